	.target	sm_90a

	.elftype	@"ET_EXEC"


//--------------------- .note.nv.tkinfo           --------------------------
	.section	.note.nv.tkinfo,"",@"SHT_NOTE"
	.sectionflags	@"SHF_NOTE_NV_TKINFO"
	.tkinfo
        /*0018*/ 	.word	0x00000002
        /*0030*/ 	.string	""
        /*0030*/ 	.string	"ptxas"
        /*0030*/ 	.string	"Cuda compilation tools, release 13.0, V13.0.88"
        /*0030*/ 	.string	"Build cuda_13.0.r13.0/compiler.36424714_0"
        /*0030*/ 	.string	"-arch sm_90a -m 64 "



//--------------------- .note.nv.cuinfo           --------------------------
	.section	.note.nv.cuinfo,"",@"SHT_NOTE"
	.sectionflags	@"SHF_NOTE_NV_CUINFO"
        /*0018*/ 	.short	0x0002
        /*001a*/ 	.short	0x005a
        /*001c*/ 	.short	0x0082
	.zero		2


//--------------------- .nv.info                  --------------------------
	.section	.nv.info,"",@"SHT_CUDA_INFO"
	.align	4


	//----- nvinfo : EIATTR_REGCOUNT
	.align		4
        /*0000*/ 	.byte	0x04, 0x2f
        /*0002*/ 	.short	(.L_16 - .L_15)
	.align		4
.L_15:
        /*0004*/ 	.word	index@(_ZN7cutlass13device_kernelINS_4fmha6kernel28FmhaKernelTmaWarpSpecializedINS1_10collective30FmhaMainloopTmaWarpSpecializedINS_12float_e4m3_tEffN4cute5tupleIJNS7_1CILi128EEESA_NS9_ILi96EEEEEENS8_IJiNS9_ILi1EEENS8_IJiiEEEEEESF_NS8_IJSD_iSE_EEENS4_14ResidualFusionEJEEENS4_15FmhaFwdEpilogueIS6_fNS8_IJNS9_ILi64EEESB_SA_EEEEENS2_23IndividualTileSchedulerEJEEEEEvNT_6ParamsE)
        /*0008*/ 	.word	0x000000a8


	//----- nvinfo : EIATTR_FRAME_SIZE
	.align		4
.L_16:
        /*000c*/ 	.byte	0x04, 0x11
        /*000e*/ 	.short	(.L_18 - .L_17)
	.align		4
.L_17:
        /*0010*/ 	.word	index@($__internal_0_$__cuda_sm20_rcp_rn_f32_slowpath)
        /*0014*/ 	.word	0x00000000


	//----- nvinfo : EIATTR_FRAME_SIZE
	.align		4
.L_18:
        /*0018*/ 	.byte	0x04, 0x11
        /*001a*/ 	.short	(.L_20 - .L_19)
	.align		4
.L_19:
        /*001c*/ 	.word	index@(_ZN7cutlass13device_kernelINS_4fmha6kernel28FmhaKernelTmaWarpSpecializedINS1_10collective30FmhaMainloopTmaWarpSpecializedINS_12float_e4m3_tEffN4cute5tupleIJNS7_1CILi128EEESA_NS9_ILi96EEEEEENS8_IJiNS9_ILi1EEENS8_IJiiEEEEEESF_NS8_IJSD_iSE_EEENS4_14ResidualFusionEJEEENS4_15FmhaFwdEpilogueIS6_fNS8_IJNS9_ILi64EEESB_SA_EEEEENS2_23IndividualTileSchedulerEJEEEEEvNT_6ParamsE)
        /*0020*/ 	.word	0x00000000


	//----- nvinfo : EIATTR_MIN_STACK_SIZE
	.align		4
.L_20:
        /*0024*/ 	.byte	0x04, 0x12
        /*0026*/ 	.short	(.L_22 - .L_21)
	.align		4
.L_21:
        /*0028*/ 	.word	index@(_ZN7cutlass13device_kernelINS_4fmha6kernel28FmhaKernelTmaWarpSpecializedINS1_10collective30FmhaMainloopTmaWarpSpecializedINS_12float_e4m3_tEffN4cute5tupleIJNS7_1CILi128EEESA_NS9_ILi96EEEEEENS8_IJiNS9_ILi1EEENS8_IJiiEEEEEESF_NS8_IJSD_iSE_EEENS4_14ResidualFusionEJEEENS4_15FmhaFwdEpilogueIS6_fNS8_IJNS9_ILi64EEESB_SA_EEEEENS2_23IndividualTileSchedulerEJEEEEEvNT_6ParamsE)
        /*002c*/ 	.word	0x00000000
.L_22:


//--------------------- .nv.compat                --------------------------
	.section	.nv.compat,"",@"SHT_CUDA_COMPAT_INFO"
	.align	4
        /*0000*/ 	.byte	0x02, 0x09, 0x01, 0x00, 0x02, 0x02, 0x04, 0x00, 0x02, 0x05, 0x05, 0x00, 0x03, 0x07, 0x01, 0x01
        /*0010*/ 	.byte	0x02, 0x03, 0x01, 0x00, 0x02, 0x06, 0x01, 0x00, 0x04, 0x0b, 0x08, 0x00, 0x00, 0x00, 0x00, 0x00
        /*0020*/ 	.byte	0x00, 0x00, 0x00, 0x00


//--------------------- .nv.info._ZN7cutlass13device_kernelINS_4fmha6kernel28FmhaKernelTmaWarpSpecializedINS1_10collective30FmhaMainloopTmaWarpSpecializedINS_12float_e4m3_tEffN4cute5tupleIJNS7_1CILi128EEESA_NS9_ILi96EEEEEENS8_IJiNS9_ILi1EEENS8_IJiiEEEEEESF_NS8_IJSD_iSE_EEENS4_14ResidualFusionEJEEENS4_15FmhaFwdEpilogueIS6_fNS8_IJNS9_ILi64EEESB_SA_EEEEENS2_23IndividualTileSchedulerEJEEEEEvNT_6ParamsE --------------------------
	.section	.nv.info._ZN7cutlass13device_kernelINS_4fmha6kernel28FmhaKernelTmaWarpSpecializedINS1_10collective30FmhaMainloopTmaWarpSpecializedINS_12float_e4m3_tEffN4cute5tupleIJNS7_1CILi128EEESA_NS9_ILi96EEEEEENS8_IJiNS9_ILi1EEENS8_IJiiEEEEEESF_NS8_IJSD_iSE_EEENS4_14ResidualFusionEJEEENS4_15FmhaFwdEpilogueIS6_fNS8_IJNS9_ILi64EEESB_SA_EEEEENS2_23IndividualTileSchedulerEJEEEEEvNT_6ParamsE,"",@"SHT_CUDA_INFO"
	.sectionflags	@""
	.align	4


	//----- nvinfo : EIATTR_CUDA_API_VERSION
	.align		4
        /*0000*/ 	.byte	0x04, 0x37
        /*0002*/ 	.short	(.L_24 - .L_23)
.L_23:
        /*0004*/ 	.word	0x00000082


	//----- nvinfo : EIATTR_KPARAM_INFO
	.align		4
.L_24:
        /*0008*/ 	.byte	0x04, 0x17
        /*000a*/ 	.short	(.L_26 - .L_25)
.L_25:
        /*000c*/ 	.word	0x00000000
        /*0010*/ 	.short	0x0000
        /*0012*/ 	.short	0x0070
        /*0014*/ 	.byte	0x00, 0xf0, 0x01, 0x20


	//----- nvinfo : EIATTR_SPARSE_MMA_MASK
	.align		4
.L_26:
        /*0018*/ 	.byte	0x03, 0x50
        /*001a*/ 	.short	0x0000


	//----- nvinfo : EIATTR_MAXREG_COUNT
	.align		4
        /*001c*/ 	.byte	0x03, 0x1b
        /*001e*/ 	.short	0x00a8


	//----- nvinfo : EIATTR_NUM_BARRIERS
	.align		4
        /*0020*/ 	.byte	0x02, 0x4c
        /*0022*/ 	.byte	0x02
	.zero		1


	//----- nvinfo : EIATTR_EXTERNS
	.align		4
        /*0024*/ 	.byte	0x04, 0x0f
        /*0026*/ 	.short	(.L_28 - .L_27)


	//   ....[0]....
	.align		4
.L_27:
        /*0028*/ 	.word	index@(__assertfail)


	//----- nvinfo : EIATTR_MERCURY_ISA_VERSION
	.align		4
.L_28:
        /*002c*/ 	.byte	0x03, 0x5f
        /*002e*/ 	.short	0x0101


	//----- nvinfo : EIATTR_INT_WARP_WIDE_INSTR_OFFSETS
	.align		4
        /*0030*/ 	.byte	0x04, 0x31
        /*0032*/ 	.short	(.L_30 - .L_29)


	//   ....[0]....
.L_29:
        /*0034*/ 	.word	0x000006f0


	//   ....[1]....
        /*0038*/ 	.word	0x00000700


	//   ....[2]....
        /*003c*/ 	.word	0x00000710


	//   ....[3]....
        /*0040*/ 	.word	0x00000720


	//   ....[4]....
        /*0044*/ 	.word	0x00000790


	//----- nvinfo : EIATTR_COOP_GROUP_MASK_REGIDS
	.align		4
.L_30:
        /*0048*/ 	.byte	0x04, 0x29
        /*004a*/ 	.short	(.L_32 - .L_31)


	//   ....[0]....
.L_31:
        /*004c*/ 	.word	0xffffffff


	//   ....[1]....
        /*0050*/ 	.word	0xffffffff


	//   ....[2]....
        /*0054*/ 	.word	0xffffffff


	//   ....[3]....
        /*0058*/ 	.word	0xffffffff


	//   ....[4]....
        /*005c*/ 	.word	0xffffffff


	//   ....[5]....
        /*0060*/ 	.word	0xffffffff


	//   ....[6]....
        /*0064*/ 	.word	0xffffffff


	//   ....[7]....
        /*0068*/ 	.word	0xffffffff


	//   ....[8]....
        /*006c*/ 	.word	0xffffffff


	//   ....[9]....
        /*0070*/ 	.word	0xffffffff


	//   ....[10]....
        /*0074*/ 	.word	0xffffffff


	//   ....[11]....
        /*0078*/ 	.word	0xffffffff


	//   ....[12]....
        /*007c*/ 	.word	0xffffffff


	//   ....[13]....
        /*0080*/ 	.word	0xffffffff


	//   ....[14]....
        /*0084*/ 	.word	0xffffffff


	//   ....[15]....
        /*0088*/ 	.word	0xffffffff


	//   ....[16]....
        /*008c*/ 	.word	0xffffffff


	//   ....[17]....
        /*0090*/ 	.word	0xffffffff


	//   ....[18]....
        /*0094*/ 	.word	0xffffffff


	//   ....[19]....
        /*0098*/ 	.word	0xffffffff


	//   ....[20]....
        /*009c*/ 	.word	0xffffffff


	//   ....[21]....
        /*00a0*/ 	.word	0xffffffff


	//   ....[22]....
        /*00a4*/ 	.word	0xffffffff


	//   ....[23]....
        /*00a8*/ 	.word	0xffffffff


	//   ....[24]....
        /*00ac*/ 	.word	0xffffffff


	//   ....[25]....
        /*00b0*/ 	.word	0xffffffff


	//   ....[26]....
        /*00b4*/ 	.word	0xffffffff


	//   ....[27]....
        /*00b8*/ 	.word	0xffffffff


	//   ....[28]....
        /*00bc*/ 	.word	0xffffffff


	//   ....[29]....
        /*00c0*/ 	.word	0xffffffff


	//   ....[30]....
        /*00c4*/ 	.word	0xffffffff


	//   ....[31]....
        /*00c8*/ 	.word	0xffffffff


	//   ....[32]....
        /*00cc*/ 	.word	0xffffffff


	//   ....[33]....
        /*00d0*/ 	.word	0xffffffff


	//   ....[34]....
        /*00d4*/ 	.word	0xffffffff


	//   ....[35]....
        /*00d8*/ 	.word	0xffffffff


	//   ....[36]....
        /*00dc*/ 	.word	0xffffffff


	//   ....[37]....
        /*00e0*/ 	.word	0xffffffff


	//   ....[38]....
        /*00e4*/ 	.word	0xffffffff


	//   ....[39]....
        /*00e8*/ 	.word	0xffffffff


	//   ....[40]....
        /*00ec*/ 	.word	0xffffffff


	//   ....[41]....
        /*00f0*/ 	.word	0xffffffff


	//   ....[42]....
        /*00f4*/ 	.word	0xffffffff


	//   ....[43]....
        /*00f8*/ 	.word	0xffffffff


	//   ....[44]....
        /*00fc*/ 	.word	0xffffffff


	//   ....[45]....
        /*0100*/ 	.word	0xffffffff


	//   ....[46]....
        /*0104*/ 	.word	0xffffffff


	//   ....[47]....
        /*0108*/ 	.word	0xffffffff


	//   ....[48]....
        /*010c*/ 	.word	0xffffffff


	//   ....[49]....
        /*0110*/ 	.word	0xffffffff


	//   ....[50]....
        /*0114*/ 	.word	0xffffffff


	//   ....[51]....
        /*0118*/ 	.word	0xffffffff


	//   ....[52]....
        /*011c*/ 	.word	0xffffffff


	//   ....[53]....
        /*0120*/ 	.word	0xffffffff


	//   ....[54]....
        /*0124*/ 	.word	0xffffffff


	//   ....[55]....
        /*0128*/ 	.word	0xffffffff


	//   ....[56]....
        /*012c*/ 	.word	0xffffffff


	//   ....[57]....
        /*0130*/ 	.word	0xffffffff


	//   ....[58]....
        /*0134*/ 	.word	0xffffffff


	//   ....[59]....
        /*0138*/ 	.word	0xffffffff


	//   ....[60]....
        /*013c*/ 	.word	0xffffffff


	//   ....[61]....
        /*0140*/ 	.word	0xffffffff


	//   ....[62]....
        /*0144*/ 	.word	0xffffffff


	//   ....[63]....
        /*0148*/ 	.word	0xffffffff


	//   ....[64]....
        /*014c*/ 	.word	0xffffffff


	//   ....[65]....
        /*0150*/ 	.word	0xffffffff


	//   ....[66]....
        /*0154*/ 	.word	0xffffffff


	//   ....[67]....
        /*0158*/ 	.word	0xffffffff


	//   ....[68]....
        /*015c*/ 	.word	0xffffffff


	//   ....[69]....
        /*0160*/ 	.word	0xffffffff


	//----- nvinfo : EIATTR_COOP_GROUP_INSTR_OFFSETS
	.align		4
.L_32:
        /*0164*/ 	.byte	0x04, 0x28
        /*0166*/ 	.short	(.L_34 - .L_33)


	//   ....[0]....
.L_33:
        /*0168*/ 	.word	0x00000050


	//   ....[1]....
        /*016c*/ 	.word	0x00000080


	//   ....[2]....
        /*0170*/ 	.word	0x000001b0


	//   ....[3]....
        /*0174*/ 	.word	0x00000370


	//   ....[4]....
        /*0178*/ 	.word	0x00000530


	//   ....[5]....
        /*017c*/ 	.word	0x00000690


	//   ....[6]....
        /*0180*/ 	.word	0x00001a50


	//   ....[7]....
        /*0184*/ 	.word	0x00001ab0


	//   ....[8]....
        /*0188*/ 	.word	0x00002340


	//   ....[9]....
        /*018c*/ 	.word	0x000024e0


	//   ....[10]....
        /*0190*/ 	.word	0x000042c0


	//   ....[11]....
        /*0194*/ 	.word	0x000042f0


	//   ....[12]....
        /*0198*/ 	.word	0x00004320


	//   ....[13]....
        /*019c*/ 	.word	0x00004360


	//   ....[14]....
        /*01a0*/ 	.word	0x000043a0


	//   ....[15]....
        /*01a4*/ 	.word	0x000043c0


	//   ....[16]....
        /*01a8*/ 	.word	0x000043d0


	//   ....[17]....
        /*01ac*/ 	.word	0x000043e0


	//   ....[18]....
        /*01b0*/ 	.word	0x00004400


	//   ....[19]....
        /*01b4*/ 	.word	0x00004440


	//   ....[20]....
        /*01b8*/ 	.word	0x00004460


	//   ....[21]....
        /*01bc*/ 	.word	0x00004490


	//   ....[22]....
        /*01c0*/ 	.word	0x000044c0


	//   ....[23]....
        /*01c4*/ 	.word	0x000044d0


	//   ....[24]....
        /*01c8*/ 	.word	0x00004500


	//   ....[25]....
        /*01cc*/ 	.word	0x00004510


	//   ....[26]....
        /*01d0*/ 	.word	0x00004ca0


	//   ....[27]....
        /*01d4*/ 	.word	0x00004cd0


	//   ....[28]....
        /*01d8*/ 	.word	0x000055b0


	//   ....[29]....
        /*01dc*/ 	.word	0x000056b0


	//   ....[30]....
        /*01e0*/ 	.word	0x000078a0


	//   ....[31]....
        /*01e4*/ 	.word	0x000078c0


	//   ....[32]....
        /*01e8*/ 	.word	0x000078d0


	//   ....[33]....
        /*01ec*/ 	.word	0x000078e0


	//   ....[34]....
        /*01f0*/ 	.word	0x000078f0


	//   ....[35]....
        /*01f4*/ 	.word	0x00007900


	//   ....[36]....
        /*01f8*/ 	.word	0x00007910


	//   ....[37]....
        /*01fc*/ 	.word	0x00007920


	//   ....[38]....
        /*0200*/ 	.word	0x00007950


	//   ....[39]....
        /*0204*/ 	.word	0x00007960


	//   ....[40]....
        /*0208*/ 	.word	0x00007990


	//   ....[41]....
        /*020c*/ 	.word	0x000079a0


	//   ....[42]....
        /*0210*/ 	.word	0x000079d0


	//   ....[43]....
        /*0214*/ 	.word	0x000079e0


	//   ....[44]....
        /*0218*/ 	.word	0x00007a10


	//   ....[45]....
        /*021c*/ 	.word	0x00007a20


	//   ....[46]....
        /*0220*/ 	.word	0x00008a50


	//   ....[47]....
        /*0224*/ 	.word	0x00008b20


	//   ....[48]....
        /*0228*/ 	.word	0x00009430


	//   ....[49]....
        /*022c*/ 	.word	0x00009570


	//   ....[50]....
        /*0230*/ 	.word	0x0000b410


	//   ....[51]....
        /*0234*/ 	.word	0x0000b450


	//   ....[52]....
        /*0238*/ 	.word	0x0000b4b0


	//   ....[53]....
        /*023c*/ 	.word	0x0000b4f0


	//   ....[54]....
        /*0240*/ 	.word	0x0000b550


	//   ....[55]....
        /*0244*/ 	.word	0x0000b5d0


	//   ....[56]....
        /*0248*/ 	.word	0x0000b610


	//   ....[57]....
        /*024c*/ 	.word	0x0000b650


	//   ....[58]....
        /*0250*/ 	.word	0x0000b690


	//   ....[59]....
        /*0254*/ 	.word	0x0000b6d0


	//   ....[60]....
        /*0258*/ 	.word	0x0000b710


	//   ....[61]....
        /*025c*/ 	.word	0x0000b750


	//   ....[62]....
        /*0260*/ 	.word	0x0000b790


	//   ....[63]....
        /*0264*/ 	.word	0x0000b7b0


	//   ....[64]....
        /*0268*/ 	.word	0x0000b7c0


	//   ....[65]....
        /*026c*/ 	.word	0x0000b7d0


	//   ....[66]....
        /*0270*/ 	.word	0x0000bc80


	//   ....[67]....
        /*0274*/ 	.word	0x0000bcb0


	//   ....[68]....
        /*0278*/ 	.word	0x0000bd00


	//   ....[69]....
        /*027c*/ 	.word	0x0000bd20


	//----- nvinfo : EIATTR_REG_RECONFIG
	.align		4
.L_34:
        /*0280*/ 	.byte	0x01, 0x54
	.zero		2


	//----- nvinfo : EIATTR_SYSCALL_OFFSETS
	.align		4
        /*0284*/ 	.byte	0x04, 0x46
        /*0286*/ 	.short	(.L_36 - .L_35)


	//   ....[0]....
.L_35:
        /*0288*/ 	.word	0x0000c7f0


	//   ....[1]....
        /*028c*/ 	.word	0x0000c950


	//----- nvinfo : EIATTR_MBARRIER_INSTR_OFFSETS
	.align		4
.L_36:
        /*0290*/ 	.byte	0x04, 0x39
        /*0292*/ 	.short	(.L_38 - .L_37)


	//   ....[0]....
.L_37:
        /*0294*/ 	.word	0x00000320
        /*0298*/ 	.word	0x000000ff
        /*029c*/ 	.word	0x00012050
        /*02a0*/ 	.short	0x0100
        /*02a2*/ 	.byte	0x06
	.zero		1


	//   ....[1]....
        /*02a4*/ 	.word	0x00000330
        /*02a8*/ 	.word	0x000000ff
        /*02ac*/ 	.word	0x00012060
        /*02b0*/ 	.short	0x0100
        /*02b2*/ 	.byte	0x06
	.zero		1


	//   ....[2]....
        /*02b4*/ 	.word	0x00000340
        /*02b8*/ 	.word	0x000000ff
        /*02bc*/ 	.word	0x00012058
        /*02c0*/ 	.short	0x0100
        /*02c2*/ 	.byte	0x06
	.zero		1


	//   ....[3]....
        /*02c4*/ 	.word	0x00000350
        /*02c8*/ 	.word	0x000000ff
        /*02cc*/ 	.word	0x00012068
        /*02d0*/ 	.short	0x0100
        /*02d2*/ 	.byte	0x06
	.zero		1


	//   ....[4]....
        /*02d4*/ 	.word	0x00000480
        /*02d8*/ 	.word	0x000000ff
        /*02dc*/ 	.word	0x00012000
        /*02e0*/ 	.short	0x0100
        /*02e2*/ 	.byte	0x06
	.zero		1


	//   ....[5]....
        /*02e4*/ 	.word	0x00000490
        /*02e8*/ 	.word	0x000000ff
        /*02ec*/ 	.word	0x00012028
        /*02f0*/ 	.short	0x0100
        /*02f2*/ 	.byte	0x06
	.zero		1


	//   ....[6]....
        /*02f4*/ 	.word	0x000004a0
        /*02f8*/ 	.word	0x000000ff
        /*02fc*/ 	.word	0x00012008
        /*0300*/ 	.short	0x0100
        /*0302*/ 	.byte	0x06
	.zero		1


	//   ....[7]....
        /*0304*/ 	.word	0x000004b0
        /*0308*/ 	.word	0x000000ff
        /*030c*/ 	.word	0x00012030
        /*0310*/ 	.short	0x0100
        /*0312*/ 	.byte	0x06
	.zero		1


	//   ....[8]....
        /*0314*/ 	.word	0x000004c0
        /*0318*/ 	.word	0x000000ff
        /*031c*/ 	.word	0x00012010
        /*0320*/ 	.short	0x0100
        /*0322*/ 	.byte	0x06
	.zero		1


	//   ....[9]....
        /*0324*/ 	.word	0x000004d0
        /*0328*/ 	.word	0x000000ff
        /*032c*/ 	.word	0x00012038
        /*0330*/ 	.short	0x0100
        /*0332*/ 	.byte	0x06
	.zero		1


	//   ....[10]....
        /*0334*/ 	.word	0x000004e0
        /*0338*/ 	.word	0x000000ff
        /*033c*/ 	.word	0x00012018
        /*0340*/ 	.short	0x0100
        /*0342*/ 	.byte	0x06
	.zero		1


	//   ....[11]....
        /*0344*/ 	.word	0x000004f0
        /*0348*/ 	.word	0x000000ff
        /*034c*/ 	.word	0x00012040
        /*0350*/ 	.short	0x0100
        /*0352*/ 	.byte	0x06
	.zero		1


	//   ....[12]....
        /*0354*/ 	.word	0x00000500
        /*0358*/ 	.word	0x000000ff
        /*035c*/ 	.word	0x00012020
        /*0360*/ 	.short	0x0100
        /*0362*/ 	.byte	0x06
	.zero		1


	//   ....[13]....
        /*0364*/ 	.word	0x00000510
        /*0368*/ 	.word	0x000000ff
        /*036c*/ 	.word	0x00012048
        /*0370*/ 	.short	0x0100
        /*0372*/ 	.byte	0x06
	.zero		1


	//   ....[14]....
        /*0374*/ 	.word	0x00000640
        /*0378*/ 	.word	0x000000ff
        /*037c*/ 	.word	0x00012070
        /*0380*/ 	.short	0x0100
        /*0382*/ 	.byte	0x06
	.zero		1


	//   ....[15]....
        /*0384*/ 	.word	0x00000650
        /*0388*/ 	.word	0x000000ff
        /*038c*/ 	.word	0x00012080
        /*0390*/ 	.short	0x0100
        /*0392*/ 	.byte	0x06
	.zero		1


	//   ....[16]....
        /*0394*/ 	.word	0x00000660
        /*0398*/ 	.word	0x000000ff
        /*039c*/ 	.word	0x00012078
        /*03a0*/ 	.short	0x0100
        /*03a2*/ 	.byte	0x06
	.zero		1


	//   ....[17]....
        /*03a4*/ 	.word	0x00000670
        /*03a8*/ 	.word	0x000000ff
        /*03ac*/ 	.word	0x00012088
        /*03b0*/ 	.short	0x0100
        /*03b2*/ 	.byte	0x06
	.zero		1


	//   ....[18]....
        /*03b4*/ 	.word	0x000007b0
        /*03b8*/ 	.word	0x000000ff
        /*03bc*/ 	.word	0x00012090
        /*03c0*/ 	.short	0x0100
        /*03c2*/ 	.byte	0x06
	.zero		1


	//   ....[19]....
        /*03c4*/ 	.word	0x000007c0
        /*03c8*/ 	.word	0x000000ff
        /*03cc*/ 	.word	0x00012098
        /*03d0*/ 	.short	0x0100
        /*03d2*/ 	.byte	0x06
	.zero		1


	//   ....[20]....
        /*03d4*/ 	.word	0x000007d0
        /*03d8*/ 	.word	0x000000ff
        /*03dc*/ 	.word	0x000120a0
        /*03e0*/ 	.short	0x0100
        /*03e2*/ 	.byte	0x06
	.zero		1


	//   ....[21]....
        /*03e4*/ 	.word	0x000007e0
        /*03e8*/ 	.word	0x000000ff
        /*03ec*/ 	.word	0x000120a8
        /*03f0*/ 	.short	0x0100
        /*03f2*/ 	.byte	0x06
	.zero		1


	//   ....[22]....
        /*03f4*/ 	.word	0x000008e0
        /*03f8*/ 	.word	0x000000ff
        /*03fc*/ 	.word	0x000120c0
        /*0400*/ 	.short	0x0100
        /*0402*/ 	.byte	0x06
	.zero		1


	//   ....[23]....
        /*0404*/ 	.word	0x000008f0
        /*0408*/ 	.word	0x000000ff
        /*040c*/ 	.word	0x000120d8
        /*0410*/ 	.short	0x0100
        /*0412*/ 	.byte	0x06
	.zero		1


	//   ....[24]....
        /*0414*/ 	.word	0x00000900
        /*0418*/ 	.word	0x000000ff
        /*041c*/ 	.word	0x000120c8
        /*0420*/ 	.short	0x0100
        /*0422*/ 	.byte	0x06
	.zero		1


	//   ....[25]....
        /*0424*/ 	.word	0x00000910
        /*0428*/ 	.word	0x000000ff
        /*042c*/ 	.word	0x000120e0
        /*0430*/ 	.short	0x0100
        /*0432*/ 	.byte	0x06
	.zero		1


	//   ....[26]....
        /*0434*/ 	.word	0x00000920
        /*0438*/ 	.word	0x000000ff
        /*043c*/ 	.word	0x000120d0
        /*0440*/ 	.short	0x0100
        /*0442*/ 	.byte	0x06
	.zero		1


	//   ....[27]....
        /*0444*/ 	.word	0x00000930
        /*0448*/ 	.word	0x000000ff
        /*044c*/ 	.word	0x000120e8
        /*0450*/ 	.short	0x0100
        /*0452*/ 	.byte	0x06
	.zero		1


	//   ....[28]....
        /*0454*/ 	.word	0x00000db0
        /*0458*/ 	.word	0x000000ff
        /*045c*/ 	.word	0x00012050
        /*0460*/ 	.short	0x010a
        /*0462*/ 	.byte	0x08
	.zero		1


	//   ....[29]....
        /*0464*/ 	.word	0x00000e30
        /*0468*/ 	.word	0x000000ff
        /*046c*/ 	.word	0x00012000
        /*0470*/ 	.short	0x010a
        /*0472*/ 	.byte	0x24
	.zero		1


	//   ....[30]....
        /*0474*/ 	.word	0x00000e80
        /*0478*/ 	.word	0x000000ff
        /*047c*/ 	.word	0xfffffff8
        /*0480*/ 	.short	0x010a
        /*0482*/ 	.byte	0x14
	.zero		1


	//   ....[31]....
        /*0484*/ 	.word	0x00003310
        /*0488*/ 	.word	0x00000011
        /*048c*/ 	.word	0x00000000
        /*0490*/ 	.short	0x0101
        /*0492*/ 	.byte	0x15
	.zero		1


	//   ....[32]....
        /*0494*/ 	.word	0x000045c0
        /*0498*/ 	.word	0x000000ff
        /*049c*/ 	.word	0x00012008
        /*04a0*/ 	.short	0x010a
        /*04a2*/ 	.byte	0x24
	.zero		1


	//   ....[33]....
        /*04a4*/ 	.word	0x00004790
        /*04a8*/ 	.word	0x000000ff
        /*04ac*/ 	.word	0x00000000
        /*04b0*/ 	.short	0x0101
        /*04b2*/ 	.byte	0x05
	.zero		1


	//   ....[34]....
        /*04b4*/ 	.word	0x00004900
        /*04b8*/ 	.word	0x000000ff
        /*04bc*/ 	.word	0x00012000
        /*04c0*/ 	.short	0x010a
        /*04c2*/ 	.byte	0x07
	.zero		1


	//   ....[35]....
        /*04c4*/ 	.word	0x000078b0
        /*04c8*/ 	.word	0x000000ff
        /*04cc*/ 	.word	0x00012000
        /*04d0*/ 	.short	0x010a
        /*04d2*/ 	.byte	0x05
	.zero		1


	//   ....[36]....
        /*04d4*/ 	.word	0x00007ae0
        /*04d8*/ 	.word	0x000000ff
        /*04dc*/ 	.word	0x00012000
        /*04e0*/ 	.short	0x010a
        /*04e2*/ 	.byte	0x05
	.zero		1


	//   ....[37]....
        /*04e4*/ 	.word	0x00007c90
        /*04e8*/ 	.word	0x000000ff
        /*04ec*/ 	.word	0x00000000
        /*04f0*/ 	.short	0x0101
        /*04f2*/ 	.byte	0x05
	.zero		1


	//   ....[38]....
        /*04f4*/ 	.word	0x00007d40
        /*04f8*/ 	.word	0x000000ff
        /*04fc*/ 	.word	0x00000000
        /*0500*/ 	.short	0x0101
        /*0502*/ 	.byte	0x04
	.zero		1


	//   ....[39]....
        /*0504*/ 	.word	0x00007ef0
        /*0508*/ 	.word	0x000000ff
        /*050c*/ 	.word	0x00012000
        /*0510*/ 	.short	0x010a
        /*0512*/ 	.byte	0x07
	.zero		1


	//   ....[40]....
        /*0514*/ 	.word	0x0000b700
        /*0518*/ 	.word	0x000000ff
        /*051c*/ 	.word	0x00012000
        /*0520*/ 	.short	0x010a
        /*0522*/ 	.byte	0x05
	.zero		1


	//   ....[41]....
        /*0524*/ 	.word	0x0000b810
        /*0528*/ 	.word	0x000000ff
        /*052c*/ 	.word	0x00012000
        /*0530*/ 	.short	0x010a
        /*0532*/ 	.byte	0x05
	.zero		1


	//   ....[42]....
        /*0534*/ 	.word	0x0000bac0
        /*0538*/ 	.word	0x000000ff
        /*053c*/ 	.word	0x00000000
        /*0540*/ 	.short	0x0101
        /*0542*/ 	.byte	0x05
	.zero		1


	//   ....[43]....
        /*0544*/ 	.word	0x0000bb70
        /*0548*/ 	.word	0x000000ff
        /*054c*/ 	.word	0x00000000
        /*0550*/ 	.short	0x0101
        /*0552*/ 	.byte	0x04
	.zero		1


	//   ....[44]....
        /*0554*/ 	.word	0x0000c2a0
        /*0558*/ 	.word	0x000000ff
        /*055c*/ 	.word	0x00000008
        /*0560*/ 	.short	0x010a
        /*0562*/ 	.byte	0x14
	.zero		1


	//   ....[45]....
        /*0564*/ 	.word	0x0000d570
        /*0568*/ 	.word	0x00000000
        /*056c*/ 	.word	0x00012090
        /*0570*/ 	.short	0x0101
        /*0572*/ 	.byte	0x24
	.zero		1


	//   ....[46]....
        /*0574*/ 	.word	0x0000d6c0
        /*0578*/ 	.word	0x00000004
        /*057c*/ 	.word	0x00012060
        /*0580*/ 	.short	0x010a
        /*0582*/ 	.byte	0x3f
	.zero		1


	//   ....[47]....
        /*0584*/ 	.word	0x0000d9e0
        /*0588*/ 	.word	0x00000005
        /*058c*/ 	.word	0x00012028
        /*0590*/ 	.short	0x010a
        /*0592*/ 	.byte	0x3f
	.zero		1


	//   ....[48]....
        /*0594*/ 	.word	0x0000dd00
        /*0598*/ 	.word	0x00000005
        /*059c*/ 	.word	0x00012060
        /*05a0*/ 	.short	0x010a
        /*05a2*/ 	.byte	0x3f
	.zero		1


	//   ....[49]....
        /*05a4*/ 	.word	0x0000e050
        /*05a8*/ 	.word	0x00000004
        /*05ac*/ 	.word	0x00012028
        /*05b0*/ 	.short	0x010a
        /*05b2*/ 	.byte	0x3f
	.zero		1


	//   ....[50]....
        /*05b4*/ 	.word	0x0000e380
        /*05b8*/ 	.word	0x00000006
        /*05bc*/ 	.word	0x00012028
        /*05c0*/ 	.short	0x010a
        /*05c2*/ 	.byte	0x3f
	.zero		1


	//   ....[51]....
        /*05c4*/ 	.word	0x0000e6d0
        /*05c8*/ 	.word	0x00000006
        /*05cc*/ 	.word	0x00012028
        /*05d0*/ 	.short	0x010a
        /*05d2*/ 	.byte	0x3f
	.zero		1


	//   ....[52]....
        /*05d4*/ 	.word	0x0000e930
        /*05d8*/ 	.word	0x00000003
        /*05dc*/ 	.word	0x00012050
        /*05e0*/ 	.short	0x010a
        /*05e2*/ 	.byte	0x3f
	.zero		1


	//   ....[53]....
        /*05e4*/ 	.word	0x0000e990
        /*05e8*/ 	.word	0x00000002
        /*05ec*/ 	.word	0x00012000
        /*05f0*/ 	.short	0x010a
        /*05f2*/ 	.byte	0x3f
	.zero		1


	//   ....[54]....
        /*05f4*/ 	.word	0x0000e9f0
        /*05f8*/ 	.word	0x00000003
        /*05fc*/ 	.word	0xfffffff8
        /*0600*/ 	.short	0x010a
        /*0602*/ 	.byte	0x3f
	.zero		1


	//   ....[55]....
        /*0604*/ 	.word	0x0000ea50
        /*0608*/ 	.word	0x0000000e
        /*060c*/ 	.word	0x00012008
        /*0610*/ 	.short	0x010a
        /*0612*/ 	.byte	0x3f
	.zero		1


	//   ....[56]....
        /*0614*/ 	.word	0x0000eab0
        /*0618*/ 	.word	0x00000007
        /*061c*/ 	.word	0x00012000
        /*0620*/ 	.short	0x010a
        /*0622*/ 	.byte	0x3f
	.zero		1


	//   ....[57]....
        /*0624*/ 	.word	0x0000eb10
        /*0628*/ 	.word	0x0000000e
        /*062c*/ 	.word	0x00012000
        /*0630*/ 	.short	0x010a
        /*0632*/ 	.byte	0x3f
	.zero		1


	//   ....[58]....
        /*0634*/ 	.word	0x0000eb70
        /*0638*/ 	.word	0x00000007
        /*063c*/ 	.word	0x00012000
        /*0640*/ 	.short	0x010a
        /*0642*/ 	.byte	0x3f
	.zero		1


	//   ....[59]....
        /*0644*/ 	.word	0x0000ebd0
        /*0648*/ 	.word	0x0000000d
        /*064c*/ 	.word	0x00012000
        /*0650*/ 	.short	0x010a
        /*0652*/ 	.byte	0x3f
	.zero		1


	//   ....[60]....
        /*0654*/ 	.word	0x0000ec30
        /*0658*/ 	.word	0x00000003
        /*065c*/ 	.word	0x00000008
        /*0660*/ 	.short	0x010a
        /*0662*/ 	.byte	0x3f
	.zero		1


	//   ....[61]....
        /*0664*/ 	.word	0x0000ec80
        /*0668*/ 	.word	0x00000004
        /*066c*/ 	.word	0x00012060
        /*0670*/ 	.short	0x010a
        /*0672*/ 	.byte	0x3f
	.zero		1


	//   ....[62]....
        /*0674*/ 	.word	0x0000ecd0
        /*0678*/ 	.word	0x00000005
        /*067c*/ 	.word	0x00012028
        /*0680*/ 	.short	0x010a
        /*0682*/ 	.byte	0x3f
	.zero		1


	//   ....[63]....
        /*0684*/ 	.word	0x0000ed20
        /*0688*/ 	.word	0x00000005
        /*068c*/ 	.word	0x00012060
        /*0690*/ 	.short	0x010a
        /*0692*/ 	.byte	0x3f
	.zero		1


	//   ....[64]....
        /*0694*/ 	.word	0x0000ed70
        /*0698*/ 	.word	0x00000004
        /*069c*/ 	.word	0x00012028
        /*06a0*/ 	.short	0x010a
        /*06a2*/ 	.byte	0x3f
	.zero		1


	//   ....[65]....
        /*06a4*/ 	.word	0x0000edc0
        /*06a8*/ 	.word	0x00000006
        /*06ac*/ 	.word	0x00012028
        /*06b0*/ 	.short	0x010a
        /*06b2*/ 	.byte	0x3f
	.zero		1


	//   ....[66]....
        /*06b4*/ 	.word	0x0000ee10
        /*06b8*/ 	.word	0x00000006
        /*06bc*/ 	.word	0x00012028
        /*06c0*/ 	.short	0x010a
        /*06c2*/ 	.byte	0x3f
	.zero		1


	//----- nvinfo : EIATTR_NUM_MBARRIERS
	.align		4
.L_38:
        /*06c4*/ 	.byte	0x03, 0x38
        /*06c6*/ 	.short	0x001c


	//----- nvinfo : EIATTR_EXIT_INSTR_OFFSETS
	.align		4
        /*06c8*/ 	.byte	0x04, 0x1c
        /*06ca*/ 	.short	(.L_40 - .L_39)


	//   ....[0]....
.L_39:
        /*06cc*/ 	.word	0x000009d0


	//   ....[1]....
        /*06d0*/ 	.word	0x0000d580


	//   ....[2]....
        /*06d4*/ 	.word	0x0000d5c0


	//   ....[3]....
        /*06d8*/ 	.word	0x0000e250


	//   ....[4]....
        /*06dc*/ 	.word	0x0000e910


	//----- nvinfo : EIATTR_MAX_THREADS
	.align		4
.L_40:
        /*06e0*/ 	.byte	0x04, 0x05
        /*06e2*/ 	.short	(.L_42 - .L_41)
.L_41:
        /*06e4*/ 	.word	0x00000180
        /*06e8*/ 	.word	0x00000001
        /*06ec*/ 	.word	0x00000001


	//----- nvinfo : EIATTR_CRS_STACK_SIZE
	.align		4
.L_42:
        /*06f0*/ 	.byte	0x04, 0x1e
        /*06f2*/ 	.short	(.L_44 - .L_43)
.L_43:
        /*06f4*/ 	.word	0x00000000


	//----- nvinfo : EIATTR_CBANK_PARAM_SIZE
	.align		4
.L_44:
        /*06f8*/ 	.byte	0x03, 0x19
        /*06fa*/ 	.short	0x0870


	//----- nvinfo : EIATTR_PARAM_CBANK
	.align		4
        /*06fc*/ 	.byte	0x04, 0x0a
        /*06fe*/ 	.short	(.L_46 - .L_45)
	.align		4
.L_45:
        /*0700*/ 	.word	index@(.nv.constant0._ZN7cutlass13device_kernelINS_4fmha6kernel28FmhaKernelTmaWarpSpecializedINS1_10collective30FmhaMainloopTmaWarpSpecializedINS_12float_e4m3_tEffN4cute5tupleIJNS7_1CILi128EEESA_NS9_ILi96EEEEEENS8_IJiNS9_ILi1EEENS8_IJiiEEEEEESF_NS8_IJSD_iSE_EEENS4_14ResidualFusionEJEEENS4_15FmhaFwdEpilogueIS6_fNS8_IJNS9_ILi64EEESB_SA_EEEEENS2_23IndividualTileSchedulerEJEEEEEvNT_6ParamsE)
        /*0704*/ 	.short	0x0210
        /*0706*/ 	.short	0x0870


	//----- nvinfo : EIATTR_SW_WAR
	.align		4
.L_46:
        /*0708*/ 	.byte	0x04, 0x36
        /*070a*/ 	.short	(.L_48 - .L_47)
.L_47:
        /*070c*/ 	.word	0x00000008
.L_48:


//--------------------- .nv.callgraph             --------------------------
	.section	.nv.callgraph,"",@"SHT_CUDA_CALLGRAPH"
	.align	4
	.sectionentsize	8
	.align		4
        /*0000*/ 	.word	0x00000000
	.align		4
        /*0004*/ 	.word	0xffffffff
	.align		4
        /*0008*/ 	.word	index@(_ZN7cutlass13device_kernelINS_4fmha6kernel28FmhaKernelTmaWarpSpecializedINS1_10collective30FmhaMainloopTmaWarpSpecializedINS_12float_e4m3_tEffN4cute5tupleIJNS7_1CILi128EEESA_NS9_ILi96EEEEEENS8_IJiNS9_ILi1EEENS8_IJiiEEEEEESF_NS8_IJSD_iSE_EEENS4_14ResidualFusionEJEEENS4_15FmhaFwdEpilogueIS6_fNS8_IJNS9_ILi64EEESB_SA_EEEEENS2_23IndividualTileSchedulerEJEEEEEvNT_6ParamsE)
	.align		4
        /*000c*/ 	.word	index@(__assertfail)
	.align		4
        /*0010*/ 	.word	0x00000000
	.align		4
        /*0014*/ 	.word	0xfffffffe
	.align		4
        /*0018*/ 	.word	0x00000000
	.align		4
        /*001c*/ 	.word	0xfffffffd
	.align		4
        /*0020*/ 	.word	0x00000000
	.align		4
        /*0024*/ 	.word	0xfffffffc


//--------------------- .nv.constant4             --------------------------
	.section	.nv.constant4,"a",@progbits
	.align	8
	.align		8
.nv.constant4:
        /*0000*/ 	.dword	__assertfail
	.align		8
        /*0008*/ 	.dword	__unnamed_1
	.align		8
        /*0010*/ 	.dword	__unnamed_2
	.align		8
        /*0018*/ 	.dword	_ZN39_INTERNAL_3574f9ba_4_k_cu_e60f1f2c_29344cuda3std3__45__cpo5beginE
	.align		8
        /*0020*/ 	.dword	_ZN39_INTERNAL_3574f9ba_4_k_cu_e60f1f2c_29344cuda3std3__45__cpo3endE
	.align		8
        /*0028*/ 	.dword	_ZN39_INTERNAL_3574f9ba_4_k_cu_e60f1f2c_29344cuda3std3__45__cpo6cbeginE
	.align		8
        /*0030*/ 	.dword	_ZN39_INTERNAL_3574f9ba_4_k_cu_e60f1f2c_29344cuda3std3__45__cpo4cendE
	.align		8
        /*0038*/ 	.dword	_ZN39_INTERNAL_3574f9ba_4_k_cu_e60f1f2c_29344cuda3std3__441_GLOBAL__N__3574f9ba_4_k_cu_e60f1f2c_29346ignoreE
	.align		8
        /*0040*/ 	.dword	_ZN39_INTERNAL_3574f9ba_4_k_cu_e60f1f2c_29344cuda3std3__419piecewise_constructE
	.align		8
        /*0048*/ 	.dword	_ZN39_INTERNAL_3574f9ba_4_k_cu_e60f1f2c_29344cuda3std3__48in_placeE
	.align		8
        /*0050*/ 	.dword	_ZN39_INTERNAL_3574f9ba_4_k_cu_e60f1f2c_29344cuda3std6ranges3__45__cpo4swapE
	.align		8
        /*0058*/ 	.dword	_ZN39_INTERNAL_3574f9ba_4_k_cu_e60f1f2c_29344cuda3std6ranges3__45__cpo9iter_moveE
	.align		8
        /*0060*/ 	.dword	_ZN39_INTERNAL_3574f9ba_4_k_cu_e60f1f2c_29344cute7productE
	.align		8
        /*0068*/ 	.dword	_ZN39_INTERNAL_3574f9ba_4_k_cu_e60f1f2c_29344cute1_E
	.align		8
        /*0070*/ 	.dword	$str$24
	.align		8
        /*0078*/ 	.dword	$str$25


//--------------------- .text._ZN7cutlass13device_kernelINS_4fmha6kernel28FmhaKernelTmaWarpSpecializedINS1_10collective30FmhaMainloopTmaWarpSpecializedINS_12float_e4m3_tEffN4cute5tupleIJNS7_1CILi128EEESA_NS9_ILi96EEEEEENS8_IJiNS9_ILi1EEENS8_IJiiEEEEEESF_NS8_IJSD_iSE_EEENS4_14ResidualFusionEJEEENS4_15FmhaFwdEpilogueIS6_fNS8_IJNS9_ILi64EEESB_SA_EEEEENS2_23IndividualTileSchedulerEJEEEEEvNT_6ParamsE --------------------------
	.section	.text._ZN7cutlass13device_kernelINS_4fmha6kernel28FmhaKernelTmaWarpSpecializedINS1_10collective30FmhaMainloopTmaWarpSpecializedINS_12float_e4m3_tEffN4cute5tupleIJNS7_1CILi128EEESA_NS9_ILi96EEEEEENS8_IJiNS9_ILi1EEENS8_IJiiEEEEEESF_NS8_IJSD_iSE_EEENS4_14ResidualFusionEJEEENS4_15FmhaFwdEpilogueIS6_fNS8_IJNS9_ILi64EEESB_SA_EEEEENS2_23IndividualTileSchedulerEJEEEEEvNT_6ParamsE,"ax",@progbits
	.align	128
.text._ZN7cutlass13device_kernelINS_4fmha6kernel28FmhaKernelTmaWarpSpecializedINS1_10collective30FmhaMainloopTmaWarpSpecializedINS_12float_e4m3_tEffN4cute5tupleIJNS7_1CILi128EEESA_NS9_ILi96EEEEEENS8_IJiNS9_ILi1EEENS8_IJiiEEEEEESF_NS8_IJSD_iSE_EEENS4_14ResidualFusionEJEEENS4_15FmhaFwdEpilogueIS6_fNS8_IJNS9_ILi64EEESB_SA_EEEEENS2_23IndividualTileSchedulerEJEEEEEvNT_6ParamsE:
        .type           _ZN7cutlass13device_kernelINS_4fmha6kernel28FmhaKernelTmaWarpSpecializedINS1_10collective30FmhaMainloopTmaWarpSpecializedINS_12float_e4m3_tEffN4cute5tupleIJNS7_1CILi128EEESA_NS9_ILi96EEEEEENS8_IJiNS9_ILi1EEENS8_IJiiEEEEEESF_NS8_IJSD_iSE_EEENS4_14ResidualFusionEJEEENS4_15FmhaFwdEpilogueIS6_fNS8_IJNS9_ILi64EEESB_SA_EEEEENS2_23IndividualTileSchedulerEJEEEEEvNT_6ParamsE,@function
        .size           _ZN7cutlass13device_kernelINS_4fmha6kernel28FmhaKernelTmaWarpSpecializedINS1_10collective30FmhaMainloopTmaWarpSpecializedINS_12float_e4m3_tEffN4cute5tupleIJNS7_1CILi128EEESA_NS9_ILi96EEEEEENS8_IJiNS9_ILi1EEENS8_IJiiEEEEEESF_NS8_IJSD_iSE_EEENS4_14ResidualFusionEJEEENS4_15FmhaFwdEpilogueIS6_fNS8_IJNS9_ILi64EEESB_SA_EEEEENS2_23IndividualTileSchedulerEJEEEEEvNT_6ParamsE,(.L_x_121 - _ZN7cutlass13device_kernelINS_4fmha6kernel28FmhaKernelTmaWarpSpecializedINS1_10collective30FmhaMainloopTmaWarpSpecializedINS_12float_e4m3_tEffN4cute5tupleIJNS7_1CILi128EEESA_NS9_ILi96EEEEEENS8_IJiNS9_ILi1EEENS8_IJiiEEEEEESF_NS8_IJSD_iSE_EEENS4_14ResidualFusionEJEEENS4_15FmhaFwdEpilogueIS6_fNS8_IJNS9_ILi64EEESB_SA_EEEEENS2_23IndividualTileSchedulerEJEEEEEvNT_6ParamsE)
        .other          _ZN7cutlass13device_kernelINS_4fmha6kernel28FmhaKernelTmaWarpSpecializedINS1_10collective30FmhaMainloopTmaWarpSpecializedINS_12float_e4m3_tEffN4cute5tupleIJNS7_1CILi128EEESA_NS9_ILi96EEEEEENS8_IJiNS9_ILi1EEENS8_IJiiEEEEEESF_NS8_IJSD_iSE_EEENS4_14ResidualFusionEJEEENS4_15FmhaFwdEpilogueIS6_fNS8_IJNS9_ILi64EEESB_SA_EEEEENS2_23IndividualTileSchedulerEJEEEEEvNT_6ParamsE,@"STO_CUDA_ENTRY STV_DEFAULT"
_ZN7cutlass13device_kernelINS_4fmha6kernel28FmhaKernelTmaWarpSpecializedINS1_10collective30FmhaMainloopTmaWarpSpecializedINS_12float_e4m3_tEffN4cute5tupleIJNS7_1CILi128EEESA_NS9_ILi96EEEEEENS8_IJiNS9_ILi1EEENS8_IJiiEEEEEESF_NS8_IJSD_iSE_EEENS4_14ResidualFusionEJEEENS4_15FmhaFwdEpilogueIS6_fNS8_IJNS9_ILi64EEESB_SA_EEEEENS2_23IndividualTileSchedulerEJEEEEEvNT_6ParamsE:
[----:B------:R-:W1:Y:S01]  /*0000*/  LDC R1, c[0x0][0x28] ;  /* 0x00000a00ff017b82 */ /* 0x000e620000000800 */
[----:B------:R-:W2:Y:S01]  /*0010*/  S2R R0, SR_TID.X ;  /* 0x0000000000007919 */ /* 0x000ea20000002100 */
[----:B------:R-:W-:Y:S01]  /*0020*/  ELECT P1, URZ, PT ;  /* 0x00000000003f782f */ /* 0x000fe20003820000 */
[----:B------:R-:W-:Y:S01]  /*0030*/  BSSY B0, `(.L_x_0) ;  /* 0x0000017000007945 */ /* 0x000fe20003800000 */
[----:B--2---:R-:W-:-:S05]  /*0040*/  SHF.R.U32.HI R2, RZ, 0x5, R0 ;  /* 0x00000005ff027819 */ /* 0x004fca0000011600 */
[----:B------:R-:W2:Y:S02]  /*0050*/  SHFL.IDX PT, R3, R2, RZ, 0x1f ;  /* 0x00001fff02037589 */ /* 0x000ea400000e0000 */
[----:B--2---:R-:W-:Y:S02]  /*0060*/  R2UR UR4, R3 ;  /* 0x00000000030472ca */ /* 0x004fe400000e0000 */
[----:B------:R-:W-:-:S06]  /*0070*/  SHF.R.U32.HI R3, RZ, 0x7, R0 ;  /* 0x00000007ff037819 */ /* 0x000fcc0000011600 */
[----:B------:R-:W2:Y:S05]  /*0080*/  SHFL.IDX PT, R3, R3, RZ, 0x1f ;  /* 0x00001fff03037589 */ /* 0x000eaa00000e0000 */
[----:B------:R-:W-:Y:S02]  /*0090*/  USHF.R.S32.HI UR5, URZ, 0x1f, UR4 ;  /* 0x0000001f3f057899 */ /* 0x000fe40008011404 */
[----:B------:R-:W-:Y:S02]  /*00a0*/  ISETP.NE.OR P0, PT, RZ, UR4, !P1 ;  /* 0x00000004ff007c0c */ /* 0x000fe4000cf05670 */
[----:B------:R-:W-:-:S04]  /*00b0*/  ULEA.HI UR5, UR5, UR4, URZ, 0x2 ;  /* 0x0000000405057291 */ /* 0x000fc8000f8f103f */
[----:B------:R-:W-:-:S04]  /*00c0*/  ULOP3.LUT UR5, UR5, 0xfffffffc, URZ, 0xc0, !UPT ;  /* 0xfffffffc05057892 */ /* 0x000fc8000f8ec03f */
[----:B------:R-:W-:-:S03]  /*00d0*/  UIADD3 UR5, UR4, -UR5, URZ ;  /* 0x8000000504057290 */ /* 0x000fc6000fffe03f */
[----:B-1----:R-:W-:Y:S09]  /*00e0*/  @P0 BRA `(.L_x_1) ;  /* 0x00000000002c0947 */ /* 0x002ff20003800000 */
[----:B------:R-:W-:Y:S02]  /*00f0*/  ULDC.64 UR6, c[0x0][0x198] ;  /* 0x0000660000067ab9 */ /* 0x000fe40000000a00 */
[----:B------:R-:W-:Y:S02]  /*0100*/  UIADD3 UR8, UP0, UR6, 0xf0, URZ ;  /* 0x000000f006087890 */ /* 0x000fe4000ff1e03f */
[----:B------:R-:W-:Y:S02]  /*0110*/  UIADD3 UR10, UP1, UR6, 0x1f0, URZ ;  /* 0x000001f0060a7890 */ /* 0x000fe4000ff3e03f */
[----:B------:R-:W-:Y:S02]  /*0120*/  UIADD3 UR6, UP2, UR6, 0x2f0, URZ ;  /* 0x000002f006067890 */ /* 0x000fe4000ff5e03f */
[----:B------:R-:W-:Y:S02]  /*0130*/  UIADD3.X UR9, URZ, UR7, URZ, UP0, !UPT ;  /* 0x000000073f097290 */ /* 0x000fe400087fe43f */
[----:B------:R-:W-:-:S02]  /*0140*/  UIADD3.X UR11, URZ, UR7, URZ, UP1, !UPT ;  /* 0x000000073f0b7290 */ /* 0x000fc40008ffe43f */
[----:B------:R-:W-:-:S05]  /*0150*/  UIADD3.X UR7, URZ, UR7, URZ, UP2, !UPT ;  /* 0x000000073f077290 */ /* 0x000fca00097fe43f */
[----:B------:R1:W-:Y:S02]  /*0160*/  UTMACCTL.PF [UR8] ;  /* 0x00000000080079b9 */ /* 0x0003e40008040000 */
[----:B------:R1:W-:Y:S02]  /*0170*/  UTMACCTL.PF [UR10] ;  /* 0x000000000a0079b9 */ /* 0x0003e40008040000 */
[----:B------:R1:W-:Y:S02]  /*0180*/  UTMACCTL.PF [UR6] ;  /* 0x00000000060079b9 */ /* 0x0003e40008040000 */
[----:B-1----:R-:W-:Y:S01]  /*0190*/  NOP ;  /* 0x0000000000007918 */ /* 0x002fe20000000000 */
.L_x_1:
[----:B------:R-:W-:Y:S05]  /*01a0*/  BSYNC B0 ;  /* 0x0000000000007941 */ /* 0x000fea0003800000 */
.L_x_0:
[----:B------:R-:W1:Y:S01]  /*01b0*/  SHFL.IDX PT, R4, R2, RZ, 0x1f ;  /* 0x00001fff02047589 */ /* 0x000e6200000e0000 */
[----:B--2---:R-:W-:Y:S01]  /*01c0*/  R2UR UR37, R3 ;  /* 0x00000000032572ca */ /* 0x004fe200000e0000 */
[----:B------:R-:W-:-:S12]  /*01d0*/  UISETP.NE.AND UP0, UPT, UR5, 0x1, UPT ;  /* 0x000000010500788c */ /* 0x000fd8000bf05270 */
[----:B------:R-:W-:Y:S02]  /*01e0*/  UIADD3 UR7, UR37, -0x1, URZ ;  /* 0xffffffff25077890 */ /* 0x000fe4000fffe03f */
[----:B------:R-:W-:Y:S02]  /*01f0*/  UISETP.EQ.AND UP0, UPT, UR37, URZ, !UP0 ;  /* 0x0000003f2500728c */ /* 0x000fe4000c702270 */
[----:B------:R-:W-:Y:S02]  /*0200*/  UISETP.GE.U32.AND UP1, UPT, UR7, 0x4, UPT ;  /* 0x000000040700788c */ /* 0x000fe4000bf26070 */
[----:B------:R-:W-:Y:S01]  /*0210*/  USEL UR4, URZ, 0x1, !UP0 ;  /* 0x000000013f047887 */ /* 0x000fe2000c000000 */
[----:B-1----:R-:W-:-:S03]  /*0220*/  ISETP.NE.AND P0, PT, R4, RZ, PT ;  /* 0x000000ff0400720c */ /* 0x002fc60003f05270 */
[----:B------:R-:W-:-:S10]  /*0230*/  USEL UR4, UR4, 0x2, UP1 ;  /* 0x0000000204047887 */ /* 0x000fd40008800000 */
[----:B------:R-:W-:Y:S05]  /*0240*/  @P0 BRA `(.L_x_2) ;  /* 0x0000000000480947 */ /* 0x000fea0003800000 */
[----:B------:R-:W1:Y:S01]  /*0250*/  S2UR UR8, SR_CgaCtaId ;  /* 0x00000000000879c3 */ /* 0x000e620000008800 */
[----:B------:R-:W-:Y:S01]  /*0260*/  UMOV UR6, 0x400 ;  /* 0x0000040000067882 */ /* 0x000fe20000000000 */
[----:B------:R-:W-:Y:S01]  /*0270*/  UMOV UR9, 0x1 ;  /* 0x0000000100097882 */ /* 0x000fe20000000000 */
[----:B------:R-:W-:Y:S01]  /*0280*/  UMOV UR10, 0x80 ;  /* 0x00000080000a7882 */ /* 0x000fe20000000000 */
[----:B------:R-:W-:Y:S01]  /*0290*/  ELECT P0, URZ, PT ;  /* 0x00000000003f782f */ /* 0x000fe20003800000 */
[----:B------:R-:W-:-:S04]  /*02a0*/  UIADD3 UR10, -UR10, 0x100000, URZ ;  /* 0x001000000a0a7890 */ /* 0x000fc8000fffe13f */
[----:B------:R-:W-:Y:S02]  /*02b0*/  USHF.L.U32 UR11, UR10, 0xb, URZ ;  /* 0x0000000b0a0b7899 */ /* 0x000fe4000800063f */
[----:B------:R-:W-:Y:S02]  /*02c0*/  USHF.L.U32 UR10, UR10, 0x1, URZ ;  /* 0x000000010a0a7899 */ /* 0x000fe4000800063f */
[----:B-1----:R-:W-:Y:S02]  /*02d0*/  ULEA UR6, UR8, UR6, 0x18 ;  /* 0x0000000608067291 */ /* 0x002fe4000f8ec03f */
[----:B------:R-:W-:-:S04]  /*02e0*/  UIADD3 UR8, -UR9, 0x100000, URZ ;  /* 0x0010000009087890 */ /* 0x000fc8000fffe13f */
[----:B------:R-:W-:Y:S02]  /*02f0*/  USHF.L.U32 UR9, UR8, 0xb, URZ ;  /* 0x0000000b08097899 */ /* 0x000fe4000800063f */
[----:B------:R-:W-:Y:S01]  /*0300*/  USHF.L.U32 UR8, UR8, 0x1, URZ ;  /* 0x0000000108087899 */ /* 0x000fe2000800063f */
[----:B------:R-:W1:Y:S11]  /*0310*/  FENCE.VIEW.ASYNC.S ;  /* 0x00000000000073c6 */ /* 0x000e760000000000 */
[----:B-1----:R1:W2:Y:S01]  /*0320*/  SYNCS.EXCH.64 URZ, [UR6+0x12050], UR8 ;  /* 0x01205008063f75b2 */ /* 0x0022a20008000100 */
[----:B------:R1:W3:Y:S01]  /*0330*/  SYNCS.EXCH.64 URZ, [UR6+0x12060], UR10 ;  /* 0x0120600a063f75b2 */ /* 0x0002e20008000100 */
[----:B------:R1:W4:Y:S01]  /*0340*/  SYNCS.EXCH.64 URZ, [UR6+0x12058], UR8 ;  /* 0x01205808063f75b2 */ /* 0x0003220008000100 */
[----:B------:R1:W1:Y:S01]  /*0350*/  SYNCS.EXCH.64 URZ, [UR6+0x12068], UR10 ;  /* 0x0120680a063f75b2 */ /* 0x0002620008000100 */
[----:B------:R-:W-:Y:S01]  /*0360*/  NOP ;  /* 0x0000000000007918 */ /* 0x000fe20000000000 */
.L_x_2:
[----:B------:R-:W5:Y:S01]  /*0370*/  SHFL.IDX PT, R3, R2, RZ, 0x1f ;  /* 0x00001fff02037589 */ /* 0x000f6200000e0000 */
[----:B------:R-:W-:Y:S01]  /*0380*/  NOP ;  /* 0x0000000000007918 */ /* 0x000fe20000000000 */
[----:B-----5:R-:W-:-:S13]  /*0390*/  ISETP.NE.AND P0, PT, R3, RZ, PT ;  /* 0x000000ff0300720c */ /* 0x020fda0003f05270 */
[----:B------:R-:W-:Y:S05]  /*03a0*/  @P0 BRA `(.L_x_3) ;  /* 0x0000000000600947 */ /* 0x000fea0003800000 */
[----:B-1----:R-:W1:Y:S01]  /*03b0*/  S2UR UR8, SR_CgaCtaId ;  /* 0x00000000000879c3 */ /* 0x002e620000008800 */
[----:B------:R-:W-:Y:S01]  /*03c0*/  UMOV UR6, 0x400 ;  /* 0x0000040000067882 */ /* 0x000fe20000000000 */
[----:B------:R-:W-:Y:S01]  /*03d0*/  UMOV UR10, 0x1 ;  /* 0x00000001000a7882 */ /* 0x000fe20000000000 */
[----:B------:R-:W-:Y:S01]  /*03e0*/  UMOV UR9, 0x100 ;  /* 0x0000010000097882 */ /* 0x000fe20000000000 */
[----:B------:R-:W-:-:S04]  /*03f0*/  UIADD3 UR10, -UR10, 0x100000, URZ ;  /* 0x001000000a0a7890 */ /* 0x000fc8000fffe13f */
[----:B------:R-:W-:Y:S02]  /*0400*/  USHF.L.U32 UR11, UR10, 0xb, URZ ;  /* 0x0000000b0a0b7899 */ /* 0x000fe4000800063f */
[----:B------:R-:W-:Y:S01]  /*0410*/  USHF.L.U32 UR10, UR10, 0x1, URZ ;  /* 0x000000010a0a7899 */ /* 0x000fe2000800063f */
[----:B------:R-:W-:Y:S01]  /*0420*/  ELECT P0, URZ, PT ;  /* 0x00000000003f782f */ /* 0x000fe20003800000 */
[----:B-1----:R-:W-:Y:S02]  /*0430*/  ULEA UR6, UR8, UR6, 0x18 ;  /* 0x0000000608067291 */ /* 0x002fe4000f8ec03f */
[----:B------:R-:W-:-:S04]  /*0440*/  UIADD3 UR8, -UR9, 0x100000, URZ ;  /* 0x0010000009087890 */ /* 0x000fc8000fffe13f */
[----:B------:R-:W-:Y:S02]  /*0450*/  USHF.L.U32 UR9, UR8, 0xb, URZ ;  /* 0x0000000b08097899 */ /* 0x000fe4000800063f */
[----:B------:R-:W-:Y:S01]  /*0460*/  USHF.L.U32 UR8, UR8, 0x1, URZ ;  /* 0x0000000108087899 */ /* 0x000fe2000800063f */
[----:B------:R-:W1:Y:S03]  /*0470*/  FENCE.VIEW.ASYNC.S ;  /* 0x00000000000073c6 */ /* 0x000e660000000000 */
[----:B-1----:R1:W1:Y:S08]  /*0480*/  SYNCS.EXCH.64 URZ, [UR6+0x12000], UR10 ;  /* 0x0120000a063f75b2 */ /* 0x0022700008000100 */
[----:B------:R1:W1:Y:S01]  /*0490*/  SYNCS.EXCH.64 URZ, [UR6+0x12028], UR8 ;  /* 0x01202808063f75b2 */ /* 0x0002620008000100 */
        /* <DEDUP_REMOVED lines=8> */
[----:B------:R-:W-:Y:S01]  /*0520*/  NOP ;  /* 0x0000000000007918 */ /* 0x000fe20000000000 */
.L_x_3:
        /* <DEDUP_REMOVED lines=21> */
[----:B------:R-:W-:Y:S01]  /*0680*/  NOP ;  /* 0x0000000000007918 */ /* 0x000fe20000000000 */
.L_x_4:
[----:B------:R-:W5:Y:S01]  /*0690*/  SHFL.IDX PT, R3, R2, RZ, 0x1f ;  /* 0x00001fff02037589 */ /* 0x000f6200000e0000 */
[----:B------:R-:W-:Y:S01]  /*06a0*/  ELECT P0, URZ, PT ;  /* 0x00000000003f782f */ /* 0x000fe20003800000 */
[----:B------:R-:W-:Y:S01]  /*06b0*/  NOP ;  /* 0x0000000000007918 */ /* 0x000fe20000000000 */
[----:B-1----:R-:W-:Y:S02]  /*06c0*/  UMOV UR8, 0x80 ;  /* 0x0000008000087882 */ /* 0x002fe40000000000 */
[C---:B-----5:R-:W-:Y:S02]  /*06d0*/  ISETP.NE.OR P0, PT, R3.reuse, RZ, !P0 ;  /* 0x000000ff0300720c */ /* 0x060fe40004705670 */
[----:B------:R-:W-:-:S11]  /*06e0*/  ISETP.NE.AND P2, PT, R3, RZ, PT ;  /* 0x000000ff0300720c */ /* 0x000fd60003f45270 */
[----:B------:R-:W-:Y:S01]  /*06f0*/  VOTEU.ALL UP0, P0 ;  /* 0x00000000003f7886 */ /* 0x000fe20000000000 */
[----:B------:R-:W-:Y:S01]  /*0700*/  VOTEU.ALL UP2, P0 ;  /* 0x00000000003f7886 */ /* 0x000fe20000040000 */
[----:B------:R-:W-:Y:S01]  /*0710*/  VOTEU.ALL UP3, P0 ;  /* 0x00000000003f7886 */ /* 0x000fe20000060000 */
[----:B------:R-:W-:Y:S02]  /*0720*/  VOTEU.ALL UP4, P0 ;  /* 0x00000000003f7886 */ /* 0x000fe40000080000 */
[----:B------:R-:W1:Y:S01]  /*0730*/  @!UP0 S2UR UR10, SR_CgaCtaId ;  /* 0x00000000000a89c3 */ /* 0x000e620000008800 */
[----:B------:R-:W-:Y:S01]  /*0740*/  @!UP0 UMOV UR6, 0x400 ;  /* 0x0000040000068882 */ /* 0x000fe20000000000 */
[----:B------:R-:W-:-:S04]  /*0750*/  @!UP0 UIADD3 UR8, -UR8, 0x100000, URZ ;  /* 0x0010000008088890 */ /* 0x000fc8000fffe13f */
[----:B------:R-:W-:Y:S02]  /*0760*/  @!UP0 USHF.L.U32 UR9, UR8, 0xb, URZ ;  /* 0x0000000b08098899 */ /* 0x000fe4000800063f */
[----:B------:R-:W-:Y:S02]  /*0770*/  @!UP0 USHF.L.U32 UR8, UR8, 0x1, URZ ;  /* 0x0000000108088899 */ /* 0x000fe4000800063f */
[----:B-1----:R-:W-:Y:S01]  /*0780*/  @!UP0 ULEA UR6, UR10, UR6, 0x18 ;  /* 0x000000060a068291 */ /* 0x002fe2000f8ec03f */
[----:B------:R-:W-:Y:S01]  /*0790*/  VOTEU.ALL UP0, P0 ;  /* 0x00000000003f7886 */ /* 0x000fe20000000000 */
[----:B------:R-:W1:Y:S10]  /*07a0*/  FENCE.VIEW.ASYNC.S ;  /* 0x00000000000073c6 */ /* 0x000e740000000000 */
[----:B-1----:R1:W1:Y:S01]  /*07b0*/  @!UP0 SYNCS.EXCH.64 URZ, [UR6+0x12090], UR8 ;  /* 0x01209008063f85b2 */ /* 0x0022620008000100 */
[----:B------:R1:W1:Y:S01]  /*07c0*/  @!UP2 SYNCS.EXCH.64 URZ, [UR6+0x12098], UR8 ;  /* 0x01209808063fa5b2 */ /* 0x0002620008000100 */
[----:B------:R1:W1:Y:S01]  /*07d0*/  @!UP3 SYNCS.EXCH.64 URZ, [UR6+0x120a0], UR8 ;  /* 0x0120a008063fb5b2 */ /* 0x0002620008000100 */
[----:B------:R1:W1:Y:S01]  /*07e0*/  @!UP4 SYNCS.EXCH.64 URZ, [UR6+0x120a8], UR8 ;  /* 0x0120a808063fc5b2 */ /* 0x0002620008000100 */
[----:B------:R-:W-:Y:S01]  /*07f0*/  NOP ;  /* 0x0000000000007918 */ /* 0x000fe20000000000 */
[----:B------:R-:W-:Y:S05]  /*0800*/  @P2 BRA `(.L_x_5) ;  /* 0x0000000000502947 */ /* 0x000fea0003800000 */
[----:B-1----:R-:W1:Y:S01]  /*0810*/  S2UR UR8, SR_CgaCtaId ;  /* 0x00000000000879c3 */ /* 0x002e620000008800 */
        /* <DEDUP_REMOVED lines=12> */
[----:B-1----:R1:W1:Y:S01]  /*08e0*/  SYNCS.EXCH.64 URZ, [UR6+0x120c0], UR8 ;  /* 0x0120c008063f75b2 */ /* 0x0022620008000100 */
[----:B------:R1:W1:Y:S01]  /*08f0*/  SYNCS.EXCH.64 URZ, [UR6+0x120d8], UR10 ;  /* 0x0120d80a063f75b2 */ /* 0x0002620008000100 */
[----:B------:R1:W1:Y:S01]  /*0900*/  SYNCS.EXCH.64 URZ, [UR6+0x120c8], UR8 ;  /* 0x0120c808063f75b2 */ /* 0x0002620008000100 */
[----:B------:R1:W1:Y:S01]  /*0910*/  SYNCS.EXCH.64 URZ, [UR6+0x120e0], UR10 ;  /* 0x0120e00a063f75b2 */ /* 0x0002620008000100 */
[----:B------:R1:W1:Y:S01]  /*0920*/  SYNCS.EXCH.64 URZ, [UR6+0x120d0], UR8 ;  /* 0x0120d008063f75b2 */ /* 0x0002620008000100 */
[----:B------:R1:W1:Y:S01]  /*0930*/  SYNCS.EXCH.64 URZ, [UR6+0x120e8], UR10 ;  /* 0x0120e80a063f75b2 */ /* 0x0002620008000100 */
[----:B------:R-:W-:Y:S01]  /*0940*/  NOP ;  /* 0x0000000000007918 */ /* 0x000fe20000000000 */
.L_x_5:
[----:B------:R-:W-:Y:S01]  /*0950*/  ISETP.NE.AND P0, PT, RZ, UR37, PT ;  /* 0x00000025ff007c0c */ /* 0x000fe2000bf05270 */
[----:B------:R-:W-:Y:S01]  /*0960*/  IMAD.U32 R2, RZ, RZ, UR5 ;  /* 0x00000005ff027e24 */ /* 0x000fe2000f8e00ff */
[----:B------:R-:W-:Y:S01]  /*0970*/  NOP ;  /* 0x0000000000007918 */ /* 0x000fe20000000000 */
[----:B-1234-:R-:W-:Y:S03]  /*0980*/  BAR.SYNC.DEFER_BLOCKING 0x0 ;  /* 0x0000000000007b1d */ /* 0x01efe60000010000 */
[----:B------:R-:W-:-:S07]  /*0990*/  ISETP.EQ.AND P2, PT, R2, 0x1, P1 ;  /* 0x000000010200780c */ /* 0x000fce0000f42270 */
[----:B------:R-:W-:Y:S06]  /*09a0*/  @!P0 BRA `(.L_x_6) ;  /* 0x000000c800f88947 */ /* 0x000fec0003800000 */
[----:B------:R-:W-:-:S06]  /*09b0*/  UISETP.GT.U32.AND UP0, UPT, UR7, 0x3, UPT ;  /* 0x000000030700788c */ /* 0x000fcc000bf04070 */
[----:B------:R-:W-:-:S13]  /*09c0*/  PLOP3.LUT P0, PT, PT, PT, UP0, 0x80, 0x0 ;  /* 0x000000000000781c */ /* 0x000fda0003f0f008 */
[----:B------:R-:W-:Y:S05]  /*09d0*/  @P0 EXIT ;  /* 0x000000000000094d */ /* 0x000fea0003800000 */
.L_x_7:
[----:B------:R-:W-:-:S08]  /*09e0*/  NOP ;  /* 0x0000000000007918 */ /* 0x000fd00000000000 */
[----:B------:R-:W1:Y:S02]  /*09f0*/  USETMAXREG.TRY_ALLOC.CTAPOOL UP0, 0xf0 ;  /* 0x000000f0000079c8 */ /* 0x000e640008000600 */
[----:B-1----:R-:W-:-:S13]  /*0a00*/  PLOP3.LUT P0, PT, PT, PT, UP0, 0x80, 0x0 ;  /* 0x000000000000781c */ /* 0x002fda0003f0f008 */
[----:B------:R-:W-:Y:S05]  /*0a10*/  @!P0 BRA `(.L_x_7) ;  /* 0xfffffffc00f08947 */ /* 0x000fea000383ffff */
[----:B------:R-:W-:Y:S01]  /*0a20*/  UISETP.NE.AND UP0, UPT, UR37, 0x1, UPT ;  /* 0x000000012500788c */ /* 0x000fe2000bf05270 */
[----:B------:R-:W1:Y:S01]  /*0a30*/  S2UR UR42, SR_CTAID.X ;  /* 0x00000000002a79c3 */ /* 0x000e620000002500 */
[----:B------:R-:W-:Y:S01]  /*0a40*/  UMOV UR5, URZ ;  /* 0x0000003f00057c82 */ /* 0x000fe20008000000 */
[----:B------:R-:W-:-:S03]  /*0a50*/  UMOV UR6, URZ ;  /* 0x0000003f00067c82 */ /* 0x000fc60008000000 */
[----:B------:R-:W-:-:S13]  /*0a60*/  PLOP3.LUT P0, PT, PT, PT, UP0, 0x80, 0x0 ;  /* 0x000000000000781c */ /* 0x000fda0003f0f008 */
[----:B------:R-:W-:Y:S05]  /*0a70*/  @!P0 BRA `(.L_x_8) ;  /* 0x00000000003c8947 */ /* 0x000fea0003800000 */
[----:B------:R-:W-:Y:S01]  /*0a80*/  UISETP.NE.AND UP0, UPT, UR37, 0x2, UPT ;  /* 0x000000022500788c */ /* 0x000fe2000bf05270 */
[----:B------:R-:W-:-:S05]  /*0a90*/  UMOV UR6, 0x1 ;  /* 0x0000000100067882 */ /* 0x000fca0000000000 */
[----:B------:R-:W-:-:S13]  /*0aa0*/  PLOP3.LUT P1, PT, PT, PT, UP0, 0x80, 0x0 ;  /* 0x000000000000781c */ /* 0x000fda0003f2f008 */
[----:B------:R-:W-:Y:S05]  /*0ab0*/  @!P1 BRA `(.L_x_8) ;  /* 0x00000000002c9947 */ /* 0x000fea0003800000 */
[----:B------:R-:W-:-:S06]  /*0ac0*/  UISETP.NE.AND UP0, UPT, UR37, 0x3, UPT ;  /* 0x000000032500788c */ /* 0x000fcc000bf05270 */
[----:B------:R-:W-:-:S13]  /*0ad0*/  PLOP3.LUT P1, PT, PT, PT, UP0, 0x80, 0x0 ;  /* 0x000000000000781c */ /* 0x000fda0003f2f008 */
[----:B------:R-:W-:Y:S05]  /*0ae0*/  @!P1 BRA `(.L_x_9) ;  /* 0x0000000000189947 */ /* 0x000fea0003800000 */
[----:B------:R-:W-:-:S11]  /*0af0*/  UISETP.NE.AND UP0, UPT, UR37, 0x4, UPT ;  /* 0x000000042500788c */ /* 0x000fd6000bf05270 */
[----:B------:R-:W-:Y:S01]  /*0b00*/  @!UP0 UMOV UR5, 0x1 ;  /* 0x0000000100058882 */ /* 0x000fe20000000000 */
[----:B------:R-:W-:Y:S01]  /*0b10*/  @!UP0 UMOV UR6, 0x1 ;  /* 0x0000000100068882 */ /* 0x000fe20000000000 */
[----:B------:R-:W-:Y:S01]  /*0b20*/  @UP0 UMOV UR5, URZ ;  /* 0x0000003f00050c82 */ /* 0x000fe20008000000 */
[----:B------:R-:W-:Y:S01]  /*0b30*/  @UP0 UMOV UR6, URZ ;  /* 0x0000003f00060c82 */ /* 0x000fe20008000000 */
[----:B------:R-:W-:Y:S05]  /*0b40*/  BRA `(.L_x_8) ;  /* 0x0000000000087947 */ /* 0x000fea0003800000 */
.L_x_9:
[----:B------:R-:W-:Y:S01]  /*0b50*/  UMOV UR5, 0x1 ;  /* 0x0000000100057882 */ /* 0x000fe20000000000 */
[----:B------:R-:W-:-:S05]  /*0b60*/  UMOV UR6, URZ ;  /* 0x0000003f00067c82 */ /* 0x000fca0008000000 */
.L_x_8:
[----:B------:R-:W-:Y:S05]  /*0b70*/  @!P0 BRA `(.L_x_10) ;  /* 0x00000000003c8947 */ /* 0x000fea0003800000 */
[----:B------:R-:W-:-:S06]  /*0b80*/  UISETP.NE.AND UP0, UPT, UR37, 0x2, UPT ;  /* 0x000000022500788c */ /* 0x000fcc000bf05270 */
[----:B------:R-:W-:-:S13]  /*0b90*/  PLOP3.LUT P0, PT, PT, PT, UP0, 0x80, 0x0 ;  /* 0x000000000000781c */ /* 0x000fda0003f0f008 */
[----:B------:R-:W-:Y:S05]  /*0ba0*/  @!P0 BRA `(.L_x_11) ;  /* 0x0000000000288947 */ /* 0x000fea0003800000 */
[----:B------:R-:W-:-:S06]  /*0bb0*/  UISETP.NE.AND UP0, UPT, UR37, 0x3, UPT ;  /* 0x000000032500788c */ /* 0x000fcc000bf05270 */
[----:B------:R-:W-:-:S13]  /*0bc0*/  PLOP3.LUT P0, PT, PT, PT, UP0, 0x80, 0x0 ;  /* 0x000000000000781c */ /* 0x000fda0003f0f008 */
[----:B------:R-:W-:Y:S05]  /*0bd0*/  @!P0 BRA `(.L_x_12) ;  /* 0x0000000000148947 */ /* 0x000fea0003800000 */
[----:B------:R-:W-:-:S06]  /*0be0*/  UISETP.NE.AND UP0, UPT, UR37, 0x4, UPT ;  /* 0x000000042500788c */ /* 0x000fcc000bf05270 */
[----:B------:R-:W-:-:S13]  /*0bf0*/  PLOP3.LUT P0, PT, PT, PT, UP0, 0x80, 0x0 ;  /* 0x000000000000781c */ /* 0x000fda0003f0f008 */
[----:B------:R-:W-:Y:S05]  /*0c00*/  @P0 BRA `(.L_x_13) ;  /* 0x00000000001c0947 */ /* 0x000fea0003800000 */
[----:B-1----:R-:W-:Y:S01]  /*0c10*/  ULEA UR42, UR42, 0x3, 0x1 ;  /* 0x000000032a2a7891 */ /* 0x002fe2000f8e083f */
[----:B------:R-:W-:Y:S11]  /*0c20*/  BRA `(.L_x_13) ;  /* 0x0000000000147947 */ /* 0x000ff60003800000 */
.L_x_12:
[----:B-1----:R-:W-:Y:S01]  /*0c30*/  ULEA UR42, UR42, 0x2, 0x1 ;  /* 0x000000022a2a7891 */ /* 0x002fe2000f8e083f */
[----:B------:R-:W-:Y:S11]  /*0c40*/  BRA `(.L_x_13) ;  /* 0x00000000000c7947 */ /* 0x000ff60003800000 */
.L_x_11:
[----:B-1----:R-:W-:Y:S01]  /*0c50*/  ULEA UR42, UR42, 0x1, 0x1 ;  /* 0x000000012a2a7891 */ /* 0x002fe2000f8e083f */
[----:B------:R-:W-:Y:S11]  /*0c60*/  BRA `(.L_x_13) ;  /* 0x0000000000047947 */ /* 0x000ff60003800000 */
.L_x_10:
[----:B-1----:R-:W-:-:S12]  /*0c70*/  USHF.L.U32 UR42, UR42, 0x1, URZ ;  /* 0x000000012a2a7899 */ /* 0x002fd8000800063f */
.L_x_13:
[----:B------:R-:W-:-:S04]  /*0c80*/  ULOP3.LUT UR8, UR4, 0x1, URZ, 0xfc, !UPT ;  /* 0x0000000104087892 */ /* 0x000fc8000f8efc3f */
[----:B------:R-:W-:-:S06]  /*0c90*/  UISETP.NE.AND UP0, UPT, UR8, 0x3, UPT ;  /* 0x000000030800788c */ /* 0x000fcc000bf05270 */
[----:B------:R-:W-:-:S13]  /*0ca0*/  PLOP3.LUT P0, PT, PT, PT, UP0, 0x80, 0x0 ;  /* 0x000000000000781c */ /* 0x000fda0003f0f008 */
[----:B------:R-:W-:Y:S05]  /*0cb0*/  @!P0 BRA `(.L_x_14) ;  /* 0x0000000000048947 */ /* 0x000fea0003800000 */
[----:B-1----:R-:W-:Y:S01]  /*0cc0*/  BPT.TRAP 0x1 ;  /* 0x000000040000795c */ /* 0x002fe20000300000 */
.L_x_14:
[----:B------:R-:W2:Y:S01]  /*0cd0*/  S2UR UR8, SR_CgaCtaId ;  /* 0x00000000000879c3 */ /* 0x000ea20000008800 */
[----:B------:R-:W-:Y:S01]  /*0ce0*/  UMOV UR36, 0x400 ;  /* 0x0000040000247882 */ /* 0x000fe20000000000 */
[----:B------:R-:W-:Y:S01]  /*0cf0*/  IMAD.U32 R4, RZ, RZ, UR5 ;  /* 0x00000005ff047e24 */ /* 0x000fe2000f8e00ff */
[----:B------:R-:W-:-:S04]  /*0d00*/  SHF.R.S32.HI R3, RZ, 0x1f, R0 ;  /* 0x0000001fff037819 */ /* 0x000fc80000011400 */
[----:B------:R-:W-:Y:S02]  /*0d10*/  SHF.L.U32 R4, R4, 0x1f, RZ ;  /* 0x0000001f04047819 */ /* 0x000fe400000006ff */
[----:B------:R-:W-:-:S04]  /*0d20*/  LEA.HI R3, R3, R0, RZ, 0x7 ;  /* 0x0000000003037211 */ /* 0x000fc800078f38ff */
[----:B------:R-:W-:-:S05]  /*0d30*/  LOP3.LUT R3, R3, 0xffffff80, RZ, 0xc0, !PT ;  /* 0xffffff8003037812 */ /* 0x000fca00078ec0ff */
[----:B------:R-:W-:-:S05]  /*0d40*/  IMAD.IADD R3, R0, 0x1, -R3 ;  /* 0x0000000100037824 */ /* 0x000fca00078e0a03 */
[----:B------:R-:W-:Y:S01]  /*0d50*/  SHF.R.S32.HI R2, RZ, 0x1f, R3 ;  /* 0x0000001fff027819 */ /* 0x000fe20000011403 */
[----:B--2---:R-:W-:-:S03]  /*0d60*/  ULEA UR36, UR8, UR36, 0x18 ;  /* 0x0000002408247291 */ /* 0x004fc6000f8ec03f */
[----:B------:R-:W-:Y:S01]  /*0d70*/  LEA.HI R2, R2, R3, RZ, 0x2 ;  /* 0x0000000302027211 */ /* 0x000fe200078f10ff */
[----:B------:R-:W-:-:S03]  /*0d80*/  ULEA UR8, UR6, UR36, 0x3 ;  /* 0x0000002406087291 */ /* 0x000fc6000f8e183f */
[----:B------:R-:W-:-:S05]  /*0d90*/  LOP3.LUT R2, R2, 0x7ffffffc, RZ, 0xc0, !PT ;  /* 0x7ffffffc02027812 */ /* 0x000fca00078ec0ff */
[----:B------:R-:W-:Y:S01]  /*0da0*/  IMAD.IADD R2, R3, 0x1, -R2 ;  /* 0x0000000103027824 */ /* 0x000fe200078e0a02 */
[----:B------:R-:W2:Y:S02]  /*0db0*/  SYNCS.PHASECHK.TRANS64.TRYWAIT P1, [UR8+0x12050], R4 ;  /* 0x01205004ff0075a7 */ /* 0x000ea40008020148 */
[----:B--2---:R-:W-:Y:S05]  /*0dc0*/  @!P1 BRA `(.L_x_15) ;  /* 0x000000d800d49947 */ /* 0x004fea0003800000 */
.L_x_103:
[----:B------:R-:W-:Y:S01]  /*0dd0*/  IMAD.SHL.U32 R5, R2, 0x2, RZ ;  /* 0x0000000202057824 */ /* 0x000fe200078e00ff */
[----:B------:R-:W-:Y:S06]  /*0de0*/  @!P0 BRA `(.L_x_16) ;  /* 0x0000000000048947 */ /* 0x000fec0003800000 */
[----:B-1----:R-:W-:Y:S01]  /*0df0*/  BPT.TRAP 0x1 ;  /* 0x000000040000795c */ /* 0x002fe20000300000 */
.L_x_16:
[----:B------:R-:W-:Y:S01]  /*0e00*/  SHF.L.U32 R11, RZ, 0x1f, RZ ;  /* 0x0000001fff0b7819 */ /* 0x000fe200000006ff */
[----:B------:R-:W-:Y:S01]  /*0e10*/  UIADD3 UR21, UR36, 0x12090, URZ ;  /* 0x0001209024157890 */ /* 0x000fe2000fffe03f */
[----:B------:R-:W-:Y:S02]  /*0e20*/  ISETP.NE.AND P2, PT, RZ, UR7, PT ;  /* 0x00000007ff007c0c */ /* 0x000fe4000bf45270 */
[----:B------:R-:W3:Y:S02]  /*0e30*/  SYNCS.PHASECHK.TRANS64.TRYWAIT P1, [UR36+0x12000], R11 ;  /* 0x0120000bff0075a7 */ /* 0x000ee40008020164 */
[----:B---3--:R-:W-:Y:S09]  /*0e40*/  @!P1 BRA `(.L_x_17) ;  /* 0x000000d800cc9947 */ /* 0x008ff20003800000 */
.L_x_104:
[----:B------:R-:W-:Y:S01]  /*0e50*/  ULEA UR20, UR37, UR21, 0x3 ;  /* 0x0000001525147291 */ /* 0x000fe2000f8e183f */
[----:B---3--:R-:W-:-:S04]  /*0e60*/  SEL R2, RZ, 0x1, P2 ;  /* 0x00000001ff027807 */ /* 0x008fc80001000000 */
[----:B------:R-:W-:-:S04]  /*0e70*/  SHF.L.U32 R2, R2, 0x1f, RZ ;  /* 0x0000001f02027819 */ /* 0x000fc800000006ff */
[----:B------:R-:W3:Y:S02]  /*0e80*/  SYNCS.PHASECHK.TRANS64.TRYWAIT P1, [UR20+-0x8], R2 ;  /* 0xfffff802ff0075a7 */ /* 0x000ee40008020154 */
[----:B---3--:R-:W-:Y:S05]  /*0e90*/  @!P1 BRA `(.L_x_18) ;  /* 0x000000d800d09947 */ /* 0x008fea0003800000 */
.L_x_105:
[----:B------:R-:W-:Y:S01]  /*0ea0*/  USHF.R.U32.HI UR5, URZ, 0x4, UR36 ;  /* 0x000000043f057899 */ /* 0x000fe20008011624 */
[----:B------:R-:W-:Y:S01]  /*0eb0*/  WARPGROUP.ARRIVE ;  /* 0x00000000000079c5 */ /* 0x000fe20000000000 */
[----:B------:R-:W-:Y:S01]  /*0ec0*/  UIADD3 UR8, UR36, 0x3000, URZ ;  /* 0x0000300024087890 */ /* 0x000fe2000fffe03f */
[----:B------:R-:W3:Y:S01]  /*0ed0*/  LDC R10, c[0x0][0x28c] ;  /* 0x0000a300ff0a7b82 */ /* 0x000ee20000000800 */
[----:B------:R-:W-:Y:S01]  /*0ee0*/  ULOP3.LUT UR5, UR5, 0x3fff, URZ, 0xc0, !UPT ;  /* 0x00003fff05057892 */ /* 0x000fe2000f8ec03f */
[C---:B--2---:R-:W-:Y:S01]  /*0ef0*/  VIADD R3, R5.reuse, 0x1 ;  /* 0x0000000105037836 */ /* 0x044fe20000000000 */
[----:B------:R-:W-:Y:S01]  /*0f00*/  USHF.R.U32.HI UR8, URZ, 0x4, UR8 ;  /* 0x000000043f087899 */ /* 0x000fe20008011608 */
[C---:B------:R-:W-:Y:S01]  /*0f10*/  VIADD R7, R5.reuse, 0x8 ;  /* 0x0000000805077836 */ /* 0x040fe20000000000 */
[----:B------:R-:W-:Y:S01]  /*0f20*/  ULOP3.LUT UR5, UR5, 0x10000, URZ, 0xfc, !UPT ;  /* 0x0001000005057892 */ /* 0x000fe2000f8efc3f */
[----:B------:R-:W-:Y:S01]  /*0f30*/  VIADD R9, R5, 0x9 ;  /* 0x0000000905097836 */ /* 0x000fe20000000000 */
[----:B------:R-:W-:Y:S01]  /*0f40*/  ULOP3.LUT UR8, UR8, 0x3fff, URZ, 0xc0, !UPT ;  /* 0x00003fff08087892 */ /* 0x000fe2000f8ec03f */
[----:B------:R-:W-:Y:S01]  /*0f50*/  P2R R12, PR, RZ, 0x1 ;  /* 0x00000001ff0c7803 */ /* 0x000fe20000000000 */
[----:B------:R-:W-:Y:S01]  /*0f60*/  UIMAD UR5, UR6, 0x180, UR5 ;  /* 0x00000180060578a4 */ /* 0x000fe2000f8e0205 */
[----:B------:R-:W-:Y:S01]  /*0f70*/  IMAD.MOV.U32 R135, RZ, RZ, RZ ;  /* 0x000000ffff877224 */ /* 0x000fe200078e00ff */
[----:B------:R-:W-:Y:S01]  /*0f80*/  ULOP3.LUT UR6, UR8, 0x10000, URZ, 0xfc, !UPT ;  /* 0x0001000008067892 */ /* 0x000fe2000f8efc3f */
[----:B------:R-:W-:Y:S01]  /*0f90*/  UMOV UR9, 0xc0000010 ;  /* 0xc000001000097882 */ /* 0x000fe20000000000 */
[----:B------:R-:W-:Y:S01]  /*0fa0*/  UMOV UR11, 0xc0000010 ;  /* 0xc0000010000b7882 */ /* 0x000fe20000000000 */
[----:B------:R-:W-:-:S02]  /*0fb0*/  UIADD3 UR12, UR5, 0x80, URZ ;  /* 0x00000080050c7890 */ /* 0x000fc4000fffe03f */
[----:B------:R-:W-:Y:S02]  /*0fc0*/  UMOV UR8, UR5 ;  /* 0x0000000500087c82 */ /* 0x000fe40008000000 */
[----:B------:R-:W-:Y:S01]  /*0fd0*/  UMOV UR10, UR6 ;  /* 0x00000006000a7c82 */ /* 0x000fe20008000000 */
[----:B------:R-:W-:Y:S01]  /*0fe0*/  UIADD3 UR14, UR6, 0x100, URZ ;  /* 0x00000100060e7890 */ /* 0x000fe2000fffe03f */
[----:B------:R-:W-:Y:S01]  /*0ff0*/  QGMMA.64x128x32.F32.E4M3.E4M3 R24, gdesc[UR8], RZ, !UPT, gsb0 ;  /* 0x01e00000081879f3 */ /* 0x000fe2000c0008ff */
[----:B------:R-:W-:Y:S01]  /*1000*/  UMOV UR13, 0xc0000010 ;  /* 0xc0000010000d7882 */ /* 0x000fe20000000000 */
[----:B------:R-:W-:Y:S01]  /*1010*/  UMOV UR15, 0xc0000010 ;  /* 0xc0000010000f7882 */ /* 0x000fe20000000000 */
[----:B------:R-:W-:Y:S01]  /*1020*/  UIADD3 UR16, UR5, 0x100, URZ ;  /* 0x0000010005107890 */ /* 0x000fe2000fffe03f */
[-C--:B---3--:R-:W-:Y:S01]  /*1030*/  ISETP.GE.AND P4, PT, R3, R10.reuse, PT ;  /* 0x0000000a0300720c */ /* 0x088fe20003f86270 */
[----:B------:R-:W-:Y:S01]  /*1040*/  UIADD3 UR18, UR6, 0x200, URZ ;  /* 0x0000020006127890 */ /* 0x000fe2000fffe03f */
[C---:B------:R-:W-:Y:S01]  /*1050*/  VIADD R3, R5.reuse, 0x10 ;  /* 0x0000001005037836 */ /* 0x040fe20000000000 */
[----:B------:R-:W-:Y:S01]  /*1060*/  UMOV UR17, 0xc0000010 ;  /* 0xc000001000117882 */ /* 0x000fe20000000000 */
[----:B------:R-:W-:Y:S01]  /*1070*/  UMOV UR19, 0xc0000010 ;  /* 0xc000001000137882 */ /* 0x000fe20000000000 */
[-C--:B------:R-:W-:Y:S01]  /*1080*/  ISETP.GE.AND P3, PT, R5, R10.reuse, PT ;  /* 0x0000000a0500720c */ /* 0x080fe20003f66270 */
[----:B------:R-:W-:Y:S01]  /*1090*/  ULDC UR5, c[0x0][0x604] ;  /* 0x0001810000057ab9 */ /* 0x000fe20000000800 */
[-C--:B------:R-:W-:Y:S01]  /*10a0*/  ISETP.GE.AND P1, PT, R3, R10.reuse, PT ;  /* 0x0000000a0300720c */ /* 0x080fe20003f26270 */
[----:B------:R-:W-:Y:S01]  /*10b0*/  VIADD R3, R5, 0x18 ;  /* 0x0000001805037836 */ /* 0x000fe20000000000 */
[-C--:B------:R-:W-:Y:S01]  /*10c0*/  ISETP.GE.AND P5, PT, R7, R10.reuse, PT ;  /* 0x0000000a0700720c */ /* 0x080fe20003fa6270 */
[----:B------:R-:W-:Y:S01]  /*10d0*/  VIADD R7, R5, 0x11 ;  /* 0x0000001105077836 */ /* 0x000fe20000000000 */
[----:B------:R-:W-:Y:S01]  /*10e0*/  ISETP.GE.AND P2, PT, R9, R10, PT ;  /* 0x0000000a0900720c */ /* 0x000fe20003f46270 */
[----:B------:R-:W-:Y:S01]  /*10f0*/  VIADD R9, R5, 0x79 ;  /* 0x0000007905097836 */ /* 0x000fe20000000000 */
[----:B------:R-:W-:-:S02]  /*1100*/  USHF.L.U32 UR7, UR7, 0x3, URZ ;  /* 0x0000000307077899 */ /* 0x000fc4000800063f */
[----:B------:R-:W-:Y:S01]  /*1110*/  ISETP.GE.AND P6, PT, R7, R10, PT ;  /* 0x0000000a0700720c */ /* 0x000fe20003fc6270 */
[----:B------:R-:W-:Y:S01]  /*1120*/  VIADD R7, R5, 0x20 ;  /* 0x0000002005077836 */ /* 0x000fe20000000000 */
[----:B------:R-:W-:Y:S01]  /*1130*/  ULOP3.LUT UR7, UR7, 0x8, URZ, 0xc, !UPT ;  /* 0x0000000807077892 */ /* 0x000fe2000f8e0c3f */
[----:B------:R-:W-:Y:S02]  /*1140*/  WARPGROUP.DEPBAR.LE gsb0, 0x0 ;  /* 0x00008000000079c5 */ /* 0x000fe40000010000 */
[----:B------:R-:W-:-:S06]  /*1150*/  WARPGROUP.ARRIVE ;  /* 0x00000000000079c5 */ /* 0x000fcc0000000000 */
[----:B------:R-:W-:Y:S03]  /*1160*/  QGMMA.64x128x32.F32.E4M3.E4M3 R24, gdesc[UR12], R24, gsb0 ;  /* 0x01e000000c1879f3 */ /* 0x000fe60008000818 */
[----:B------:R-:W-:Y:S02]  /*1170*/  WARPGROUP.DEPBAR.LE gsb0, 0x0 ;  /* 0x00008000000079c5 */ /* 0x000fe40000010000 */
[----:B------:R-:W-:-:S07]  /*1180*/  WARPGROUP.ARRIVE ;  /* 0x00000000000079c5 */ /* 0x000fce0000000000 */
[----:B------:R-:W-:Y:S03]  /*1190*/  QGMMA.64x128x32.F32.E4M3.E4M3 R24, gdesc[UR16], R24, gsb0 ;  /* 0x01e00000101879f3 */ /* 0x000fe60008000818 */
[----:B------:R-:W-:Y:S02]  /*11a0*/  WARPGROUP.DEPBAR.LE gsb0, 0x0 ;  /* 0x00008000000079c5 */ /* 0x000fe40000010000 */
[----:B------:R-:W-:Y:S02]  /*11b0*/  FSEL R24, R24, -INF , !P3 ;  /* 0xff80000018187808 */ /* 0x000fe40005800000 */
[----:B------:R-:W-:Y:S02]  /*11c0*/  FSEL R26, R26, -INF , !P3 ;  /* 0xff8000001a1a7808 */ /* 0x000fe40005800000 */
[----:B------:R-:W-:Y:S01]  /*11d0*/  ISETP.GE.AND P3, PT, R3, R10, PT ;  /* 0x0000000a0300720c */ /* 0x000fe20003f66270 */
[----:B------:R-:W-:Y:S01]  /*11e0*/  VIADD R3, R5, 0x19 ;  /* 0x0000001905037836 */ /* 0x000fe20000000000 */
[----:B------:R-:W-:-:S02]  /*11f0*/  FSEL R25, R25, -INF , !P4 ;  /* 0xff80000019197808 */ /* 0x000fc40006000000 */
[----:B------:R-:W-:Y:S02]  /*1200*/  FSEL R27, R27, -INF , !P4 ;  /* 0xff8000001b1b7808 */ /* 0x000fe40006000000 */
[-C--:B------:R-:W-:Y:S01]  /*1210*/  ISETP.GE.AND P4, PT, R3, R10.reuse, PT ;  /* 0x0000000a0300720c */ /* 0x080fe20003f86270 */
[----:B------:R-:W-:Y:S01]  /*1220*/  VIADD R3, R5, 0x21 ;  /* 0x0000002105037836 */ /* 0x000fe20000000000 */
        /* <DEDUP_REMOVED lines=14> */
[-C--:B------:R-:W-:Y:S02]  /*1310*/  ISETP.GE.AND P1, PT, R7, R10.reuse, PT ;  /* 0x0000000a0700720c */ /* 0x080fe40003f26270 */
[----:B------:R-:W-:Y:S02]  /*1320*/  FSEL R36, R36, -INF , !P3 ;  /* 0xff80000024247808 */ /* 0x000fe40005800000 */
[----:B------:R-:W-:Y:S02]  /*1330*/  FSEL R38, R38, -INF , !P3 ;  /* 0xff80000026267808 */ /* 0x000fe40005800000 */
[----:B------:R-:W-:Y:S02]  /*1340*/  FMNMX R7, R24, R25, !PT ;  /* 0x0000001918077209 */ /* 0x000fe40007800000 */
[----:B------:R-:W-:Y:S01]  /*1350*/  ISETP.GE.AND P3, PT, R3, R10, PT ;  /* 0x0000000a0300720c */ /* 0x000fe20003f66270 */
[----:B------:R-:W-:Y:S01]  /*1360*/  VIADD R3, R5, 0x31 ;  /* 0x0000003105037836 */ /* 0x000fe20000000000 */
[----:B------:R-:W-:-:S02]  /*1370*/  FMNMX R2, R28, R7, !PT ;  /* 0x000000071c027209 */ /* 0x000fc40007800000 */
[----:B------:R-:W-:Y:S02]  /*1380*/  FSEL R37, R37, -INF , !P4 ;  /* 0xff80000025257808 */ /* 0x000fe40006000000 */
[----:B------:R-:W-:Y:S02]  /*1390*/  FSEL R39, R39, -INF , !P4 ;  /* 0xff80000027277808 */ /* 0x000fe40006000000 */
[----:B------:R-:W-:Y:S01]  /*13a0*/  ISETP.GE.AND P4, PT, R3, R10, PT ;  /* 0x0000000a0300720c */ /* 0x000fe20003f86270 */
[----:B------:R-:W-:Y:S01]  /*13b0*/  VIADD R3, R5, 0x38 ;  /* 0x0000003805037836 */ /* 0x000fe20000000000 */
[----:B------:R-:W-:Y:S02]  /*13c0*/  FMNMX R7, R29, R2, !PT ;  /* 0x000000021d077209 */ /* 0x000fe40007800000 */
[----:B------:R-:W-:Y:S02]  /*13d0*/  FSEL R40, R40, -INF , !P5 ;  /* 0xff80000028287808 */ /* 0x000fe40006800000 */
[----:B------:R-:W-:-:S02]  /*13e0*/  FSEL R42, R42, -INF , !P5 ;  /* 0xff8000002a2a7808 */ /* 0x000fc40006800000 */
[----:B------:R-:W-:Y:S02]  /*13f0*/  FMNMX R2, R32, R7, !PT ;  /* 0x0000000720027209 */ /* 0x000fe40007800000 */
[----:B------:R-:W-:Y:S01]  /*1400*/  ISETP.GE.AND P5, PT, R3, R10, PT ;  /* 0x0000000a0300720c */ /* 0x000fe20003fa6270 */
[----:B------:R-:W-:Y:S01]  /*1410*/  VIADD R3, R5, 0x39 ;  /* 0x0000003905037836 */ /* 0x000fe20000000000 */
[----:B------:R-:W-:Y:S02]  /*1420*/  FMNMX R7, R33, R2, !PT ;  /* 0x0000000221077209 */ /* 0x000fe40007800000 */
[----:B------:R-:W-:Y:S02]  /*1430*/  FSEL R41, R41, -INF , !P2 ;  /* 0xff80000029297808 */ /* 0x000fe40005000000 */
[----:B------:R-:W-:Y:S02]  /*1440*/  FSEL R43, R43, -INF , !P2 ;  /* 0xff8000002b2b7808 */ /* 0x000fe40005000000 */
[----:B------:R-:W-:Y:S01]  /*1450*/  ISETP.GE.AND P2, PT, R3, R10, PT ;  /* 0x0000000a0300720c */ /* 0x000fe20003f46270 */
[----:B------:R-:W-:Y:S01]  /*1460*/  VIADD R3, R5, 0x40 ;  /* 0x0000004005037836 */ /* 0x000fe20000000000 */
[----:B------:R-:W-:-:S02]  /*1470*/  FMNMX R2, R36, R7, !PT ;  /* 0x0000000724027209 */ /* 0x000fc40007800000 */
[----:B------:R-:W-:Y:S02]  /*1480*/  FSEL R44, R44, -INF , !P1 ;  /* 0xff8000002c2c7808 */ /* 0x000fe40004800000 */
[----:B------:R-:W-:Y:S02]  /*1490*/  FSEL R46, R46, -INF , !P1 ;  /* 0xff8000002e2e7808 */ /* 0x000fe40004800000 */
[----:B------:R-:W-:Y:S02]  /*14a0*/  FMNMX R7, R37, R2, !PT ;  /* 0x0000000225077209 */ /* 0x000fe40007800000 */
[----:B------:R-:W-:Y:S01]  /*14b0*/  ISETP.GE.AND P1, PT, R3, R10, PT ;  /* 0x0000000a0300720c */ /* 0x000fe20003f26270 */
[----:B------:R-:W-:Y:S01]  /*14c0*/  VIADD R3, R5, 0x41 ;  /* 0x0000004105037836 */ /* 0x000fe20000000000 */
[----:B------:R-:W-:Y:S02]  /*14d0*/  FMNMX R2, R40, R7, !PT ;  /* 0x0000000728027209 */ /* 0x000fe40007800000 */
[----:B------:R-:W-:-:S02]  /*14e0*/  FSEL R45, R45, -INF , !P6 ;  /* 0xff8000002d2d7808 */ /* 0x000fc40007000000 */
[----:B------:R-:W-:Y:S02]  /*14f0*/  FSEL R47, R47, -INF , !P6 ;  /* 0xff8000002f2f7808 */ /* 0x000fe40007000000 */
[----:B------:R-:W-:Y:S01]  /*1500*/  ISETP.GE.AND P6, PT, R3, R10, PT ;  /* 0x0000000a0300720c */ /* 0x000fe20003fc6270 */
[----:B------:R-:W-:Y:S01]  /*1510*/  VIADD R3, R5, 0x48 ;  /* 0x0000004805037836 */ /* 0x000fe20000000000 */
[----:B------:R-:W-:Y:S02]  /*1520*/  FMNMX R7, R41, R2, !PT ;  /* 0x0000000229077209 */ /* 0x000fe40007800000 */
[----:B------:R-:W-:Y:S02]  /*1530*/  FSEL R48, R48, -INF , !P3 ;  /* 0xff80000030307808 */ /* 0x000fe40005800000 */
[----:B------:R-:W-:Y:S02]  /*1540*/  FSEL R50, R50, -INF , !P3 ;  /* 0xff80000032327808 */ /* 0x000fe40005800000 */
[----:B------:R-:W-:-:S02]  /*1550*/  FMNMX R2, R44, R7, !PT ;  /* 0x000000072c027209 */ /* 0x000fc40007800000 */
        /* <DEDUP_REMOVED lines=13> */
[----:B------:R-:W-:Y:S02]  /*1630*/  FSEL R53, R53, -INF , !P2 ;  /* 0xff80000035357808 */ /* 0x000fe40005000000 */
[----:B------:R-:W-:-:S02]  /*1640*/  FMNMX R2, R52, R7, !PT ;  /* 0x0000000734027209 */ /* 0x000fc40007800000 */
[----:B------:R-:W-:Y:S02]  /*1650*/  FSEL R55, R55, -INF , !P2 ;  /* 0xff80000037377808 */ /* 0x000fe40005000000 */
[----:B------:R-:W-:Y:S01]  /*1660*/  ISETP.GE.AND P2, PT, R3, R10, PT ;  /* 0x0000000a0300720c */ /* 0x000fe20003f46270 */
[----:B------:R-:W-:Y:S01]  /*1670*/  VIADD R3, R5, 0x58 ;  /* 0x0000005805037836 */ /* 0x000fe20000000000 */
[----:B------:R-:W-:Y:S02]  /*1680*/  FSEL R56, R56, -INF , !P1 ;  /* 0xff80000038387808 */ /* 0x000fe40004800000 */
[----:B------:R-:W-:Y:S02]  /*1690*/  FMNMX R7, R53, R2, !PT ;  /* 0x0000000235077209 */ /* 0x000fe40007800000 */
[----:B------:R-:W-:Y:S02]  /*16a0*/  FSEL R58, R58, -INF , !P1 ;  /* 0xff8000003a3a7808 */ /* 0x000fe40004800000 */
[----:B------:R-:W-:-:S02]  /*16b0*/  FSEL R57, R57, -INF , !P6 ;  /* 0xff80000039397808 */ /* 0x000fc40007000000 */
[----:B------:R-:W-:Y:S02]  /*16c0*/  FMNMX R2, R56, R7, !PT ;  /* 0x0000000738027209 */ /* 0x000fe40007800000 */
[----:B------:R-:W-:Y:S01]  /*16d0*/  ISETP.GE.AND P1, PT, R3, R10, PT ;  /* 0x0000000a0300720c */ /* 0x000fe20003f26270 */
[----:B------:R-:W-:Y:S01]  /*16e0*/  VIADD R3, R5, 0x59 ;  /* 0x0000005905037836 */ /* 0x000fe20000000000 */
[----:B------:R-:W-:Y:S02]  /*16f0*/  FSEL R60, R60, -INF , !P3 ;  /* 0xff8000003c3c7808 */ /* 0x000fe40005800000 */
[----:B------:R-:W-:Y:S02]  /*1700*/  FMNMX R7, R57, R2, !PT ;  /* 0x0000000239077209 */ /* 0x000fe40007800000 */
[----:B------:R-:W-:Y:S02]  /*1710*/  FSEL R59, R59, -INF , !P6 ;  /* 0xff8000003b3b7808 */ /* 0x000fe40007000000 */
[----:B------:R-:W-:Y:S01]  /*1720*/  ISETP.GE.AND P6, PT, R3, R10, PT ;  /* 0x0000000a0300720c */ /* 0x000fe20003fc6270 */
[----:B------:R-:W-:Y:S01]  /*1730*/  VIADD R3, R5, 0x60 ;  /* 0x0000006005037836 */ /* 0x000fe20000000000 */
[----:B------:R-:W-:-:S02]  /*1740*/  FSEL R61, R61, -INF , !P4 ;  /* 0xff8000003d3d7808 */ /* 0x000fc40006000000 */
[----:B------:R-:W-:Y:S02]  /*1750*/  FMNMX R2, R60, R7, !PT ;  /* 0x000000073c027209 */ /* 0x000fe40007800000 */
[----:B------:R-:W-:Y:S02]  /*1760*/  FSEL R62, R62, -INF , !P3 ;  /* 0xff8000003e3e7808 */ /* 0x000fe40005800000 */
[----:B------:R-:W-:Y:S02]  /*1770*/  FSEL R64, R64, -INF , !P5 ;  /* 0xff80000040407808 */ /* 0x000fe40006800000 */
[----:B------:R-:W-:Y:S02]  /*1780*/  FMNMX R7, R61, R2, !PT ;  /* 0x000000023d077209 */ /* 0x000fe40007800000 */
[----:B------:R-:W-:Y:S01]  /*1790*/  ISETP.GE.AND P3, PT, R3, R10, PT ;  /* 0x0000000a0300720c */ /* 0x000fe20003f66270 */
[----:B------:R-:W-:Y:S01]  /*17a0*/  VIADD R3, R5, 0x61 ;  /* 0x0000006105037836 */ /* 0x000fe20000000000 */
[----:B------:R-:W-:-:S02]  /*17b0*/  FSEL R65, R65, -INF , !P2 ;  /* 0xff80000041417808 */ /* 0x000fc40005000000 */
[----:B------:R-:W-:Y:S02]  /*17c0*/  FMNMX R2, R64, R7, !PT ;  /* 0x0000000740027209 */ /* 0x000fe40007800000 */
[----:B------:R-:W-:Y:S02]  /*17d0*/  FSEL R63, R63, -INF , !P4 ;  /* 0xff8000003f3f7808 */ /* 0x000fe40006000000 */
[----:B------:R-:W-:Y:S01]  /*17e0*/  ISETP.GE.AND P4, PT, R3, R10, PT ;  /* 0x0000000a0300720c */ /* 0x000fe20003f86270 */
[----:B------:R-:W-:Y:S01]  /*17f0*/  VIADD R3, R5, 0x68 ;  /* 0x0000006805037836 */ /* 0x000fe20000000000 */
[----:B------:R-:W-:Y:S02]  /*1800*/  FSEL R68, R68, -INF , !P1 ;  /* 0xff80000044447808 */ /* 0x000fe40004800000 */
[----:B------:R-:W-:Y:S02]  /*1810*/  FMNMX R7, R65, R2, !PT ;  /* 0x0000000241077209 */ /* 0x000fe40007800000 */
[----:B------:R-:W-:-:S02]  /*1820*/  FSEL R66, R66, -INF , !P5 ;  /* 0xff80000042427808 */ /* 0x000fc40006800000 */
[----:B------:R-:W-:Y:S02]  /*1830*/  FSEL R69, R69, -INF , !P6 ;  /* 0xff80000045457808 */ /* 0x000fe40007000000 */
[----:B------:R-:W-:Y:S02]  /*1840*/  FMNMX R2, R68, R7, !PT ;  /* 0x0000000744027209 */ /* 0x000fe40007800000 */
[----:B------:R-:W-:Y:S01]  /*1850*/  ISETP.GE.AND P5, PT, R3, R10, PT ;  /* 0x0000000a0300720c */ /* 0x000fe20003fa6270 */
[----:B------:R-:W-:Y:S01]  /*1860*/  VIADD R3, R5, 0x69 ;  /* 0x0000006905037836 */ /* 0x000fe20000000000 */
[----:B------:R-:W-:Y:S02]  /*1870*/  FSEL R72, R72, -INF , !P3 ;  /* 0xff80000048487808 */ /* 0x000fe40005800000 */
[----:B------:R-:W-:Y:S02]  /*1880*/  FMNMX R7, R69, R2, !PT ;  /* 0x0000000245077209 */ /* 0x000fe40007800000 */
[----:B------:R-:W-:-:S02]  /*1890*/  FSEL R67, R67, -INF , !P2 ;  /* 0xff80000043437808 */ /* 0x000fc40005000000 */
[----:B------:R-:W-:Y:S01]  /*18a0*/  ISETP.GE.AND P2, PT, R3, R10, PT ;  /* 0x0000000a0300720c */ /* 0x000fe20003f46270 */
[----:B------:R-:W-:Y:S01]  /*18b0*/  VIADD R3, R5, 0x70 ;  /* 0x0000007005037836 */ /* 0x000fe20000000000 */
[----:B------:R-:W-:Y:S02]  /*18c0*/  FSEL R73, R73, -INF , !P4 ;  /* 0xff80000049497808 */ /* 0x000fe40006000000 */
[----:B------:R-:W-:Y:S02]  /*18d0*/  FMNMX R2, R72, R7, !PT ;  /* 0x0000000748027209 */ /* 0x000fe40007800000 */
[----:B------:R-:W-:Y:S02]  /*18e0*/  FSEL R70, R70, -INF , !P1 ;  /* 0xff80000046467808 */ /* 0x000fe40004800000 */
[----:B------:R-:W-:Y:S02]  /*18f0*/  FSEL R76, R76, -INF , !P5 ;  /* 0xff8000004c4c7808 */ /* 0x000fe40006800000 */
[----:B------:R-:W-:-:S02]  /*1900*/  FMNMX R7, R73, R2, !PT ;  /* 0x0000000249077209 */ /* 0x000fc40007800000 */
[-C--:B------:R-:W-:Y:S01]  /*1910*/  ISETP.GE.AND P1, PT, R3, R10.reuse, PT ;  /* 0x0000000a0300720c */ /* 0x080fe20003f26270 */
[----:B------:R-:W-:Y:S01]  /*1920*/  VIADD R3, R5, 0x71 ;  /* 0x0000007105037836 */ /* 0x000fe20000000000 */
[----:B------:R-:W-:Y:S02]  /*1930*/  FSEL R77, R77, -INF , !P2 ;  /* 0xff8000004d4d7808 */ /* 0x000fe40005000000 */
[----:B------:R-:W-:Y:S01]  /*1940*/  FMNMX R2, R76, R7, !PT ;  /* 0x000000074c027209 */ /* 0x000fe20007800000 */
[----:B------:R-:W-:Y:S01]  /*1950*/  VIADD R7, R5, 0x78 ;  /* 0x0000007805077836 */ /* 0x000fe20000000000 */
[----:B------:R-:W-:Y:S02]  /*1960*/  ISETP.GE.AND P0, PT, R3, R10, PT ;  /* 0x0000000a0300720c */ /* 0x000fe40003f06270 */
[----:B------:R-:W-:Y:S02]  /*1970*/  FSEL R80, R80, -INF , !P1 ;  /* 0xff80000050507808 */ /* 0x000fe40004800000 */
[----:B------:R-:W-:-:S02]  /*1980*/  FMNMX R13, R77, R2, !PT ;  /* 0x000000024d0d7209 */ /* 0x000fc40007800000 */
[----:B------:R-:W-:Y:S02]  /*1990*/  FSEL R81, R81, -INF , !P0 ;  /* 0xff80000051517808 */ /* 0x000fe40004000000 */
[----:B------:R-:W-:Y:S02]  /*19a0*/  ISETP.GE.AND P0, PT, R7, R10, PT ;  /* 0x0000000a0700720c */ /* 0x000fe40003f06270 */
[----:B------:R-:W-:Y:S02]  /*19b0*/  FMNMX R2, R80, R13, !PT ;  /* 0x0000000d50027209 */ /* 0x000fe40007800000 */
[----:B------:R-:W-:Y:S02]  /*19c0*/  FSEL R84, R84, -INF , !P0 ;  /* 0xff80000054547808 */ /* 0x000fe40004000000 */
[----:B------:R-:W-:Y:S02]  /*19d0*/  FMNMX R13, R81, R2, !PT ;  /* 0x00000002510d7209 */ /* 0x000fe40007800000 */
[----:B------:R-:W-:-:S02]  /*19e0*/  ISETP.GE.AND P0, PT, R9, R10, PT ;  /* 0x0000000a0900720c */ /* 0x000fc40003f06270 */
[----:B------:R-:W-:Y:S02]  /*19f0*/  FMNMX R2, R84, R13, !PT ;  /* 0x0000000d54027209 */ /* 0x000fe40007800000 */
[----:B------:R-:W-:Y:S02]  /*1a00*/  FSEL R85, R85, -INF , !P0 ;  /* 0xff80000055557808 */ /* 0x000fe40004000000 */
[----:B------:R-:W-:Y:S02]  /*1a10*/  FSEL R71, R71, -INF , !P6 ;  /* 0xff80000047477808 */ /* 0x000fe40007000000 */
[----:B------:R-:W-:Y:S02]  /*1a20*/  FMNMX R2, R85, R2, !PT ;  /* 0x0000000255027209 */ /* 0x000fe40007800000 */
[----:B------:R-:W-:Y:S02]  /*1a30*/  FSEL R75, R75, -INF , !P4 ;  /* 0xff8000004b4b7808 */ /* 0x000fe40006000000 */
[----:B------:R-:W-:Y:S01]  /*1a40*/  FSEL R82, R82, -INF , !P1 ;  /* 0xff80000052527808 */ /* 0x000fe20004800000 */
[----:B------:R-:W2:Y:S01]  /*1a50*/  SHFL.BFLY PT, R9, R2, 0x1, 0x1f ;  /* 0x0c201f0002097f89 */ /* 0x000ea200000e0000 */
[----:B------:R-:W-:-:S02]  /*1a60*/  FSEL R78, R78, -INF , !P5 ;  /* 0xff8000004e4e7808 */ /* 0x000fc40006800000 */
[----:B------:R-:W-:Y:S02]  /*1a70*/  FSEL R79, R79, -INF , !P2 ;  /* 0xff8000004f4f7808 */ /* 0x000fe40005000000 */
[----:B------:R-:W-:Y:S02]  /*1a80*/  FSEL R74, R74, -INF , !P3 ;  /* 0xff8000004a4a7808 */ /* 0x000fe40005800000 */
[----:B------:R-:W-:Y:S02]  /*1a90*/  FSEL R87, R87, -INF , !P0 ;  /* 0xff80000057577808 */ /* 0x000fe40004000000 */
[----:B--2---:R-:W-:-:S05]  /*1aa0*/  FMNMX R9, R2, R9, !PT ;  /* 0x0000000902097209 */ /* 0x004fca0007800000 */
[----:B------:R-:W2:Y:S02]  /*1ab0*/  SHFL.BFLY PT, R6, R9, 0x2, 0x1f ;  /* 0x0c401f0009067f89 */ /* 0x000ea400000e0000 */
[----:B--2---:R-:W-:-:S04]  /*1ac0*/  FMNMX R6, R9, R6, !PT ;  /* 0x0000000609067209 */ /* 0x004fc80007800000 */
[----:B------:R-:W-:-:S04]  /*1ad0*/  FSETP.NEU.AND P6, PT, R6, -INF , PT ;  /* 0xff8000000600780b */ /* 0x000fc80003fcd000 */
[----:B------:R-:W-:Y:S02]  /*1ae0*/  FSEL R4, R6, RZ, P6 ;  /* 0x000000ff06047208 */ /* 0x000fe40003000000 */
[----:B------:R-:W-:Y:S02]  /*1af0*/  ISETP.GE.AND P6, PT, R3, R10, PT ;  /* 0x0000000a0300720c */ /* 0x000fe40003fc6270 */
[----:B------:R-:W-:Y:S01]  /*1b00*/  FMNMX R3, R26, R27, !PT ;  /* 0x0000001b1a037209 */ /* 0x000fe20007800000 */
[----:B------:R-:W-:Y:S01]  /*1b10*/  FMUL R13, R4, UR5 ;  /* 0x00000005040d7c20 */ /* 0x000fe20008400000 */
[----:B------:R-:W-:Y:S02]  /*1b20*/  FSEL R83, R83, -INF , !P6 ;  /* 0xff80000053537808 */ /* 0x000fe40007000000 */
[----:B------:R-:W-:Y:S01]  /*1b30*/  FMNMX R8, R30, R3, !PT ;  /* 0x000000031e087209 */ /* 0x000fe20007800000 */
[--C-:B------:R-:W-:Y:S01]  /*1b40*/  FFMA R24, R24, UR5, -R13.reuse ;  /* 0x0000000518187c23 */ /* 0x100fe2000800080d */
[--C-:B------:R-:W-:Y:S01]  /*1b50*/  FFMA R32, R32, UR5, -R13.reuse ;  /* 0x0000000520207c23 */ /* 0x100fe2000800080d */
[--C-:B------:R-:W-:Y:S01]  /*1b60*/  FFMA R4, R25, UR5, -R13.reuse ;  /* 0x0000000519047c23 */ /* 0x100fe2000800080d */
[----:B------:R-:W-:Y:S01]  /*1b70*/  FMNMX R3, R31, R8, !PT ;  /* 0x000000081f037209 */ /* 0x000fe20007800000 */
[--C-:B------:R-:W-:Y:S01]  /*1b80*/  FFMA R36, R36, UR5, -R13.reuse ;  /* 0x0000000524247c23 */ /* 0x100fe2000800080d */
[----:B------:R-:W-:Y:S01]  /*1b90*/  FSETP.GEU.AND P4, PT, R24, -126, PT ;  /* 0xc2fc00001800780b */ /* 0x000fe20003f8e000 */
        /* <DEDUP_REMOVED lines=12> */
[----:B------:R-:W-:Y:S01]  /*1c60*/  @!P4 FMUL R24, R24, 0.5 ;  /* 0x3f0000001818c820 */ /* 0x000fe20000400000 */
[----:B------:R-:W-:Y:S01]  /*1c70*/  FMNMX R3, R39, R8, !PT ;  /* 0x0000000827037209 */ /* 0x000fe20007800000 */
[--C-:B------:R-:W-:Y:S01]  /*1c80*/  FFMA R41, R41, UR5, -R13.reuse ;  /* 0x0000000529297c23 */ /* 0x100fe2000800080d */
[----:B------:R-:W-:Y:S01]  /*1c90*/  FSETP.GEU.AND P3, PT, R28, -126, PT ;  /* 0xc2fc00001c00780b */ /* 0x000fe20003f6e000 */
[----:B------:R-:W2:Y:S01]  /*1ca0*/  MUFU.EX2 R2, R24 ;  /* 0x0000001800027308 */ /* 0x000ea20000000800 */
[----:B------:R-:W-:Y:S01]  /*1cb0*/  FMNMX R8, R42, R3, !PT ;  /* 0x000000032a087209 */ /* 0x000fe20007800000 */
[----:B------:R-:W-:Y:S01]  /*1cc0*/  @!P1 FMUL R32, R32, 0.5 ;  /* 0x3f00000020209820 */ /* 0x000fe20000400000 */
[----:B------:R-:W-:Y:S01]  /*1cd0*/  ISETP.GE.AND P6, PT, R7, R10, PT ;  /* 0x0000000a0700720c */ /* 0x000fe20003fc6270 */
[----:B------:R-:W-:Y:S01]  /*1ce0*/  @!P5 FMUL R4, R4, 0.5 ;  /* 0x3f0000000404d820 */ /* 0x000fe20000400000 */
[----:B------:R-:W-:Y:S01]  /*1cf0*/  FMNMX R3, R43, R8, !PT ;  /* 0x000000082b037209 */ /* 0x000fe20007800000 */
[--C-:B------:R-:W-:Y:S01]  /*1d00*/  FFMA R40, R40, UR5, -R13.reuse ;  /* 0x0000000528287c23 */ /* 0x100fe2000800080d */
[----:B------:R-:W-:Y:S01]  /*1d10*/  FSEL R86, R86, -INF , !P6 ;  /* 0xff80000056567808 */ /* 0x000fe20007000000 */
[----:B------:R-:W3:Y:S01]  /*1d20*/  MUFU.EX2 R32, R32 ;  /* 0x0000002000207308 */ /* 0x000ee20000000800 */
[----:B------:R-:W-:Y:S01]  /*1d30*/  FMNMX R8, R46, R3, !PT ;  /* 0x000000032e087209 */ /* 0x000fe20007800000 */
[----:B------:R-:W-:Y:S01]  /*1d40*/  @!P2 FMUL R29, R29, 0.5 ;  /* 0x3f0000001d1da820 */ /* 0x000fe20000400000 */
[----:B------:R-:W-:Y:S01]  /*1d50*/  FSETP.GEU.AND P6, PT, R33, -126, PT ;  /* 0xc2fc00002100780b */ /* 0x000fe20003fce000 */
[----:B------:R-:W-:Y:S01]  /*1d60*/  @!P3 FMUL R28, R28, 0.5 ;  /* 0x3f0000001c1cb820 */ /* 0x000fe20000400000 */
[----:B------:R-:W-:Y:S01]  /*1d70*/  FMNMX R3, R47, R8, !PT ;  /* 0x000000082f037209 */ /* 0x000fe20007800000 */
[--C-:B------:R-:W-:Y:S01]  /*1d80*/  FFMA R49, R49, UR5, -R13.reuse ;  /* 0x0000000531317c23 */ /* 0x100fe2000800080d */
[--C-:B------:R-:W-:Y:S01]  /*1d90*/  FFMA R7, R56, UR5, -R13.reuse ;  /* 0x0000000538077c23 */ /* 0x100fe2000800080d */
[----:B------:R-:W4:Y:S01]  /*1da0*/  MUFU.EX2 R4, R4 ;  /* 0x0000000400047308 */ /* 0x000f220000000800 */
[----:B--2---:R-:W-:Y:S01]  /*1db0*/  @!P4 FMUL R2, R2, R2 ;  /* 0x000000020202c220 */ /* 0x004fe20000400000 */
[----:B------:R-:W-:Y:S01]  /*1dc0*/  FSETP.GEU.AND P4, PT, R36, -126, PT ;  /* 0xc2fc00002400780b */ /* 0x000fe20003f8e000 */
[--C-:B------:R-:W-:Y:S01]  /*1dd0*/  FFMA R60, R60, UR5, -R13.reuse ;  /* 0x000000053c3c7c23 */ /* 0x100fe2000800080d */
[----:B------:R-:W-:Y:S01]  /*1de0*/  FMNMX R8, R50, R3, !PT ;  /* 0x0000000332087209 */ /* 0x000fe20007800000 */
[--C-:B------:R-:W-:Y:S01]  /*1df0*/  FFMA R45, R45, UR5, -R13.reuse ;  /* 0x000000052d2d7c23 */ /* 0x100fe2000800080d */
[--C-:B------:R-:W-:Y:S01]  /*1e00*/  FFMA R53, R53, UR5, -R13.reuse ;  /* 0x0000000535357c23 */ /* 0x100fe2000800080d */
[--C-:B------:R-:W-:Y:S01]  /*1e10*/  FFMA R52, R52, UR5, -R13.reuse ;  /* 0x0000000534347c23 */ /* 0x100fe2000800080d */
[----:B------:R-:W-:Y:S01]  /*1e20*/  FMNMX R3, R51, R8, !PT ;  /* 0x0000000833037209 */ /* 0x000fe20007800000 */
[----:B---3--:R-:W-:Y:S01]  /*1e30*/  @!P1 FMUL R32, R32, R32 ;  /* 0x0000002020209220 */ /* 0x008fe20000400000 */
[----:B------:R-:W-:Y:S01]  /*1e40*/  FSETP.GEU.AND P1, PT, R44, -126, PT ;  /* 0xc2fc00002c00780b */ /* 0x000fe20003f2e000 */
[----:B------:R-:W2:Y:S01]  /*1e50*/  MUFU.EX2 R14, R29 ;  /* 0x0000001d000e7308 */ /* 0x000ea20000000800 */
[----:B------:R-:W-:Y:S01]  /*1e60*/  FMNMX R8, R54, R3, !PT ;  /* 0x0000000336087209 */ /* 0x000fe20007800000 */
[----:B------:R-:W-:Y:S01]  /*1e70*/  @!P6 FMUL R33, R33, 0.5 ;  /* 0x3f0000002121e820 */ /* 0x000fe20000400000 */
[--C-:B------:R-:W-:Y:S01]  /*1e80*/  FFMA R64, R64, UR5, -R13.reuse ;  /* 0x0000000540407c23 */ /* 0x100fe2000800080d */
[----:B------:R-:W-:Y:S01]  /*1e90*/  @!P4 FMUL R36, R36, 0.5 ;  /* 0x3f0000002424c820 */ /* 0x000fe20000400000 */
[----:B------:R-:W-:Y:S01]  /*1ea0*/  FMNMX R3, R55, R8, !PT ;  /* 0x0000000837037209 */ /* 0x000fe20007800000 */
[----:B----4-:R-:W-:Y:S01]  /*1eb0*/  @!P5 FMUL R4, R4, R4 ;  /* 0x000000040404d220 */ /* 0x010fe20000400000 */
[----:B------:R-:W-:Y:S01]  /*1ec0*/  FSETP.GEU.AND P5, PT, R37, -126, PT ;  /* 0xc2fc00002500780b */ /* 0x000fe20003fae000 */
[----:B------:R-:W3:Y:S01]  /*1ed0*/  MUFU.EX2 R28, R28 ;  /* 0x0000001c001c7308 */ /* 0x000ee20000000800 */
[----:B------:R-:W-:Y:S01]  /*1ee0*/  FMNMX R8, R58, R3, !PT ;  /* 0x000000033a087209 */ /* 0x000fe20007800000 */
[--C-:B------:R-:W-:Y:S01]  /*1ef0*/  FFMA R68, R68, UR5, -R13.reuse ;  /* 0x0000000544447c23 */ /* 0x100fe2000800080d */
[--C-:B------:R-:W-:Y:S01]  /*1f00*/  FFMA R73, R73, UR5, -R13.reuse ;  /* 0x0000000549497c23 */ /* 0x100fe2000800080d */
[----:B------:R-:W-:Y:S01]  /*1f10*/  @!P1 FMUL R44, R44, 0.5 ;  /* 0x3f0000002c2c9820 */ /* 0x000fe20000400000 */
[----:B------:R-:W-:Y:S01]  /*1f20*/  FMNMX R3, R59, R8, !PT ;  /* 0x000000083b037209 */ /* 0x000fe20007800000 */
[--C-:B------:R-:W-:Y:S01]  /*1f30*/  FFMA R61, R61, UR5, -R13.reuse ;  /* 0x000000053d3d7c23 */ /* 0x100fe2000800080d */
[--C-:B------:R-:W-:Y:S01]  /*1f40*/  FFMA R69, R69, UR5, -R13.reuse ;  /* 0x0000000545457c23 */ /* 0x100fe2000800080d */
[----:B------:R-:W4:Y:S01]  /*1f50*/  MUFU.EX2 R36, R36 ;  /* 0x0000002400247308 */ /* 0x000f220000000800 */
[----:B------:R-:W-:Y:S01]  /*1f60*/  FMNMX R8, R62, R3, !PT ;  /* 0x000000033e087209 */ /* 0x000fe20007800000 */
[----:B--2---:R-:W-:Y:S01]  /*1f70*/  @!P2 FMUL R14, R14, R14 ;  /* 0x0000000e0e0ea220 */ /* 0x004fe20000400000 */
[----:B------:R-:W-:Y:S01]  /*1f80*/  FSETP.GEU.AND P2, PT, R41, -126, PT ;  /* 0xc2fc00002900780b */ /* 0x000fe20003f4e000 */
[----:B------:R-:W-:Y:S01]  /*1f90*/  @!P5 FMUL R37, R37, 0.5 ;  /* 0x3f0000002525d820 */ /* 0x000fe20000400000 */
[----:B------:R-:W-:Y:S01]  /*1fa0*/  FMNMX R3, R63, R8, !PT ;  /* 0x000000083f037209 */ /* 0x000fe20007800000 */
[--C-:B------:R-:W-:Y:S01]  /*1fb0*/  FFMA R65, R65, UR5, -R13.reuse ;  /* 0x0000000541417c23 */ /* 0x100fe2000800080d */
[--C-:B------:R-:W-:Y:S01]  /*1fc0*/  FFMA R76, R76, UR5, -R13.reuse ;  /* 0x000000054c4c7c23 */ /* 0x100fe2000800080d */
[----:B------:R-:W2:Y:S01]  /*1fd0*/  MUFU.EX2 R18, R37 ;  /* 0x0000002500127308 */ /* 0x000ea20000000800 */
[----:B------:R-:W-:Y:S01]  /*1fe0*/  FMNMX R8, R66, R3, !PT ;  /* 0x0000000342087209 */ /* 0x000fe20007800000 */
[----:B---3--:R-:W-:Y:S01]  /*1ff0*/  @!P3 FMUL R28, R28, R28 ;  /* 0x0000001c1c1cb220 */ /* 0x008fe20000400000 */
[----:B------:R-:W-:Y:S01]  /*2000*/  FSETP.GEU.AND P3, PT, R40, -126, PT ;  /* 0xc2fc00002800780b */ /* 0x000fe20003f6e000 */
[--C-:B------:R-:W-:Y:S01]  /*2010*/  FFMA R80, R80, UR5, -R13.reuse ;  /* 0x0000000550507c23 */ /* 0x100fe2000800080d */
[----:B------:R-:W-:Y:S01]  /*2020*/  FMNMX R3, R67, R8, !PT ;  /* 0x0000000843037209 */ /* 0x000fe20007800000 */
[--C-:B------:R-:W-:Y:S01]  /*2030*/  FFMA R57, R57, UR5, -R13.reuse ;  /* 0x0000000539397c23 */ /* 0x100fe2000800080d */
[--C-:B------:R-:W-:Y:S01]  /*2040*/  FFMA R72, R72, UR5, -R13.reuse ;  /* 0x0000000548487c23 */ /* 0x100fe2000800080d */
[----:B------:R-:W3:Y:S01]  /*2050*/  MUFU.EX2 R44, R44 ;  /* 0x0000002c002c7308 */ /* 0x000ee20000000800 */
[----:B----4-:R-:W-:Y:S01]  /*2060*/  @!P4 FMUL R36, R36, R36 ;  /* 0x000000242424c220 */ /* 0x010fe20000400000 */
[----:B------:R-:W-:Y:S01]  /*2070*/  FSETP.GEU.AND P4, PT, R48, -126, PT ;  /* 0xc2fc00003000780b */ /* 0x000fe20003f8e000 */
[----:B------:R-:W-:Y:S01]  /*2080*/  @!P2 FMUL R41, R41, 0.5 ;  /* 0x3f0000002929a820 */ /* 0x000fe20000400000 */
[----:B------:R-:W-:Y:S01]  /*2090*/  FMNMX R8, R70, R3, !PT ;  /* 0x0000000346087209 */ /* 0x000fe20007800000 */
[--C-:B------:R-:W-:Y:S01]  /*20a0*/  FFMA R77, R77, UR5, -R13.reuse ;  /* 0x000000054d4d7c23 */ /* 0x100fe2000800080d */
[--C-:B------:R-:W-:Y:S01]  /*20b0*/  FFMA R81, R81, UR5, -R13.reuse ;  /* 0x0000000551517c23 */ /* 0x100fe2000800080d */
[--C-:B------:R-:W-:Y:S01]  /*20c0*/  FFMA R84, R84, UR5, -R13.reuse ;  /* 0x0000000554547c23 */ /* 0x100fe2000800080d */
[----:B------:R-:W-:Y:S01]  /*20d0*/  FMNMX R3, R71, R8, !PT ;  /* 0x0000000847037209 */ /* 0x000fe20007800000 */
[----:B--2---:R-:W-:Y:S01]  /*20e0*/  @!P5 FMUL R18, R18, R18 ;  /* 0x000000121212d220 */ /* 0x004fe20000400000 */
[----:B------:R-:W-:Y:S01]  /*20f0*/  FSETP.GEU.AND P5, PT, R49, -126, PT ;  /* 0xc2fc00003100780b */ /* 0x000fe20003fae000 */
[----:B------:R-:W2:Y:S01]  /*2100*/  MUFU.EX2 R16, R33 ;  /* 0x0000002100107308 */ /* 0x000ea20000000800 */
[----:B------:R-:W-:Y:S01]  /*2110*/  FMNMX R8, R74, R3, !PT ;  /* 0x000000034a087209 */ /* 0x000fe20007800000 */
[----:B------:R-:W-:Y:S01]  /*2120*/  @!P3 FMUL R40, R40, 0.5 ;  /* 0x3f0000002828b820 */ /* 0x000fe20000400000 */
[----:B------:R-:W-:Y:S01]  /*2130*/  FFMA R13, R85, UR5, -R13 ;  /* 0x00000005550d7c23 */ /* 0x000fe2000800080d */
[----:B------:R-:W-:Y:S01]  /*2140*/  @!P4 FMUL R48, R48, 0.5 ;  /* 0x3f0000003030c820 */ /* 0x000fe20000400000 */
[----:B------:R-:W-:Y:S01]  /*2150*/  FMNMX R3, R75, R8, !PT ;  /* 0x000000084b037209 */ /* 0x000fe20007800000 */
[----:B---3--:R-:W-:Y:S01]  /*2160*/  @!P1 FMUL R44, R44, R44 ;  /* 0x0000002c2c2c9220 */ /* 0x008fe20000400000 */
[----:B------:R-:W-:Y:S01]  /*2170*/  FSETP.GEU.AND P1, PT, R7, -126, PT ;  /* 0xc2fc00000700780b */ /* 0x000fe20003f2e000 */
[----:B------:R-:W3:Y:S01]  /*2180*/  MUFU.EX2 R20, R41 ;  /* 0x0000002900147308 */ /* 0x000ee20000000800 */
[----:B------:R-:W-:-:S02]  /*2190*/  FMNMX R8, R78, R3, !PT ;  /* 0x000000034e087209 */ /* 0x000fc40007800000 */
[----:B------:R-:W-:Y:S01]  /*21a0*/  FSETP.GEU.AND P0, PT, R57, -126, PT ;  /* 0xc2fc00003900780b */ /* 0x000fe20003f0e000 */
[----:B------:R-:W-:Y:S01]  /*21b0*/  @!P5 FMUL R49, R49, 0.5 ;  /* 0x3f0000003131d820 */ /* 0x000fe20000400000 */
[----:B------:R-:W-:Y:S02]  /*21c0*/  FMNMX R3, R79, R8, !PT ;  /* 0x000000084f037209 */ /* 0x000fe40007800000 */
[----:B------:R-:W-:Y:S01]  /*21d0*/  F2FP.SATFINITE.E4M3.F32.PACK_AB_MERGE_C R91, R135, R32, RZ ;  /* 0x00000020875b723e */ /* 0x000fe200048070ff */
[----:B------:R-:W4:Y:S01]  /*21e0*/  MUFU.EX2 R48, R48 ;  /* 0x0000003000307308 */ /* 0x000f220000000800 */
[----:B------:R-:W-:Y:S01]  /*21f0*/  FMNMX R8, R82, R3, !PT ;  /* 0x0000000352087209 */ /* 0x000fe20007800000 */
[----:B--2---:R-:W-:Y:S01]  /*2200*/  @!P6 FMUL R16, R16, R16 ;  /* 0x000000101010e220 */ /* 0x004fe20000400000 */
[----:B------:R-:W-:Y:S01]  /*2210*/  FSETP.GEU.AND P6, PT, R45, -126, PT ;  /* 0xc2fc00002d00780b */ /* 0x000fe20003fce000 */
[----:B------:R-:W-:Y:S01]  /*2220*/  @!P1 FMUL R7, R7, 0.5 ;  /* 0x3f00000007079820 */ /* 0x000fe20000400000 */
[----:B------:R-:W-:-:S02]  /*2230*/  FMNMX R3, R83, R8, !PT ;  /* 0x0000000853037209 */ /* 0x000fc40007800000 */
[----:B------:R-:W-:Y:S01]  /*2240*/  F2FP.SATFINITE.E4M3.F32.PACK_AB_MERGE_C R93, R135, R16, RZ ;  /* 0x00000010875d723e */ /* 0x000fe200048070ff */
[----:B------:R-:W2:Y:S01]  /*2250*/  MUFU.EX2 R40, R40 ;  /* 0x0000002800287308 */ /* 0x000ea20000000800 */
[----:B---3--:R-:W-:Y:S01]  /*2260*/  @!P2 FMUL R20, R20, R20 ;  /* 0x000000141414a220 */ /* 0x008fe20000400000 */
[----:B------:R-:W-:Y:S01]  /*2270*/  FSETP.GEU.AND P2, PT, R53, -126, PT ;  /* 0xc2fc00003500780b */ /* 0x000fe20003f4e000 */
[----:B------:R-:W-:Y:S01]  /*2280*/  @!P0 FMUL R57, R57, 0.5 ;  /* 0x3f00000039398820 */ /* 0x000fe20000400000 */
[----:B------:R-:W-:Y:S02]  /*2290*/  FMNMX R8, R86, R3, !PT ;  /* 0x0000000356087209 */ /* 0x000fe40007800000 */
[----:B------:R-:W-:Y:S02]  /*22a0*/  F2FP.SATFINITE.E4M3.F32.PACK_AB_MERGE_C R85, R135, R4, RZ ;  /* 0x000000048755723e */ /* 0x000fe400048070ff */
[----:B------:R-:W3:Y:S01]  /*22b0*/  MUFU.EX2 R24, R49 ;  /* 0x0000003100187308 */ /* 0x000ee20000000800 */
[----:B----4-:R-:W-:Y:S01]  /*22c0*/  @!P4 FMUL R48, R48, R48 ;  /* 0x000000303030c220 */ /* 0x010fe20000400000 */
[----:B------:R-:W-:Y:S01]  /*22d0*/  FSETP.GEU.AND P4, PT, R60, -126, PT ;  /* 0xc2fc00003c00780b */ /* 0x000fe20003f8e000 */
[----:B------:R-:W-:Y:S01]  /*22e0*/  @!P6 FMUL R45, R45, 0.5 ;  /* 0x3f0000002d2de820 */ /* 0x000fe20000400000 */
[----:B------:R-:W-:-:S02]  /*22f0*/  FMNMX R8, R87, R8, !PT ;  /* 0x0000000857087209 */ /* 0x000fc40007800000 */
[----:B------:R-:W-:Y:S01]  /*2300*/  F2FP.SATFINITE.E4M3.F32.PACK_AB_MERGE_C R95, R135, R36, RZ ;  /* 0x00000024875f723e */ /* 0x000fe200048070ff */
[----:B------:R-:W-:Y:S01]  /*2310*/  @!P2 FMUL R53, R53, 0.5 ;  /* 0x3f0000003535a820 */ /* 0x000fe20000400000 */
[----:B------:R-:W4:Y:S01]  /*2320*/  MUFU.EX2 R9, R7 ;  /* 0x0000000700097308 */ /* 0x000f220000000800 */
[----:B--2---:R-:W-:Y:S01]  /*2330*/  @!P3 FMUL R40, R40, R40 ;  /* 0x000000282828b220 */ /* 0x004fe20000400000 */
[----:B------:R-:W2:Y:S01]  /*2340*/  SHFL.BFLY PT, R3, R8, 0x1, 0x1f ;  /* 0x0c201f0008037f89 */ /* 0x000ea200000e0000 */
[----:B------:R-:W-:Y:S02]  /*2350*/  FSETP.GEU.AND P3, PT, R52, -126, PT ;  /* 0xc2fc00003400780b */ /* 0x000fe40003f6e000 */
[----:B------:R-:W-:Y:S02]  /*2360*/  F2FP.SATFINITE.E4M3.F32.PACK_AB_MERGE_C R101, R135, R20, RZ ;  /* 0x000000148765723e */ /* 0x000fe400048070ff */
[----:B------:R-:W-:Y:S01]  /*2370*/  @!P4 FMUL R60, R60, 0.5 ;  /* 0x3f0000003c3cc820 */ /* 0x000fe20000400000 */
[----:B------:R-:W5:Y:S01]  /*2380*/  MUFU.EX2 R22, R45 ;  /* 0x0000002d00167308 */ /* 0x000f620000000800 */
[----:B---3--:R-:W-:Y:S01]  /*2390*/  @!P5 FMUL R24, R24, R24 ;  /* 0x000000181818d220 */ /* 0x008fe20000400000 */
[----:B------:R-:W-:-:S02]  /*23a0*/  FSETP.GEU.AND P5, PT, R64, -126, PT ;  /* 0xc2fc00004000780b */ /* 0x000fc40003fae000 */
[C---:B------:R-:W-:Y:S02]  /*23b0*/  F2FP.SATFINITE.E4M3.F32.PACK_AB_MERGE_C R99, R135.reuse, R40, RZ ;  /* 0x000000288763723e */ /* 0x040fe400048070ff */
[----:B------:R-:W-:Y:S02]  /*23c0*/  F2FP.SATFINITE.E4M3.F32.PACK_AB_MERGE_C R105, R135, R24, RZ ;  /* 0x000000188769723e */ /* 0x000fe400048070ff */
[----:B------:R-:W3:Y:S01]  /*23d0*/  MUFU.EX2 R60, R60 ;  /* 0x0000003c003c7308 */ /* 0x000ee20000000800 */
[----:B----4-:R-:W-:Y:S01]  /*23e0*/  @!P1 FMUL R9, R9, R9 ;  /* 0x0000000909099220 */ /* 0x010fe20000400000 */
[----:B------:R-:W-:Y:S01]  /*23f0*/  FSETP.GEU.AND P1, PT, R68, -126, PT ;  /* 0xc2fc00004400780b */ /* 0x000fe20003f2e000 */
[----:B------:R-:W-:Y:S01]  /*2400*/  @!P3 FMUL R52, R52, 0.5 ;  /* 0x3f0000003434b820 */ /* 0x000fe20000400000 */
[----:B------:R-:W-:Y:S01]  /*2410*/  LOP3.LUT R99, R99, 0xff, RZ, 0xc0, !PT ;  /* 0x000000ff63637812 */ /* 0x000fe200078ec0ff */
[----:B------:R-:W-:Y:S01]  /*2420*/  FADD R29, R2, R9 ;  /* 0x00000009021d7221 */ /* 0x000fe20000000000 */
[----:B------:R-:W-:Y:S01]  /*2430*/  F2FP.SATFINITE.E4M3.F32.PACK_AB_MERGE_C R108, R135, R9, RZ ;  /* 0x00000009876c723e */ /* 0x000fe200048070ff */
[----:B------:R-:W-:Y:S01]  /*2440*/  @!P5 FMUL R64, R64, 0.5 ;  /* 0x3f0000004040d820 */ /* 0x000fe20000400000 */
[----:B------:R-:W4:Y:S01]  /*2450*/  MUFU.EX2 R56, R53 ;  /* 0x0000003500387308 */ /* 0x000f220000000800 */
[----:B-----5:R-:W-:Y:S01]  /*2460*/  @!P6 FMUL R22, R22, R22 ;  /* 0x000000161616e220 */ /* 0x020fe20000400000 */
[----:B------:R-:W-:-:S02]  /*2470*/  FSETP.GEU.AND P6, PT, R61, -126, PT ;  /* 0xc2fc00003d00780b */ /* 0x000fc40003fce000 */
[----:B--2---:R-:W-:Y:S02]  /*2480*/  FMNMX R3, R8, R3, !PT ;  /* 0x0000000308037209 */ /* 0x004fe40007800000 */
[----:B------:R-:W-:Y:S01]  /*2490*/  LOP3.LUT R108, R108, 0xff, RZ, 0xc0, !PT ;  /* 0x000000ff6c6c7812 */ /* 0x000fe200078ec0ff */
[----:B------:R-:W-:Y:S01]  /*24a0*/  @!P1 FMUL R68, R68, 0.5 ;  /* 0x3f00000044449820 */ /* 0x000fe20000400000 */
[----:B------:R-:W2:Y:S01]  /*24b0*/  MUFU.EX2 R52, R52 ;  /* 0x0000003400347308 */ /* 0x000ea20000000800 */
[----:B---3--:R-:W-:Y:S01]  /*24c0*/  @!P4 FMUL R60, R60, R60 ;  /* 0x0000003c3c3cc220 */ /* 0x008fe20000400000 */
[----:B------:R-:W-:Y:S01]  /*24d0*/  FSETP.GEU.AND P4, PT, R73, -126, PT ;  /* 0xc2fc00004900780b */ /* 0x000fe20003f8e000 */
[----:B------:R-:W3:Y:S01]  /*24e0*/  SHFL.BFLY PT, R8, R3, 0x2, 0x1f ;  /* 0x0c401f0003087f89 */ /* 0x000ee200000e0000 */
[C---:B------:R-:W-:Y:S01]  /*24f0*/  F2FP.SATFINITE.E4M3.F32.PACK_AB_MERGE_C R97, R135.reuse, R18, RZ ;  /* 0x000000128761723e */ /* 0x040fe200048070ff */
[----:B------:R-:W-:Y:S01]  /*2500*/  FADD R33, R28, R60 ;  /* 0x0000003c1c217221 */ /* 0x000fe20000000000 */
[----:B------:R-:W-:Y:S01]  /*2510*/  F2FP.SATFINITE.E4M3.F32.PACK_AB_MERGE_C R103, R135, R22, RZ ;  /* 0x000000168767723e */ /* 0x000fe200048070ff */
[----:B------:R-:W-:Y:S01]  /*2520*/  @!P6 FMUL R61, R61, 0.5 ;  /* 0x3f0000003d3de820 */ /* 0x000fe20000400000 */
[----:B------:R-:W5:Y:S01]  /*2530*/  MUFU.EX2 R64, R64 ;  /* 0x0000004000407308 */ /* 0x000f620000000800 */
[----:B----4-:R-:W-:Y:S01]  /*2540*/  @!P2 FMUL R56, R56, R56 ;  /* 0x000000383838a220 */ /* 0x010fe20000400000 */
[----:B------:R-:W-:-:S02]  /*2550*/  FSETP.GEU.AND P2, PT, R69, -126, PT ;  /* 0xc2fc00004500780b */ /* 0x000fc40003f4e000 */
[C---:B------:R-:W-:Y:S02]  /*2560*/  F2FP.SATFINITE.E4M3.F32.PACK_AB_MERGE_C R102, R135.reuse, R44, RZ ;  /* 0x0000002c8766723e */ /* 0x040fe400048070ff */
[----:B------:R-:W-:Y:S01]  /*2570*/  F2FP.SATFINITE.E4M3.F32.PACK_AB_MERGE_C R107, R135, R56, RZ ;  /* 0x00000038876b723e */ /* 0x000fe200048070ff */
[----:B------:R-:W-:Y:S01]  /*2580*/  @!P4 FMUL R73, R73, 0.5 ;  /* 0x3f0000004949c820 */ /* 0x000fe20000400000 */
[----:B------:R-:W4:Y:S01]  /*2590*/  MUFU.EX2 R68, R68 ;  /* 0x0000004400447308 */ /* 0x000f220000000800 */
[----:B--2---:R-:W-:Y:S01]  /*25a0*/  @!P3 FMUL R52, R52, R52 ;  /* 0x000000343434b220 */ /* 0x004fe20000400000 */
[----:B------:R-:W-:Y:S02]  /*25b0*/  FSETP.GEU.AND P3, PT, R65, -126, PT ;  /* 0xc2fc00004100780b */ /* 0x000fe40003f6e000 */
[C---:B------:R-:W-:Y:S02]  /*25c0*/  F2FP.SATFINITE.E4M3.F32.PACK_AB_MERGE_C R89, R135.reuse, R14, RZ ;  /* 0x0000000e8759723e */ /* 0x040fe400048070ff */
[----:B------:R-:W-:Y:S01]  /*25d0*/  F2FP.SATFINITE.E4M3.F32.PACK_AB_MERGE_C R106, R135, R52, RZ ;  /* 0x00000034876a723e */ /* 0x000fe200048070ff */
[----:B------:R-:W-:Y:S01]  /*25e0*/  @!P2 FMUL R69, R69, 0.5 ;  /* 0x3f0000004545a820 */ /* 0x000fe20000400000 */
[----:B------:R-:W2:Y:S01]  /*25f0*/  MUFU.EX2 R73, R73 ;  /* 0x0000004900497308 */ /* 0x000ea20000000800 */
[----:B-----5:R-:W-:Y:S01]  /*2600*/  @!P5 FMUL R64, R64, R64 ;  /* 0x000000404040d220 */ /* 0x020fe20000400000 */
[----:B------:R-:W-:-:S02]  /*2610*/  FSETP.GEU.AND P5, PT, R76, -126, PT ;  /* 0xc2fc00004c00780b */ /* 0x000fc40003fae000 */
[----:B---3--:R-:W-:Y:S02]  /*2620*/  FMNMX R7, R3, R8, !PT ;  /* 0x0000000803077209 */ /* 0x008fe40007800000 */
[----:B------:R-:W-:Y:S01]  /*2630*/  F2FP.SATFINITE.E4M3.F32.PACK_AB_MERGE_C R104, R135, R48, RZ ;  /* 0x000000308768723e */ /* 0x000fe200048070ff */
[----:B------:R-:W-:Y:S01]  /*2640*/  @!P3 FMUL R65, R65, 0.5 ;  /* 0x3f0000004141b820 */ /* 0x000fe20000400000 */
[----:B------:R-:W3:Y:S01]  /*2650*/  MUFU.EX2 R61, R61 ;  /* 0x0000003d003d7308 */ /* 0x000ee20000000800 */
[----:B----4-:R-:W-:Y:S01]  /*2660*/  @!P1 FMUL R68, R68, R68 ;  /* 0x0000004444449220 */ /* 0x010fe20000400000 */
[----:B------:R-:W-:Y:S02]  /*2670*/  FSETP.GEU.AND P1, PT, R80, -126, PT ;  /* 0xc2fc00005000780b */ /* 0x000fe40003f2e000 */
[----:B------:R-:W-:Y:S01]  /*2680*/  F2FP.SATFINITE.E4M3.F32.PACK_AB_MERGE_C R110, R135, R60, RZ ;  /* 0x0000003c876e723e */ /* 0x000fe200048070ff */
[----:B------:R-:W-:Y:S01]  /*2690*/  FADD R37, R36, R68 ;  /* 0x0000004424257221 */ /* 0x000fe20000000000 */
[----:B------:R-:W-:Y:S01]  /*26a0*/  LOP3.LUT R106, R106, 0xff, RZ, 0xc0, !PT ;  /* 0x000000ff6a6a7812 */ /* 0x000fe200078ec0ff */
[----:B------:R-:W-:Y:S01]  /*26b0*/  @!P5 FMUL R76, R76, 0.5 ;  /* 0x3f0000004c4cd820 */ /* 0x000fe20000400000 */
[----:B------:R-:W4:Y:S01]  /*26c0*/  MUFU.EX2 R69, R69 ;  /* 0x0000004500457308 */ /* 0x000f220000000800 */
[----:B--2---:R-:W-:Y:S01]  /*26d0*/  @!P4 FMUL R73, R73, R73 ;  /* 0x000000494949c220 */ /* 0x004fe20000400000 */
[----:B------:R-:W-:-:S02]  /*26e0*/  FSETP.GEU.AND P4, PT, R13, -126, PT ;  /* 0xc2fc00000d00780b */ /* 0x000fc40003f8e000 */
[----:B------:R-:W-:Y:S02]  /*26f0*/  LOP3.LUT R107, R107, 0xffff, RZ, 0xc0, !PT ;  /* 0x0000ffff6b6b7812 */ /* 0x000fe400078ec0ff */
[----:B------:R-:W-:Y:S01]  /*2700*/  F2FP.SATFINITE.E4M3.F32.PACK_AB_MERGE_C R68, R135, R68, RZ ;  /* 0x000000448744723e */ /* 0x000fe200048070ff */
[----:B------:R-:W-:Y:S01]  /*2710*/  @!P1 FMUL R80, R80, 0.5 ;  /* 0x3f00000050509820 */ /* 0x000fe20000400000 */
[----:B------:R-:W2:Y:S01]  /*2720*/  MUFU.EX2 R65, R65 ;  /* 0x0000004100417308 */ /* 0x000ea20000000800 */
[----:B---3--:R-:W-:Y:S01]  /*2730*/  @!P6 FMUL R61, R61, R61 ;  /* 0x0000003d3d3de220 */ /* 0x008fe20000400000 */
[----:B------:R-:W-:Y:S02]  /*2740*/  FSETP.NEU.AND P6, PT, R7, -INF , PT ;  /* 0xff8000000700780b */ /* 0x000fe40003fcd000 */
[----:B------:R-:W-:Y:S02]  /*2750*/  PRMT R106, R107, 0x7604, R106 ;  /* 0x000076046b6a7816 */ /* 0x000fe4000000006a */
[----:B------:R-:W-:Y:S01]  /*2760*/  FSEL R3, R7, RZ, P6 ;  /* 0x000000ff07037208 */ /* 0x000fe20003000000 */
[----:B------:R-:W-:Y:S01]  /*2770*/  @!P4 FMUL R13, R13, 0.5 ;  /* 0x3f0000000d0dc820 */ /* 0x000fe20000400000 */
[----:B------:R-:W3:Y:S01]  /*2780*/  MUFU.EX2 R76, R76 ;  /* 0x0000004c004c7308 */ /* 0x000ee20000000800 */
[----:B----4-:R-:W-:Y:S01]  /*2790*/  @!P2 FMUL R69, R69, R69 ;  /* 0x000000454545a220 */ /* 0x010fe20000400000 */
[----:B------:R-:W-:Y:S01]  /*27a0*/  FSETP.GEU.AND P2, PT, R81, -126, PT ;  /* 0xc2fc00005100780b */ /* 0x000fe20003f4e000 */
[----:B------:R-:W-:Y:S01]  /*27b0*/  FMUL R3, R3, UR5 ;  /* 0x0000000503037c20 */ /* 0x000fe20008400000 */
[----:B------:R-:W-:Y:S01]  /*27c0*/  FSETP.GEU.AND P6, PT, R84, -126, PT ;  /* 0xc2fc00005400780b */ /* 0x000fe20003fce000 */
[----:B------:R-:W-:Y:S01]  /*27d0*/  FADD R36, R18, R69 ;  /* 0x0000004512247221 */ /* 0x000fe20000000000 */
[----:B------:R-:W-:Y:S01]  /*27e0*/  F2FP.SATFINITE.E4M3.F32.PACK_AB_MERGE_C R111, R135, R61, RZ ;  /* 0x0000003d876f723e */ /* 0x000fe200048070ff */
[--C-:B------:R-:W-:Y:S01]  /*27f0*/  FFMA R26, R26, UR5, -R3.reuse ;  /* 0x000000051a1a7c23 */ /* 0x100fe20008000803 */
[----:B------:R-:W4:Y:S01]  /*2800*/  MUFU.EX2 R80, R80 ;  /* 0x0000005000507308 */ /* 0x000f220000000800 */
[--C-:B------:R-:W-:Y:S01]  /*2810*/  FFMA R30, R30, UR5, -R3.reuse ;  /* 0x000000051e1e7c23 */ /* 0x100fe20008000803 */
[----:B--2---:R-:W-:Y:S01]  /*2820*/  @!P3 FMUL R65, R65, R65 ;  /* 0x000000414141b220 */ /* 0x004fe20000400000 */
[----:B------:R-:W-:Y:S01]  /*2830*/  FSETP.GEU.AND P3, PT, R77, -126, PT ;  /* 0xc2fc00004d00780b */ /* 0x000fe20003f6e000 */
[--C-:B------:R-:W-:Y:S01]  /*2840*/  FFMA R35, R35, UR5, -R3.reuse ;  /* 0x0000000523237c23 */ /* 0x100fe20008000803 */
[--C-:B------:R-:W-:Y:S01]  /*2850*/  FFMA R31, R31, UR5, -R3.reuse ;  /* 0x000000051f1f7c23 */ /* 0x100fe20008000803 */
[--C-:B------:R-:W-:Y:S01]  /*2860*/  FFMA R17, R42, UR5, -R3.reuse ;  /* 0x000000052a117c23 */ /* 0x100fe20008000803 */
[----:B------:R-:W-:Y:S01]  /*2870*/  @!P2 FMUL R81, R81, 0.5 ;  /* 0x3f0000005151a820 */ /* 0x000fe20000400000 */
[----:B------:R2:W5:Y:S01]  /*2880*/  MUFU.EX2 R23, R13 ;  /* 0x0000000d00177308 */ /* 0x0005620000000800 */
[----:B---3--:R-:W-:Y:S01]  /*2890*/  @!P5 FMUL R76, R76, R76 ;  /* 0x0000004c4c4cd220 */ /* 0x008fe20000400000 */
[----:B------:R-:W-:Y:S01]  /*28a0*/  FSETP.GEU.AND P5, PT, R26, -126, PT ;  /* 0xc2fc00001a00780b */ /* 0x000fe20003fae000 */
[----:B------:R-:W-:Y:S01]  /*28b0*/  @!P6 FMUL R84, R84, 0.5 ;  /* 0x3f0000005454e820 */ /* 0x000fe20000400000 */
[--C-:B------:R-:W-:Y:S01]  /*28c0*/  FFMA R27, R27, UR5, -R3.reuse ;  /* 0x000000051b1b7c23 */ /* 0x100fe20008000803 */
[--C-:B------:R-:W-:Y:S01]  /*28d0*/  FFMA R47, R47, UR5, -R3.reuse ;  /* 0x000000052f2f7c23 */ /* 0x100fe20008000803 */
[--C-:B------:R-:W-:Y:S01]  /*28e0*/  FFMA R15, R34, UR5, -R3.reuse ;  /* 0x00000005220f7c23 */ /* 0x100fe20008000803 */
[--C-:B------:R-:W-:Y:S01]  /*28f0*/  FFMA R43, R43, UR5, -R3.reuse ;  /* 0x000000052b2b7c23 */ /* 0x100fe20008000803 */
[----:B------:R-:W3:Y:S01]  /*2900*/  MUFU.EX2 R81, R81 ;  /* 0x0000005100517308 */ /* 0x000ee20000000800 */
[----:B----4-:R-:W-:Y:S01]  /*2910*/  @!P1 FMUL R80, R80, R80 ;  /* 0x0000005050509220 */ /* 0x010fe20000400000 */
[----:B------:R-:W-:Y:S01]  /*2920*/  FSETP.GEU.AND P1, PT, R30, -126, PT ;  /* 0xc2fc00001e00780b */ /* 0x000fe20003f2e000 */
[----:B------:R-:W-:Y:S01]  /*2930*/  @!P3 FMUL R77, R77, 0.5 ;  /* 0x3f0000004d4db820 */ /* 0x000fe20000400000 */
[--C-:B--2---:R-:W-:Y:S01]  /*2940*/  FFMA R13, R38, UR5, -R3.reuse ;  /* 0x00000005260d7c23 */ /* 0x104fe20008000803 */
[--C-:B------:R-:W-:Y:S01]  /*2950*/  FFMA R39, R39, UR5, -R3.reuse ;  /* 0x0000000527277c23 */ /* 0x100fe20008000803 */
[--C-:B------:R-:W-:Y:S01]  /*2960*/  FFMA R59, R59, UR5, -R3.reuse ;  /* 0x000000053b3b7c23 */ /* 0x100fe20008000803 */
[----:B------:R-:W-:Y:S01]  /*2970*/  @!P5 FMUL R26, R26, 0.5 ;  /* 0x3f0000001a1ad820 */ /* 0x000fe20000400000 */
[----:B------:R-:W2:Y:S01]  /*2980*/  MUFU.EX2 R84, R84 ;  /* 0x0000005400547308 */ /* 0x000ea20000000800 */
[----:B-----5:R-:W-:Y:S01]  /*2990*/  @!P4 FMUL R23, R23, R23 ;  /* 0x000000171717c220 */ /* 0x020fe20000400000 */
[----:B------:R-:W-:Y:S01]  /*29a0*/  FSETP.GEU.AND P4, PT, R35, -126, PT ;  /* 0xc2fc00002300780b */ /* 0x000fe20003f8e000 */
[--C-:B------:R-:W-:Y:S01]  /*29b0*/  FFMA R55, R55, UR5, -R3.reuse ;  /* 0x0000000537377c23 */ /* 0x100fe20008000803 */
[--C-:B------:R-:W-:Y:S01]  /*29c0*/  FFMA R51, R51, UR5, -R3.reuse ;  /* 0x0000000533337c23 */ /* 0x100fe20008000803 */
[--C-:B------:R-:W-:Y:S01]  /*29d0*/  FFMA R19, R62, UR5, -R3.reuse ;  /* 0x000000053e137c23 */ /* 0x100fe20008000803 */
[--C-:B------:R-:W-:Y:S01]  /*29e0*/  FFMA R71, R71, UR5, -R3.reuse ;  /* 0x0000000547477c23 */ /* 0x100fe20008000803 */
[----:B------:R-:W-:Y:S01]  /*29f0*/  @!P1 FMUL R30, R30, 0.5 ;  /* 0x3f0000001e1e9820 */ /* 0x000fe20000400000 */
[----:B------:R-:W4:Y:S01]  /*2a00*/  MUFU.EX2 R77, R77 ;  /* 0x0000004d004d7308 */ /* 0x000f220000000800 */
[----:B---3--:R-:W-:Y:S01]  /*2a10*/  @!P2 FMUL R81, R81, R81 ;  /* 0x000000515151a220 */ /* 0x008fe20000400000 */
[----:B------:R-:W-:Y:S01]  /*2a20*/  FSETP.GEU.AND P2, PT, R31, -126, PT ;  /* 0xc2fc00001f00780b */ /* 0x000fe20003f4e000 */
[--C-:B------:R-:W-:Y:S01]  /*2a30*/  FFMA R67, R67, UR5, -R3.reuse ;  /* 0x0000000543437c23 */ /* 0x100fe20008000803 */
[--C-:B------:R-:W-:Y:S01]  /*2a40*/  FFMA R70, R70, UR5, -R3.reuse ;  /* 0x0000000546467c23 */ /* 0x100fe20008000803 */
[--C-:B------:R-:W-:Y:S01]  /*2a50*/  FFMA R66, R66, UR5, -R3.reuse ;  /* 0x0000000542427c23 */ /* 0x100fe20008000803 */
[--C-:B------:R-:W-:Y:S01]  /*2a60*/  FFMA R63, R63, UR5, -R3.reuse ;  /* 0x000000053f3f7c23 */ /* 0x100fe20008000803 */
[----:B------:R-:W-:Y:S01]  /*2a70*/  @!P4 FMUL R35, R35, 0.5 ;  /* 0x3f0000002323c820 */ /* 0x000fe20000400000 */
[----:B------:R-:W3:Y:S01]  /*2a80*/  MUFU.EX2 R26, R26 ;  /* 0x0000001a001a7308 */ /* 0x000ee20000000800 */
[----:B--2---:R-:W-:Y:S01]  /*2a90*/  @!P6 FMUL R84, R84, R84 ;  /* 0x000000545454e220 */ /* 0x004fe20000400000 */
[----:B------:R-:W-:Y:S01]  /*2aa0*/  FSETP.GEU.AND P6, PT, R15, -126, PT ;  /* 0xc2fc00000f00780b */ /* 0x000fe20003fce000 */
[--C-:B------:R-:W-:Y:S01]  /*2ab0*/  FFMA R74, R74, UR5, -R3.reuse ;  /* 0x000000054a4a7c23 */ /* 0x100fe20008000803 */
[--C-:B------:R-:W-:Y:S01]  /*2ac0*/  FFMA R83, R83, UR5, -R3.reuse ;  /* 0x0000000553537c23 */ /* 0x100fe20008000803 */
[--C-:B------:R-:W-:Y:S01]  /*2ad0*/  FFMA R75, R75, UR5, -R3.reuse ;  /* 0x000000054b4b7c23 */ /* 0x100fe20008000803 */
[--C-:B------:R-:W-:Y:S01]  /*2ae0*/  FFMA R79, R79, UR5, -R3.reuse ;  /* 0x000000054f4f7c23 */ /* 0x100fe20008000803 */
[----:B------:R-:W-:Y:S01]  /*2af0*/  @!P2 FMUL R31, R31, 0.5 ;  /* 0x3f0000001f1fa820 */ /* 0x000fe20000400000 */
[----:B------:R-:W2:Y:S01]  /*2b00*/  MUFU.EX2 R30, R30 ;  /* 0x0000001e001e7308 */ /* 0x000ea20000000800 */
[----:B----4-:R-:W-:Y:S01]  /*2b10*/  @!P3 FMUL R77, R77, R77 ;  /* 0x0000004d4d4db220 */ /* 0x010fe20000400000 */
[----:B------:R-:W-:Y:S01]  /*2b20*/  FSETP.GEU.AND P3, PT, R27, -126, PT ;  /* 0xc2fc00001b00780b */ /* 0x000fe20003f6e000 */
[--C-:B------:R-:W-:Y:S01]  /*2b30*/  FFMA R78, R78, UR5, -R3.reuse ;  /* 0x000000054e4e7c23 */ /* 0x100fe20008000803 */
[--C-:B------:R-:W-:Y:S01]  /*2b40*/  FFMA R82, R82, UR5, -R3.reuse ;  /* 0x0000000552527c23 */ /* 0x100fe20008000803 */
[----:B------:R-:W-:Y:S01]  /*2b50*/  FFMA R86, R86, UR5, -R3 ;  /* 0x0000000556567c23 */ /* 0x000fe20008000803 */
[----:B------:R-:W-:Y:S01]  /*2b60*/  FADD R41, R24, R81 ;  /* 0x0000005118297221 */ /* 0x000fe20000000000 */
[----:B------:R-:W-:Y:S01]  /*2b70*/  @!P6 FMUL R15, R15, 0.5 ;  /* 0x3f0000000f0fe820 */ /* 0x000fe20000400000 */
[----:B------:R4:W5:Y:S01]  /*2b80*/  MUFU.EX2 R42, R35 ;  /* 0x00000023002a7308 */ /* 0x0009620000000800 */
[----:B---3--:R-:W-:Y:S01]  /*2b90*/  @!P5 FMUL R26, R26, R26 ;  /* 0x0000001a1a1ad220 */ /* 0x008fe20000400000 */
[----:B------:R-:W-:Y:S01]  /*2ba0*/  FSETP.GEU.AND P5, PT, R13, -126, PT ;  /* 0xc2fc00000d00780b */ /* 0x000fe20003fae000 */
[----:B------:R-:W-:Y:S01]  /*2bb0*/  FADD R100, R44, R76 ;  /* 0x0000004c2c647221 */ /* 0x000fe20000000000 */
[----:B------:R-:W-:Y:S01]  /*2bc0*/  FADD R24, R52, R84 ;  /* 0x0000005434187221 */ /* 0x000fe20000000000 */
[----:B------:R-:W-:-:S02]  /*2bd0*/  F2FP.SATFINITE.E4M3.F32.PACK_AB_MERGE_C R84, R135, R84, RZ ;  /* 0x000000548754723e */ /* 0x000fc400048070ff */
[----:B------:R-:W-:Y:S01]  /*2be0*/  @!P3 FMUL R27, R27, 0.5 ;  /* 0x3f0000001b1bb820 */ /* 0x000fe20000400000 */
[----:B------:R-:W3:Y:S01]  /*2bf0*/  MUFU.EX2 R34, R31 ;  /* 0x0000001f00227308 */ /* 0x000ee20000000800 */
[----:B--2---:R-:W-:Y:S01]  /*2c00*/  @!P1 FMUL R30, R30, R30 ;  /* 0x0000001e1e1e9220 */ /* 0x004fe20000400000 */
[----:B------:R-:W-:Y:S01]  /*2c10*/  FSETP.GEU.AND P1, PT, R17, -126, PT ;  /* 0xc2fc00001100780b */ /* 0x000fe20003f2e000 */
[----:B----4-:R-:W-:Y:S01]  /*2c20*/  FADD R35, R32, R64 ;  /* 0x0000004020237221 */ /* 0x010fe20000000000 */
[----:B------:R-:W-:Y:S01]  /*2c30*/  FADD R32, R16, R65 ;  /* 0x0000004110207221 */ /* 0x000fe20000000000 */
[----:B------:R-:W-:Y:S01]  /*2c40*/  FADD R33, R33, R100 ;  /* 0x0000006421217221 */ /* 0x000fe20000000000 */
[----:B------:R-:W-:Y:S01]  /*2c50*/  FADD R24, R37, R24 ;  /* 0x0000001825187221 */ /* 0x000fe20000000000 */
[----:B------:R-:W-:Y:S01]  /*2c60*/  @!P5 FMUL R13, R13, 0.5 ;  /* 0x3f0000000d0dd820 */ /* 0x000fe20000400000 */
[----:B------:R-:W2:Y:S01]  /*2c70*/  MUFU.EX2 R8, R27 ;  /* 0x0000001b00087308 */ /* 0x000ea20000000800 */
[----:B-----5:R-:W-:Y:S01]  /*2c80*/  @!P4 FMUL R42, R42, R42 ;  /* 0x0000002a2a2ac220 */ /* 0x020fe20000400000 */
[----:B------:R-:W-:Y:S01]  /*2c90*/  FSETP.GEU.AND P4, PT, R47, -126, PT ;  /* 0xc2fc00002f00780b */ /* 0x000fe20003f8e000 */
[----:B------:R-:W-:Y:S01]  /*2ca0*/  FADD R33, R33, R24 ;  /* 0x0000001821217221 */ /* 0x000fe20000000000 */
[----:B------:R-:W-:Y:S01]  /*2cb0*/  F2FP.SATFINITE.E4M3.F32.PACK_AB_MERGE_C R52, R135, R26, RZ ;  /* 0x0000001a8734723e */ /* 0x000fe200048070ff */
[----:B------:R-:W-:Y:S01]  /*2cc0*/  FADD R41, R32, R41 ;  /* 0x0000002920297221 */ /* 0x000fe20000000000 */
[----:B------:R-:W-:Y:S01]  /*2cd0*/  LOP3.LUT R84, R84, 0xff, RZ, 0xc0, !PT ;  /* 0x000000ff54547812 */ /* 0x000fe200078ec0ff */
[----:B------:R-:W-:Y:S01]  /*2ce0*/  @!P1 FMUL R17, R17, 0.5 ;  /* 0x3f00000011119820 */ /* 0x000fe20000400000 */
[----:B------:R4:W5:Y:S01]  /*2cf0*/  MUFU.EX2 R88, R13 ;  /* 0x0000000d00587308 */ /* 0x0009620000000800 */
[----:B---3--:R-:W-:Y:S01]  /*2d00*/  @!P2 FMUL R34, R34, R34 ;  /* 0x000000222222a220 */ /* 0x008fe20000400000 */
[----:B------:R-:W-:-:S02]  /*2d10*/  FSETP.GEU.AND P2, PT, R43, -126, PT ;  /* 0xc2fc00002b00780b */ /* 0x000fc40003f4e000 */
[----:B------:R-:W-:Y:S02]  /*2d20*/  LOP3.LUT R24, R85, 0xffff, RZ, 0xc0, !PT ;  /* 0x0000ffff55187812 */ /* 0x000fe400078ec0ff */
[----:B------:R-:W-:Y:S01]  /*2d30*/  F2FP.SATFINITE.E4M3.F32.PACK_AB_MERGE_C R81, R135, R81, RZ ;  /* 0x000000518751723e */ /* 0x000fe200048070ff */
[----:B------:R-:W-:Y:S01]  /*2d40*/  @!P4 FMUL R47, R47, 0.5 ;  /* 0x3f0000002f2fc820 */ /* 0x000fe20000400000 */
[----:B------:R3:W1:Y:S01]  /*2d50*/  MUFU.EX2 R90, R17 ;  /* 0x00000011005a7308 */ /* 0x0006620000000800 */
[--C-:B----4-:R-:W-:Y:S01]  /*2d60*/  FFMA R13, R50, UR5, -R3.reuse ;  /* 0x00000005320d7c23 */ /* 0x110fe20008000803 */
[----:B--2---:R-:W-:Y:S01]  /*2d70*/  @!P3 FMUL R8, R8, R8 ;  /* 0x000000080808b220 */ /* 0x004fe20000400000 */
[----:B------:R-:W-:Y:S02]  /*2d80*/  FSETP.GEU.AND P3, PT, R39, -126, PT ;  /* 0xc2fc00002700780b */ /* 0x000fe40003f6e000 */
[----:B------:R-:W-:Y:S02]  /*2d90*/  LOP3.LUT R81, R81, 0xffff, RZ, 0xc0, !PT ;  /* 0x0000ffff51517812 */ /* 0x000fe400078ec0ff */
[----:B------:R-:W-:Y:S01]  /*2da0*/  @!P2 FMUL R43, R43, 0.5 ;  /* 0x3f0000002b2ba820 */ /* 0x000fe20000400000 */
[----:B------:R2:W4:Y:S01]  /*2db0*/  MUFU.EX2 R38, R15 ;  /* 0x0000000f00267308 */ /* 0x0005220000000800 */
[----:B---3--:R-:W-:Y:S01]  /*2dc0*/  FFMA R17, R54, UR5, -R3 ;  /* 0x0000000536117c23 */ /* 0x008fe20008000803 */
[----:B-----5:R-:W-:Y:S01]  /*2dd0*/  @!P5 FMUL R88, R88, R88 ;  /* 0x000000585858d220 */ /* 0x020fe20000400000 */
[----:B------:R-:W-:-:S02]  /*2de0*/  FSETP.GEU.AND P5, PT, R13, -126, PT ;  /* 0xc2fc00000d00780b */ /* 0x000fc40003fae000 */
[C---:B------:R-:W-:Y:S02]  /*2df0*/  F2FP.SATFINITE.E4M3.F32.PACK_AB_MERGE_C R18, R135.reuse, R8, RZ ;  /* 0x000000088712723e */ /* 0x040fe400048070ff */
[----:B------:R-:W-:Y:S01]  /*2e00*/  F2FP.SATFINITE.E4M3.F32.PACK_AB_MERGE_C R64, R135, R64, RZ ;  /* 0x000000408740723e */ /* 0x000fe200048070ff */
[----:B------:R-:W3:Y:S01]  /*2e10*/  MUFU.EX2 R54, R47 ;  /* 0x0000002f00367308 */ /* 0x000ee20000000800 */
[----:B--2---:R-:W-:Y:S01]  /*2e20*/  FFMA R15, R46, UR5, -R3 ;  /* 0x000000052e0f7c23 */ /* 0x004fe20008000803 */
[----:B------:R-:W-:Y:S01]  /*2e30*/  @!P3 FMUL R39, R39, 0.5 ;  /* 0x3f0000002727b820 */ /* 0x000fe20000400000 */
[----:B-1----:R-:W-:Y:S01]  /*2e40*/  @!P1 FMUL R90, R90, R90 ;  /* 0x0000005a5a5a9220 */ /* 0x002fe20000400000 */
[----:B------:R-:W-:Y:S02]  /*2e50*/  FSETP.GEU.AND P1, PT, R17, -126, PT ;  /* 0xc2fc00001100780b */ /* 0x000fe40003f2e000 */
[----:B------:R-:W-:Y:S02]  /*2e60*/  LOP3.LUT R18, R18, 0xffff, RZ, 0xc0, !PT ;  /* 0x0000ffff12127812 */ /* 0x000fe400078ec0ff */
[----:B------:R-:W1:Y:S01]  /*2e70*/  MUFU.EX2 R57, R57 ;  /* 0x0000003900397308 */ /* 0x000e620000000800 */
[----:B----4-:R-:W-:Y:S01]  /*2e80*/  @!P6 FMUL R38, R38, R38 ;  /* 0x000000262626e220 */ /* 0x010fe20000400000 */
[----:B------:R-:W-:Y:S01]  /*2e90*/  FSETP.GEU.AND P6, PT, R15, -126, PT ;  /* 0xc2fc00000f00780b */ /* 0x000fe20003fce000 */
[----:B------:R-:W-:Y:S01]  /*2ea0*/  @!P5 FMUL R13, R13, 0.5 ;  /* 0x3f0000000d0dd820 */ /* 0x000fe20000400000 */
[----:B------:R-:W-:-:S02]  /*2eb0*/  F2FP.SATFINITE.E4M3.F32.PACK_AB_MERGE_C R65, R135, R65, RZ ;  /* 0x000000418741723e */ /* 0x000fc400048070ff */
[----:B------:R-:W-:Y:S02]  /*2ec0*/  F2FP.SATFINITE.E4M3.F32.PACK_AB_MERGE_C R60, R135, R38, RZ ;  /* 0x00000026873c723e */ /* 0x000fe400048070ff */
[----:B------:R2:W4:Y:S01]  /*2ed0*/  MUFU.EX2 R50, R43 ;  /* 0x0000002b00327308 */ /* 0x0005220000000800 */
[----:B---3--:R-:W-:Y:S01]  /*2ee0*/  @!P4 FMUL R54, R54, R54 ;  /* 0x000000363636c220 */ /* 0x008fe20000400000 */
[----:B------:R-:W-:Y:S01]  /*2ef0*/  FSETP.GEU.AND P4, PT, R59, -126, PT ;  /* 0xc2fc00003b00780b */ /* 0x000fe20003f8e000 */
[----:B------:R-:W-:Y:S01]  /*2f00*/  @!P1 FMUL R17, R17, 0.5 ;  /* 0x3f00000011119820 */ /* 0x000fe20000400000 */
[C---:B------:R-:W-:Y:S02]  /*2f10*/  F2FP.SATFINITE.E4M3.F32.PACK_AB_MERGE_C R69, R135.reuse, R69, RZ ;  /* 0x000000458745723e */ /* 0x040fe400048070ff */
[----:B------:R-:W-:Y:S01]  /*2f20*/  F2FP.SATFINITE.E4M3.F32.PACK_AB_MERGE_C R76, R135, R76, RZ ;  /* 0x0000004c874c723e */ /* 0x000fe200048070ff */
[----:B------:R-:W-:Y:S01]  /*2f30*/  @!P6 FMUL R15, R15, 0.5 ;  /* 0x3f0000000f0fe820 */ /* 0x000fe20000400000 */
[----:B------:R3:W5:Y:S01]  /*2f40*/  MUFU.EX2 R46, R39 ;  /* 0x00000027002e7308 */ /* 0x0007620000000800 */
[----:B-1----:R-:W-:Y:S01]  /*2f50*/  @!P0 FMUL R57, R57, R57 ;  /* 0x0000003939398220 */ /* 0x002fe20000400000 */
[----:B------:R-:W-:Y:S01]  /*2f60*/  FSETP.GEU.AND P0, PT, R72, -126, PT ;  /* 0xc2fc00004800780b */ /* 0x000fe20003f0e000 */
[----:B--2---:R-:W-:Y:S01]  /*2f70*/  FADD R43, R56, R23 ;  /* 0x00000017382b7221 */ /* 0x004fe20000000000 */
[C---:B------:R-:W-:Y:S01]  /*2f80*/  F2FP.SATFINITE.E4M3.F32.PACK_AB_MERGE_C R56, R135.reuse, R30, RZ ;  /* 0x0000001e8738723e */ /* 0x040fe200048070ff */
[----:B------:R-:W-:Y:S01]  /*2f90*/  FADD R31, R4, R57 ;  /* 0x00000039041f7221 */ /* 0x000fe20000000000 */
[----:B------:R-:W-:Y:S01]  /*2fa0*/  F2FP.SATFINITE.E4M3.F32.PACK_AB_MERGE_C R109, R135, R57, RZ ;  /* 0x00000039876d723e */ /* 0x000fe200048070ff */
[----:B------:R-:W-:Y:S01]  /*2fb0*/  @!P4 FMUL R59, R59, 0.5 ;  /* 0x3f0000003b3bc820 */ /* 0x000fe20000400000 */
[----:B------:R-:W1:Y:S01]  /*2fc0*/  MUFU.EX2 R94, R13 ;  /* 0x0000000d005e7308 */ /* 0x000e620000000800 */
[----:B----4-:R-:W-:Y:S01]  /*2fd0*/  @!P2 FMUL R50, R50, R50 ;  /* 0x000000323232a220 */ /* 0x010fe20000400000 */
[----:B------:R-:W-:Y:S01]  /*2fe0*/  FSETP.GEU.AND P2, PT, R55, -126, PT ;  /* 0xc2fc00003700780b */ /* 0x000fe20003f4e000 */
[----:B---3--:R-:W-:Y:S01]  /*2ff0*/  FADD R39, R22, R77 ;  /* 0x0000004d16277221 */ /* 0x008fe20000000000 */
[----:B------:R-:W-:Y:S01]  /*3000*/  FADD R36, R36, R43 ;  /* 0x0000002b24247221 */ /* 0x000fe20000000000 */
[----:B------:R-:W-:Y:S01]  /*3010*/  LOP3.LUT R109, R109, 0xffff, RZ, 0xc0, !PT ;  /* 0x0000ffff6d6d7812 */ /* 0x000fe200078ec0ff */
[----:B------:R-:W-:Y:S01]  /*3020*/  FADD R22, R48, R80 ;  /* 0x0000005030167221 */ /* 0x000fe20000000000 */
[----:B------:R-:W-:Y:S01]  /*3030*/  @!P0 FMUL R72, R72, 0.5 ;  /* 0x3f00000048488820 */ /* 0x000fe20000400000 */
[----:B------:R-:W2:Y:S01]  /*3040*/  MUFU.EX2 R59, R59 ;  /* 0x0000003b003b7308 */ /* 0x000ea20000000800 */
[----:B-----5:R-:W-:Y:S01]  /*3050*/  @!P3 FMUL R46, R46, R46 ;  /* 0x0000002e2e2eb220 */ /* 0x020fe20000400000 */
[----:B------:R-:W-:-:S02]  /*3060*/  FSETP.GEU.AND P3, PT, R51, -126, PT ;  /* 0xc2fc00003300780b */ /* 0x000fc40003f6e000 */
[----:B------:R-:W-:Y:S02]  /*3070*/  PRMT R108, R109, 0x7604, R108 ;  /* 0x000076046d6c7816 */ /* 0x000fe4000000006c */
[----:B------:R-:W-:Y:S01]  /*3080*/  F2FP.SATFINITE.E4M3.F32.PACK_AB_MERGE_C R80, R135, R80, RZ ;  /* 0x000000508750723e */ /* 0x000fe200048070ff */
[----:B------:R-:W-:Y:S01]  /*3090*/  @!P2 FMUL R55, R55, 0.5 ;  /* 0x3f0000003737a820 */ /* 0x000fe20000400000 */
[----:B------:R3:W4:Y:S01]  /*30a0*/  MUFU.EX2 R92, R15 ;  /* 0x0000000f005c7308 */ /* 0x0007220000000800 */
[----:B-1----:R-:W-:Y:S01]  /*30b0*/  @!P5 FMUL R94, R94, R94 ;  /* 0x0000005e5e5ed220 */ /* 0x002fe20000400000 */
[----:B------:R-:W-:Y:S02]  /*30c0*/  FSETP.GEU.AND P5, PT, R19, -126, PT ;  /* 0xc2fc00001300780b */ /* 0x000fe40003fae000 */
[----:B------:R-:W-:Y:S02]  /*30d0*/  F2FP.SATFINITE.E4M3.F32.PACK_AB_MERGE_C R21, R135, R46, RZ ;  /* 0x0000002e8715723e */ /* 0x000fe400048070ff */
[----:B------:R-:W-:Y:S01]  /*30e0*/  LOP3.LUT R80, R80, 0xff, RZ, 0xc0, !PT ;  /* 0x000000ff50507812 */ /* 0x000fe200078ec0ff */
[----:B------:R-:W-:Y:S01]  /*30f0*/  @!P3 FMUL R51, R51, 0.5 ;  /* 0x3f0000003333b820 */ /* 0x000fe20000400000 */
[----:B------:R-:W1:Y:S01]  /*3100*/  MUFU.EX2 R62, R55 ;  /* 0x00000037003e7308 */ /* 0x000e620000000800 */
[--C-:B---3--:R-:W-:Y:S01]  /*3110*/  FFMA R15, R58, UR5, -R3.reuse ;  /* 0x000000053a0f7c23 */ /* 0x108fe20008000803 */
[----:B--2---:R-:W-:Y:S01]  /*3120*/  @!P4 FMUL R59, R59, R59 ;  /* 0x0000003b3b3bc220 */ /* 0x004fe20000400000 */
[----:B------:R-:W-:Y:S01]  /*3130*/  FSETP.GEU.AND P4, PT, R71, -126, PT ;  /* 0xc2fc00004700780b */ /* 0x000fe20003f8e000 */
[----:B------:R-:W-:Y:S01]  /*3140*/  FFMA R3, R87, UR5, -R3 ;  /* 0x0000000557037c23 */ /* 0x000fe20008000803 */
[----:B------:R-:W-:Y:S01]  /*3150*/  F2FP.SATFINITE.E4M3.F32.PACK_AB_MERGE_C R87, R135, R28, RZ ;  /* 0x0000001c8757723e */ /* 0x000fe200048070ff */
[----:B------:R-:W-:Y:S01]  /*3160*/  FADD R28, R14, R61 ;  /* 0x0000003d0e1c7221 */ /* 0x000fe20000000000 */
[----:B------:R-:W-:Y:S01]  /*3170*/  @!P5 FMUL R19, R19, 0.5 ;  /* 0x3f0000001313d820 */ /* 0x000fe20000400000 */
[----:B------:R-:W2:Y:S01]  /*3180*/  MUFU.EX2 R72, R72 ;  /* 0x0000004800487308 */ /* 0x000ea20000000800 */
[----:B----4-:R-:W-:Y:S01]  /*3190*/  @!P6 FMUL R92, R92, R92 ;  /* 0x0000005c5c5ce220 */ /* 0x010fe20000400000 */
[----:B------:R-:W-:Y:S01]  /*31a0*/  FSETP.GEU.AND P6, PT, R15, -126, PT ;  /* 0xc2fc00000f00780b */ /* 0x000fe20003fce000 */
[----:B------:R-:W-:Y:S01]  /*31b0*/  FADD R45, R8, R59 ;  /* 0x0000003b082d7221 */ /* 0x000fe20000000000 */
[----:B------:R-:W-:-:S02]  /*31c0*/  F2FP.SATFINITE.E4M3.F32.PACK_AB_MERGE_C R14, R135, R50, RZ ;  /* 0x00000032870e723e */ /* 0x000fc400048070ff */
[----:B------:R-:W-:Y:S02]  /*31d0*/  LOP3.LUT R87, R87, 0xff, RZ, 0xc0, !PT ;  /* 0x000000ff57577812 */ /* 0x000fe400078ec0ff */
[----:B------:R3:W4:Y:S01]  /*31e0*/  MUFU.EX2 R96, R17 ;  /* 0x0000001100607308 */ /* 0x0007220000000800 */
[----:B------:R-:W-:Y:S01]  /*31f0*/  @!P4 FMUL R71, R71, 0.5 ;  /* 0x3f0000004747c820 */ /* 0x000fe20000400000 */
[----:B-1----:R-:W-:Y:S01]  /*3200*/  @!P2 FMUL R62, R62, R62 ;  /* 0x0000003e3e3ea220 */ /* 0x002fe20000400000 */
[----:B------:R-:W-:Y:S02]  /*3210*/  FSETP.GEU.AND P2, PT, R67, -126, PT ;  /* 0xc2fc00004300780b */ /* 0x000fe40003f4e000 */
[----:B------:R-:W-:Y:S02]  /*3220*/  F2FP.SATFINITE.E4M3.F32.PACK_AB_MERGE_C R4, R135, R59, RZ ;  /* 0x0000003b8704723e */ /* 0x000fe400048070ff */
[----:B------:R-:W-:Y:S01]  /*3230*/  @!P6 FMUL R15, R15, 0.5 ;  /* 0x3f0000000f0fe820 */ /* 0x000fe20000400000 */
[----:B------:R-:W1:Y:S01]  /*3240*/  MUFU.EX2 R58, R51 ;  /* 0x00000033003a7308 */ /* 0x000e620000000800 */
[----:B--2---:R-:W-:Y:S01]  /*3250*/  @!P0 FMUL R72, R72, R72 ;  /* 0x0000004848488220 */ /* 0x004fe20000400000 */
[----:B------:R-:W-:Y:S01]  /*3260*/  FSETP.GEU.AND P0, PT, R70, -126, PT ;  /* 0xc2fc00004600780b */ /* 0x000fe20003f0e000 */
[----:B---3--:R-:W-:Y:S01]  /*3270*/  IMAD.U32 R17, RZ, RZ, UR7 ;  /* 0x00000007ff117e24 */ /* 0x008fe2000f8e00ff */
[C---:B------:R-:W-:Y:S01]  /*3280*/  F2FP.SATFINITE.E4M3.F32.PACK_AB_MERGE_C R77, R135.reuse, R77, RZ ;  /* 0x0000004d874d723e */ /* 0x040fe200048070ff */
[----:B------:R-:W-:Y:S01]  /*3290*/  FADD R98, R40, R72 ;  /* 0x0000004828627221 */ /* 0x000fe20000000000 */
[----:B------:R-:W-:Y:S01]  /*32a0*/  FADD R40, R20, R73 ;  /* 0x0000004914287221 */ /* 0x000fe20000000000 */
[----:B------:R-:W-:Y:S01]  /*32b0*/  F2FP.SATFINITE.E4M3.F32.PACK_AB_MERGE_C R72, R135, R72, RZ ;  /* 0x000000488748723e */ /* 0x000fe200048070ff */
[----:B------:R-:W2:Y:S01]  /*32c0*/  MUFU.EX2 R25, R19 ;  /* 0x0000001300197308 */ /* 0x000ea20000000800 */
[----:B----4-:R-:W-:Y:S01]  /*32d0*/  @!P1 FMUL R96, R96, R96 ;  /* 0x0000006060609220 */ /* 0x010fe20000400000 */
[----:B------:R-:W-:Y:S01]  /*32e0*/  FSETP.GEU.AND P1, PT, R66, -126, PT ;  /* 0xc2fc00004200780b */ /* 0x000fe20003f2e000 */
[----:B------:R-:W-:Y:S01]  /*32f0*/  @!P2 FMUL R67, R67, 0.5 ;  /* 0x3f0000004343a820 */ /* 0x000fe20000400000 */
[----:B------:R-:W-:Y:S01]  /*3300*/  F2FP.SATFINITE.E4M3.F32.PACK_AB_MERGE_C R73, R135, R73, RZ ;  /* 0x000000498749723e */ /* 0x000fe200048070ff */
[----:B------:R3:W-:Y:S01]  /*3310*/  SYNCS.ARRIVE.TRANS64.A1T0 RZ, [R17+UR21], RZ ;  /* 0x000000ff11ff79a7 */ /* 0x0007e20008100015 */
[----:B------:R-:W-:Y:S01]  /*3320*/  LOP3.LUT R72, R72, 0xff, RZ, 0xc0, !PT ;  /* 0x000000ff48487812 */ /* 0x000fe200078ec0ff */
[----:B------:R-:W-:Y:S01]  /*3330*/  @!P0 FMUL R70, R70, 0.5 ;  /* 0x3f00000046468820 */ /* 0x000fe20000400000 */
[----:B------:R-:W4:Y:S01]  /*3340*/  MUFU.EX2 R71, R71 ;  /* 0x0000004700477308 */ /* 0x000f220000000800 */
[----:B-1----:R-:W-:Y:S01]  /*3350*/  @!P3 FMUL R58, R58, R58 ;  /* 0x0000003a3a3ab220 */ /* 0x002fe20000400000 */
[----:B------:R-:W-:Y:S01]  /*3360*/  FSETP.GEU.AND P3, PT, R63, -126, PT ;  /* 0xc2fc00003f00780b */ /* 0x000fe20003f6e000 */
[----:B------:R-:W-:Y:S01]  /*3370*/  FADD R29, R29, R98 ;  /* 0x000000621d1d7221 */ /* 0x000fe20000000000 */
[----:B------:R-:W-:-:S02]  /*3380*/  LOP3.LUT R73, R73, 0xffff, RZ, 0xc0, !PT ;  /* 0x0000ffff49497812 */ /* 0x000fc400078ec0ff */
[----:B------:R-:W-:Y:S01]  /*3390*/  F2FP.SATFINITE.E4M3.F32.PACK_AB_MERGE_C R16, R135, R58, RZ ;  /* 0x0000003a8710723e */ /* 0x000fe200048070ff */
[----:B------:R-:W-:Y:S01]  /*33a0*/  @!P1 FMUL R66, R66, 0.5 ;  /* 0x3f00000042429820 */ /* 0x000fe20000400000 */
[----:B------:R1:W5:Y:S01]  /*33b0*/  MUFU.EX2 R13, R15 ;  /* 0x0000000f000d7308 */ /* 0x0003620000000800 */
[----:B--2---:R-:W-:Y:S01]  /*33c0*/  @!P5 FMUL R25, R25, R25 ;  /* 0x000000191919d220 */ /* 0x004fe20000400000 */
[----:B------:R-:W-:Y:S02]  /*33d0*/  FSETP.GEU.AND P5, PT, R74, -126, PT ;  /* 0xc2fc00004a00780b */ /* 0x000fe40003fae000 */
[----:B------:R-:W-:Y:S01]  /*33e0*/  PRMT R72, R73, 0x7604, R72 ;  /* 0x0000760449487816 */ /* 0x000fe20000000048 */
[----:B------:R-:W-:Y:S01]  /*33f0*/  FADD R47, R30, R25 ;  /* 0x000000191e2f7221 */ /* 0x000fe20000000000 */
[----:B------:R-:W-:Y:S01]  /*3400*/  F2FP.SATFINITE.E4M3.F32.PACK_AB_MERGE_C R19, R135, R34, RZ ;  /* 0x000000228713723e */ /* 0x000fe200048070ff */
[----:B------:R-:W-:Y:S01]  /*3410*/  @!P3 FMUL R63, R63, 0.5 ;  /* 0x3f0000003f3fb820 */ /* 0x000fe20000400000 */
[----:B------:R-:W2:Y:S01]  /*3420*/  MUFU.EX2 R67, R67 ;  /* 0x0000004300437308 */ /* 0x000ea20000000800 */
[----:B----4-:R-:W-:Y:S01]  /*3430*/  @!P4 FMUL R71, R71, R71 ;  /* 0x000000474747c220 */ /* 0x010fe20000400000 */
[----:B------:R-:W-:-:S02]  /*3440*/  FSETP.GEU.AND P4, PT, R83, -126, PT ;  /* 0xc2fc00005300780b */ /* 0x000fc40003f8e000 */
[----:B-1----:R-:W-:Y:S01]  /*3450*/  LOP3.LUT R15, R0, 0x3, RZ, 0xc0, !PT ;  /* 0x00000003000f7812 */ /* 0x002fe200078ec0ff */
[----:B------:R-:W-:Y:S01]  /*3460*/  FADD R48, R46, R71 ;  /* 0x000000472e307221 */ /* 0x000fe20000000000 */
[----:B---3--:R-:W-:Y:S01]  /*3470*/  F2FP.SATFINITE.E4M3.F32.PACK_AB_MERGE_C R17, R135, R62, RZ ;  /* 0x0000003e8711723e */ /* 0x008fe200048070ff */
[----:B------:R-:W-:Y:S01]  /*3480*/  @!P5 FMUL R74, R74, 0.5 ;  /* 0x3f0000004a4ad820 */ /* 0x000fe20000400000 */
[----:B------:R-:W1:Y:S01]  /*3490*/  MUFU.EX2 R70, R70 ;  /* 0x0000004600467308 */ /* 0x000e620000000800 */
[----:B-----5:R-:W-:Y:S01]  /*34a0*/  @!P6 FMUL R13, R13, R13 ;  /* 0x0000000d0d0de220 */ /* 0x020fe20000400000 */
[----:B------:R-:W-:Y:S01]  /*34b0*/  FSETP.GEU.AND P6, PT, R75, -126, PT ;  /* 0xc2fc00004b00780b */ /* 0x000fe20003fce000 */
[----:B------:R-:W-:Y:S01]  /*34c0*/  VIADD R15, R15, 0xffffffff ;  /* 0xffffffff0f0f7836 */ /* 0x000fe20000000000 */
[----:B------:R-:W-:Y:S01]  /*34d0*/  F2FP.SATFINITE.E4M3.F32.PACK_AB_MERGE_C R20, R135, R42, RZ ;  /* 0x0000002a8714723e */ /* 0x000fe200048070ff */
[----:B------:R-:W-:Y:S01]  /*34e0*/  FADD R44, R26, R13 ;  /* 0x0000000d1a2c7221 */ /* 0x000fe20000000000 */
[----:B------:R-:W-:Y:S01]  /*34f0*/  LOP3.LUT R17, R17, 0xffff, RZ, 0xc0, !PT ;  /* 0x0000ffff11117812 */ /* 0x000fe200078ec0ff */
[----:B------:R-:W-:Y:S01]  /*3500*/  @!P4 FMUL R83, R83, 0.5 ;  /* 0x3f0000005353c820 */ /* 0x000fe20000400000 */
[----:B------:R-:W3:Y:S01]  /*3510*/  MUFU.EX2 R66, R66 ;  /* 0x0000004200427308 */ /* 0x000ee20000000800 */
[----:B--2---:R-:W-:Y:S01]  /*3520*/  @!P2 FMUL R67, R67, R67 ;  /* 0x000000434343a220 */ /* 0x004fe20000400000 */
[----:B------:R-:W-:Y:S01]  /*3530*/  FSETP.GEU.AND P2, PT, R79, -126, PT ;  /* 0xc2fc00004f00780b */ /* 0x000fe20003f4e000 */
[----:B------:R-:W-:Y:S01]  /*3540*/  FADD R26, R35, R22 ;  /* 0x00000016231a7221 */ /* 0x000fe20000000000 */
[----:B------:R-:W-:Y:S01]  /*3550*/  PRMT R80, R81, 0x7604, R80 ;  /* 0x0000760451507816 */ /* 0x000fe20000000050 */
[----:B------:R-:W-:Y:S01]  /*3560*/  FADD R22, R31, R40 ;  /* 0x000000281f167221 */ /* 0x000fe20000000000 */
[----:B------:R-:W-:Y:S01]  /*3570*/  F2FP.SATFINITE.E4M3.F32.PACK_AB_MERGE_C R9, R135, R67, RZ ;  /* 0x000000438709723e */ /* 0x000fe200048070ff */
[----:B------:R-:W-:Y:S01]  /*3580*/  @!P6 FMUL R75, R75, 0.5 ;  /* 0x3f0000004b4be820 */ /* 0x000fe20000400000 */
[----:B------:R-:W2:Y:S01]  /*3590*/  MUFU.EX2 R63, R63 ;  /* 0x0000003f003f7308 */ /* 0x000ea20000000800 */
[----:B-1----:R-:W-:Y:S01]  /*35a0*/  @!P0 FMUL R70, R70, R70 ;  /* 0x0000004646468220 */ /* 0x002fe20000400000 */
[----:B------:R-:W-:Y:S01]  /*35b0*/  ISETP.NE.AND P0, PT, R12, RZ, PT ;  /* 0x000000ff0c00720c */ /* 0x000fe20003f05270 */
[----:B------:R-:W-:Y:S01]  /*35c0*/  FADD R26, R29, R26 ;  /* 0x0000001a1d1a7221 */ /* 0x000fe20000000000 */
[----:B------:R-:W-:Y:S01]  /*35d0*/  LOP3.LUT R110, R110, 0xff, RZ, 0xc0, !PT ;  /* 0x000000ff6e6e7812 */ /* 0x000fe200078ec0ff */
[----:B------:R-:W-:Y:S01]  /*35e0*/  FADD R22, R22, R41 ;  /* 0x0000002916167221 */ /* 0x000fe20000000000 */
[----:B------:R-:W-:Y:S01]  /*35f0*/  LOP3.LUT R111, R111, 0xffff, RZ, 0xc0, !PT ;  /* 0x0000ffff6f6f7812 */ /* 0x000fe200078ec0ff */
[----:B------:R-:W-:Y:S01]  /*3600*/  @!P2 FMUL R79, R79, 0.5 ;  /* 0x3f0000004f4fa820 */ /* 0x000fe20000400000 */
[----:B------:R-:W1:Y:S01]  /*3610*/  MUFU.EX2 R74, R74 ;  /* 0x0000004a004a7308 */ /* 0x000e620000000800 */
[----:B---3--:R-:W-:Y:S01]  /*3620*/  @!P1 FMUL R66, R66, R66 ;  /* 0x0000004242429220 */ /* 0x008fe20000400000 */
[----:B------:R-:W-:Y:S01]  /*3630*/  FSETP.GEU.AND P1, PT, R78, -126, PT ;  /* 0xc2fc00004e00780b */ /* 0x000fe20003f2e000 */
[----:B------:R-:W-:Y:S01]  /*3640*/  FADD R26, R26, R33 ;  /* 0x000000211a1a7221 */ /* 0x000fe20000000000 */
[----:B------:R-:W-:Y:S01]  /*3650*/  LOP3.LUT R21, R21, 0xffff, RZ, 0xc0, !PT ;  /* 0x0000ffff15157812 */ /* 0x000fe200078ec0ff */
[----:B------:R-:W-:Y:S01]  /*3660*/  IMAD.U32 R29, R60, 0x10000, RZ ;  /* 0x000100003c1d7824 */ /* 0x000fe200078e00ff */
[----:B------:R-:W-:-:S02]  /*3670*/  LOP3.LUT R4, R4, 0xffff, RZ, 0xc0, !PT ;  /* 0x0000ffff04047812 */ /* 0x000fc400078ec0ff */
[----:B------:R3:W4:Y:S01]  /*3680*/  MUFU.EX2 R12, R83 ;  /* 0x00000053000c7308 */ /* 0x0007220000000800 */
[----:B--2---:R-:W-:Y:S01]  /*3690*/  @!P3 FMUL R63, R63, R63 ;  /* 0x0000003f3f3fb220 */ /* 0x004fe20000400000 */
[----:B------:R-:W-:Y:S02]  /*36a0*/  FSETP.GEU.AND P3, PT, R82, -126, PT ;  /* 0xc2fc00005200780b */ /* 0x000fe40003f6e000 */
[----:B------:R-:W-:Y:S01]  /*36b0*/  LOP3.LUT R68, R68, 0xff, RZ, 0xc0, !PT ;  /* 0x000000ff44447812 */ /* 0x000fe200078ec0ff */
[----:B------:R-:W-:Y:S01]  /*36c0*/  FADD R30, R34, R63 ;  /* 0x0000003f221e7221 */ /* 0x000fe20000000000 */
[----:B------:R-:W-:Y:S01]  /*36d0*/  FADD R34, R38, R66 ;  /* 0x0000004226227221 */ /* 0x000fe20000000000 */
[----:B------:R-:W-:Y:S01]  /*36e0*/  @!P1 FMUL R78, R78, 0.5 ;  /* 0x3f0000004e4e9820 */ /* 0x000fe20000400000 */
[----:B------:R-:W2:Y:S01]  /*36f0*/  MUFU.EX2 R75, R75 ;  /* 0x0000004b004b7308 */ /* 0x000ea20000000800 */
[----:B-1----:R-:W-:Y:S01]  /*3700*/  @!P5 FMUL R74, R74, R74 ;  /* 0x0000004a4a4ad220 */ /* 0x002fe20000400000 */
[----:B------:R-:W-:Y:S01]  /*3710*/  FSETP.GEU.AND P5, PT, R86, -126, PT ;  /* 0xc2fc00005600780b */ /* 0x000fe20003fae000 */
[----:B------:R-:W-:Y:S01]  /*3720*/  FADD R38, R42, R67 ;  /* 0x000000432a267221 */ /* 0x000fe20000000000 */
[C---:B---3--:R-:W-:Y:S01]  /*3730*/  F2FP.SATFINITE.E4M3.F32.PACK_AB_MERGE_C R83, R135.reuse, R2, RZ ;  /* 0x000000028753723e */ /* 0x048fe200048070ff */
[----:B------:R-:W-:Y:S01]  /*3740*/  FADD R49, R90, R74 ;  /* 0x0000004a5a317221 */ /* 0x000fe20000000000 */
[----:B------:R-:W-:Y:S01]  /*3750*/  F2FP.SATFINITE.E4M3.F32.PACK_AB_MERGE_C R90, R135, R90, RZ ;  /* 0x0000005a875a723e */ /* 0x000fe200048070ff */
[----:B------:R-:W-:Y:S01]  /*3760*/  @!P3 FMUL R82, R82, 0.5 ;  /* 0x3f0000005252b820 */ /* 0x000fe20000400000 */
[----:B------:R-:W1:Y:S01]  /*3770*/  MUFU.EX2 R79, R79 ;  /* 0x0000004f004f7308 */ /* 0x000e620000000800 */
[----:B----4-:R-:W-:Y:S01]  /*3780*/  @!P4 FMUL R12, R12, R12 ;  /* 0x0000000c0c0cc220 */ /* 0x010fe20000400000 */
[----:B------:R-:W-:Y:S01]  /*3790*/  LOP3.LUT R83, R83, 0xff, RZ, 0xc0, !PT ;  /* 0x000000ff53537812 */ /* 0x000fe200078ec0ff */
[----:B------:R-:W-:Y:S01]  /*37a0*/  FADD R42, R88, R70 ;  /* 0x00000046582a7221 */ /* 0x000fe20000000000 */
[C---:B------:R-:W-:Y:S01]  /*37b0*/  F2FP.SATFINITE.E4M3.F32.PACK_AB_MERGE_C R74, R135.reuse, R74, RZ ;  /* 0x0000004a874a723e */ /* 0x040fe200048070ff */
[----:B------:R-:W-:Y:S01]  /*37c0*/  FADD R55, R58, R12 ;  /* 0x0000000c3a377221 */ /* 0x000fe20000000000 */
[----:B------:R-:W-:Y:S01]  /*37d0*/  F2FP.SATFINITE.E4M3.F32.PACK_AB_MERGE_C R58, R135, R25, RZ ;  /* 0x00000019873a723e */ /* 0x000fe200048070ff */
[----:B------:R-:W-:Y:S01]  /*37e0*/  @!P5 FMUL R86, R86, 0.5 ;  /* 0x3f0000005656d820 */ /* 0x000fe20000400000 */
[----:B------:R-:W3:Y:S01]  /*37f0*/  MUFU.EX2 R78, R78 ;  /* 0x0000004e004e7308 */ /* 0x000ee20000000800 */
[----:B--2---:R-:W-:Y:S01]  /*3800*/  @!P6 FMUL R75, R75, R75 ;  /* 0x0000004b4b4be220 */ /* 0x004fe20000400000 */
[----:B------:R-:W-:Y:S01]  /*3810*/  FSETP.GEU.AND P6, PT, R3, -126, PT ;  /* 0xc2fc00000300780b */ /* 0x000fe20003fce000 */
[----:B------:R-:W-:Y:S01]  /*3820*/  FADD R44, R44, R49 ;  /* 0x000000312c2c7221 */ /* 0x000fe20000000000 */
[----:B------:R-:W-:Y:S01]  /*3830*/  F2FP.SATFINITE.E4M3.F32.PACK_AB_MERGE_C R25, R135, R23, RZ ;  /* 0x000000178719723e */ /* 0x000fe200048070ff */
[----:B------:R-:W-:Y:S01]  /*3840*/  FADD R23, R28, R39 ;  /* 0x000000271c177221 */ /* 0x000fe20000000000 */
[----:B------:R-:W-:Y:S01]  /*3850*/  PRMT R24, R24, 0x7604, R83 ;  /* 0x0000760418187816 */ /* 0x000fe20000000053 */
[----:B------:R-:W-:Y:S01]  /*3860*/  FADD R46, R50, R75 ;  /* 0x0000004b322e7221 */ /* 0x000fe20000000000 */
[----:B------:R-:W-:Y:S01]  /*3870*/  LOP3.LUT R25, R25, 0xffff, RZ, 0xc0, !PT ;  /* 0x0000ffff19197812 */ /* 0x000fe200078ec0ff */
[----:B------:R-:W2:Y:S01]  /*3880*/  MUFU.EX2 R82, R82 ;  /* 0x0000005200527308 */ /* 0x000ea20000000800 */
[----:B-1----:R-:W-:Y:S01]  /*3890*/  @!P2 FMUL R79, R79, R79 ;  /* 0x0000004f4f4fa220 */ /* 0x002fe20000400000 */
[----:B------:R-:W-:Y:S01]  /*38a0*/  FADD R23, R23, R36 ;  /* 0x0000002417177221 */ /* 0x000fe20000000000 */
[----:B------:R-:W-:Y:S01]  /*38b0*/  PRMT R84, R25, 0x7604, R84 ;  /* 0x0000760419547816 */ /* 0x000fe20000000054 */
[----:B------:R-:W-:Y:S01]  /*38c0*/  IMAD.U32 R25, R52, 0x10000, RZ ;  /* 0x0001000034197824 */ /* 0x000fe200078e00ff */
[----:B------:R-:W-:Y:S01]  /*38d0*/  LOP3.LUT R36, R101, 0xffff, RZ, 0xc0, !PT ;  /* 0x0000ffff65247812 */ /* 0x000fe200078ec0ff */
[----:B------:R-:W-:Y:S01]  /*38e0*/  @!P6 FMUL R3, R3, 0.5 ;  /* 0x3f0000000303e820 */ /* 0x000fe20000400000 */
[----:B------:R-:W-:Y:S01]  /*38f0*/  FADD R51, R54, R79 ;  /* 0x0000004f36337221 */ /* 0x000fe20000000000 */
[----:B------:R-:W1:Y:S01]  /*3900*/  MUFU.EX2 R86, R86 ;  /* 0x0000005600567308 */ /* 0x000e620000000800 */
[----:B---3--:R-:W-:Y:S01]  /*3910*/  @!P1 FMUL R78, R78, R78 ;  /* 0x0000004e4e4e9220 */ /* 0x008fe20000400000 */
[----:B------:R-:W-:Y:S01]  /*3920*/  ISETP.GT.U32.AND P1, PT, R15, 0x1, PT ;  /* 0x000000010f00780c */ /* 0x000fe20003f24070 */
[----:B------:R-:W-:Y:S01]  /*3930*/  IMAD.U32 R39, R58, 0x10000, RZ ;  /* 0x000100003a277824 */ /* 0x000fe200078e00ff */
[----:B------:R-:W-:Y:S01]  /*3940*/  LOP3.LUT R24, R24, 0xff0000, R25, 0xf8, !PT ;  /* 0x00ff000018187812 */ /* 0x000fe200078ef819 */
[----:B------:R-:W-:Y:S01]  /*3950*/  IMAD.U32 R25, R90, 0x10000, RZ ;  /* 0x000100005a197824 */ /* 0x000fe200078e00ff */
[C---:B------:R-:W-:Y:S01]  /*3960*/  F2FP.SATFINITE.E4M3.F32.PACK_AB_MERGE_C R15, R135.reuse, R54, RZ ;  /* 0x00000036870f723e */ /* 0x040fe200048070ff */
[----:B------:R-:W-:Y:S01]  /*3970*/  FADD R50, R92, R78 ;  /* 0x0000004e5c327221 */ /* 0x000fe20000000000 */
[----:B------:R-:W3:Y:S01]  /*3980*/  MUFU.EX2 R27, R3 ;  /* 0x00000003001b7308 */ /* 0x000ee20000000800 */
[----:B------:R-:W-:Y:S01]  /*3990*/  F2FP.SATFINITE.E4M3.F32.PACK_AB_MERGE_C R54, R135, R13, RZ ;  /* 0x0000000d8736723e */ /* 0x000fe200048070ff */
[----:B--2---:R-:W-:Y:S01]  /*39a0*/  @!P3 FMUL R82, R82, R82 ;  /* 0x000000525252b220 */ /* 0x004fe20000400000 */
[----:B------:R-:W-:Y:S01]  /*39b0*/  PRMT R36, R36, 0x7604, R99 ;  /* 0x0000760424247816 */ /* 0x000fe20000000063 */
[----:B------:R-:W-:Y:S01]  /*39c0*/  FADD R45, R45, R46 ;  /* 0x0000002e2d2d7221 */ /* 0x000fe20000000000 */
[----:B------:R-:W-:Y:S01]  /*39d0*/  F2FP.SATFINITE.E4M3.F32.PACK_AB_MERGE_C R12, R135, R12, RZ ;  /* 0x0000000c870c723e */ /* 0x000fe200048070ff */
[----:B------:R-:W-:Y:S01]  /*39e0*/  FADD R53, R94, R82 ;  /* 0x000000525e357221 */ /* 0x000fe20000000000 */
[----:B------:R-:W-:Y:S01]  /*39f0*/  LOP3.LUT R36, R36, 0xff0000, R25, 0xf8, !PT ;  /* 0x00ff000024247812 */ /* 0x000fe200078ef819 */
[----:B------:R-:W-:-:S02]  /*3a00*/  IMAD.U32 R25, R54, 0x10000, RZ ;  /* 0x0001000036197824 */ /* 0x000fc400078e00ff */
[----:B-1----:R-:W-:Y:S01]  /*3a10*/  @!P5 FMUL R86, R86, R86 ;  /* 0x000000565656d220 */ /* 0x002fe20000400000 */
[----:B------:R-:W-:Y:S01]  /*3a20*/  F2FP.SATFINITE.E4M3.F32.PACK_AB_MERGE_C R82, R135, R82, RZ ;  /* 0x000000528752723e */ /* 0x000fe200048070ff */
[----:B------:R-:W-:Y:S01]  /*3a30*/  FADD R38, R38, R55 ;  /* 0x0000003726267221 */ /* 0x000fe20000000000 */
[----:B------:R-:W-:Y:S01]  /*3a40*/  LOP3.LUT R28, R89, 0xffff, RZ, 0xc0, !PT ;  /* 0x0000ffff591c7812 */ /* 0x000fe200078ec0ff */
[----:B------:R-:W-:Y:S01]  /*3a50*/  FADD R57, R96, R86 ;  /* 0x0000005660397221 */ /* 0x000fe20000000000 */
[----:B------:R-:W-:Y:S01]  /*3a60*/  LOP3.LUT R108, R108, 0xff0000, R25, 0xf8, !PT ;  /* 0x00ff00006c6c7812 */ /* 0x000fe200078ef819 */
[----:B------:R-:W-:Y:S01]  /*3a70*/  IMAD.U32 R25, R74, 0x10000, RZ ;  /* 0x000100004a197824 */ /* 0x000fe200078e00ff */
[----:B------:R-:W-:Y:S01]  /*3a80*/  F2FP.SATFINITE.E4M3.F32.PACK_AB_MERGE_C R96, R135, R96, RZ ;  /* 0x000000608760723e */ /* 0x000fe200048070ff */
[----:B---3--:R-:W-:Y:S01]  /*3a90*/  @!P6 FMUL R27, R27, R27 ;  /* 0x0000001b1b1be220 */ /* 0x008fe20000400000 */
[----:B------:R-:W-:Y:S01]  /*3aa0*/  LOP3.LUT R12, R12, 0xffff, RZ, 0xc0, !PT ;  /* 0x0000ffff0c0c7812 */ /* 0x000fe200078ec0ff */
[----:B------:R-:W-:Y:S01]  /*3ab0*/  IMAD.U32 R49, R82, 0x10000, RZ ;  /* 0x0001000052317824 */ /* 0x000fe200078e00ff */
[----:B------:R-:W-:Y:S01]  /*3ac0*/  LOP3.LUT R72, R72, 0xff0000, R25, 0xf8, !PT ;  /* 0x00ff000048487812 */ /* 0x000fe200078ef819 */
[----:B------:R-:W-:Y:S01]  /*3ad0*/  IMAD.U32 R37, R96, 0x10000, RZ ;  /* 0x0001000060257824 */ /* 0x000fe200078e00ff */
[----:B------:R-:W-:Y:S01]  /*3ae0*/  LOP3.LUT R25, R19, 0xffff, RZ, 0xc0, !PT ;  /* 0x0000ffff13197812 */ /* 0x000fe200078ec0ff */
[----:B------:R-:W-:Y:S01]  /*3af0*/  IMAD.SHL.U32 R19, R18, 0x1000000, RZ ;  /* 0x0100000012137824 */ /* 0x000fe200078e00ff */
[C---:B------:R-:W-:Y:S01]  /*3b00*/  F2FP.SATFINITE.E4M3.F32.PACK_AB_MERGE_C R88, R135.reuse, R88, RZ ;  /* 0x000000588758723e */ /* 0x040fe200048070ff */
[----:B------:R-:W-:Y:S01]  /*3b10*/  FADD R61, R62, R27 ;  /* 0x0000001b3e3d7221 */ /* 0x000fe20000000000 */
[C---:B------:R-:W-:Y:S01]  /*3b20*/  F2FP.SATFINITE.E4M3.F32.PACK_AB_MERGE_C R92, R135.reuse, R92, RZ ;  /* 0x0000005c875c723e */ /* 0x040fe200048070ff */
[----:B------:R-:W-:Y:S01]  /*3b30*/  IMAD.SHL.U32 R12, R12, 0x1000000, RZ ;  /* 0x010000000c0c7824 */ /* 0x000fe200078e00ff */
[C---:B------:R-:W-:Y:S01]  /*3b40*/  F2FP.SATFINITE.E4M3.F32.PACK_AB_MERGE_C R94, R135.reuse, R94, RZ ;  /* 0x0000005e875e723e */ /* 0x040fe200048070ff */
[----:B------:R-:W-:Y:S01]  /*3b50*/  FADD R53, R34, R53 ;  /* 0x0000003522357221 */ /* 0x000fe20000000000 */
[----:B------:R-:W-:Y:S01]  /*3b60*/  F2FP.SATFINITE.E4M3.F32.PACK_AB_MERGE_C R8, R135, R63, RZ ;  /* 0x0000003f8708723e */ /* 0x000fe200048070ff */
[----:B------:R-:W-:Y:S01]  /*3b70*/  IMAD.SHL.U32 R18, R25, 0x1000000, RZ ;  /* 0x0100000019127824 */ /* 0x000fe200078e00ff */
[C---:B------:R-:W-:Y:S01]  /*3b80*/  F2FP.SATFINITE.E4M3.F32.PACK_AB_MERGE_C R66, R135.reuse, R66, RZ ;  /* 0x000000428742723e */ /* 0x040fe200048070ff */
[----:B------:R-:W-:Y:S01]  /*3b90*/  IMAD.U32 R33, R92, 0x10000, RZ ;  /* 0x000100005c217824 */ /* 0x000fe200078e00ff */
[----:B------:R-:W-:Y:S01]  /*3ba0*/  F2FP.SATFINITE.E4M3.F32.PACK_AB_MERGE_C R70, R135, R70, RZ ;  /* 0x000000468746723e */ /* 0x000fe200048070ff */
[----:B------:R-:W-:Y:S01]  /*3bb0*/  FADD R38, R45, R38 ;  /* 0x000000262d267221 */ /* 0x000fe20000000000 */
[C---:B------:R-:W-:Y:S01]  /*3bc0*/  F2FP.SATFINITE.E4M3.F32.PACK_AB_MERGE_C R13, R135.reuse, R71, RZ ;  /* 0x00000047870d723e */ /* 0x040fe200048070ff */
[----:B------:R-:W-:Y:S01]  /*3bd0*/  IMAD.U32 R41, R66, 0x10000, RZ ;  /* 0x0001000042297824 */ /* 0x000fe200078e00ff */
        /* <DEDUP_REMOVED lines=8> */
[----:B------:R-:W-:Y:S01]  /*3c60*/  F2FP.SATFINITE.E4M3.F32.PACK_AB_MERGE_C R135, R135, R27, RZ ;  /* 0x0000001b8787723e */ /* 0x000fe200048070ff */
[----:B------:R-:W-:Y:S01]  /*3c70*/  IMAD.U32 R27, R56, 0x10000, RZ ;  /* 0x00010000381b7824 */ /* 0x000fe200078e00ff */
[----:B------:R-:W-:Y:S01]  /*3c80*/  PRMT R28, R28, 0x7604, R87 ;  /* 0x000076041c1c7816 */ /* 0x000fe20000000057 */
[----:B------:R-:W-:Y:S01]  /*3c90*/  FADD R30, R30, R51 ;  /* 0x000000331e1e7221 */ /* 0x000fe20000000000 */
[----:B------:R-:W-:Y:S01]  /*3ca0*/  LOP3.LUT R19, R24, R19, RZ, 0xfc, !PT ;  /* 0x0000001318137212 */ /* 0x000fe200078efcff */
[----:B------:R-:W-:Y:S01]  /*3cb0*/  IMAD.SHL.U32 R24, R17, 0x1000000, RZ ;  /* 0x0100000011187824 */ /* 0x000fe200078e00ff */
[----:B------:R-:W-:Y:S01]  /*3cc0*/  LOP3.LUT R8, R8, 0xffff, RZ, 0xc0, !PT ;  /* 0x0000ffff08087812 */ /* 0x000fe200078ec0ff */
[----:B------:R-:W-:Y:S01]  /*3cd0*/  IMAD.U32 R51, R86, 0x10000, RZ ;  /* 0x0001000056337824 */ /* 0x000fe200078e00ff */
[----:B------:R-:W-:Y:S01]  /*3ce0*/  LOP3.LUT R69, R69, 0xffff, RZ, 0xc0, !PT ;  /* 0x0000ffff45457812 */ /* 0x000fe200078ec0ff */
[----:B------:R-:W-:Y:S01]  /*3cf0*/  IMAD.MOV.U32 R25, RZ, RZ, 0x3021 ;  /* 0x00003021ff197424 */ /* 0x000fe200078e00ff */
[----:B------:R-:W-:Y:S01]  /*3d00*/  LOP3.LUT R37, R106, 0xff0000, R37, 0xf8, !PT ;  /* 0x00ff00006a257812 */ /* 0x000fe200078ef825 */
[----:B------:R-:W-:Y:S01]  /*3d10*/  IMAD.SHL.U32 R8, R8, 0x1000000, RZ ;  /* 0x0100000008087824 */ /* 0x000fe200078e00ff */
[----:B------:R-:W-:Y:S01]  /*3d20*/  LOP3.LUT R49, R80, 0xff0000, R49, 0xf8, !PT ;  /* 0x00ff000050317812 */ /* 0x000fe200078ef831 */
[----:B------:R-:W-:Y:S01]  /*3d30*/  FADD R61, R48, R61 ;  /* 0x0000003d303d7221 */ /* 0x000fe20000000000 */
[----:B------:R-:W-:Y:S01]  /*3d40*/  LOP3.LUT R13, R13, 0xffff, RZ, 0xc0, !PT ;  /* 0x0000ffff0d0d7812 */ /* 0x000fe200078ec0ff */
[----:B------:R-:W-:Y:S01]  /*3d50*/  FADD R47, R47, R50 ;  /* 0x000000322f2f7221 */ /* 0x000fe20000000000 */
[----:B------:R-:W-:Y:S01]  /*3d60*/  LOP3.LUT R64, R64, 0xff, RZ, 0xc0, !PT ;  /* 0x000000ff40407812 */ /* 0x000fe200078ec0ff */
[----:B------:R-:W-:Y:S01]  /*3d70*/  FADD R61, R30, R61 ;  /* 0x0000003d1e3d7221 */ /* 0x000fe20000000000 */
[----:B------:R-:W-:Y:S01]  /*3d80*/  LOP3.LUT R65, R65, 0xffff, RZ, 0xc0, !PT ;  /* 0x0000ffff41417812 */ /* 0x000fe200078ec0ff */
[----:B------:R-:W-:Y:S01]  /*3d90*/  FADD R42, R42, R57 ;  /* 0x000000392a2a7221 */ /* 0x000fe20000000000 */
[----:B------:R-:W-:Y:S01]  /*3da0*/  PRMT R110, R111, 0x7604, R110 ;  /* 0x000076046f6e7816 */ /* 0x000fe2000000006e */
[----:B------:R-:W-:Y:S01]  /*3db0*/  FADD R44, R44, R53 ;  /* 0x000000352c2c7221 */ /* 0x000fe20000000000 */
[----:B------:R-:W-:Y:S01]  /*3dc0*/  LOP3.LUT R102, R102, 0xff, RZ, 0xc0, !PT ;  /* 0x000000ff66667812 */ /* 0x000fe200078ec0ff */
[----:B------:R-:W-:Y:S01]  /*3dd0*/  FADD R47, R47, R42 ;  /* 0x0000002a2f2f7221 */ /* 0x000fe20000000000 */
[----:B------:R-:W-:Y:S01]  /*3de0*/  LOP3.LUT R103, R103, 0xffff, RZ, 0xc0, !PT ;  /* 0x0000ffff67677812 */ /* 0x000fe200078ec0ff */
[----:B------:R-:W-:Y:S01]  /*3df0*/  FADD R23, R22, R23 ;  /* 0x0000001716177221 */ /* 0x000fe20000000000 */
[----:B------:R-:W-:Y:S01]  /*3e00*/  LOP3.LUT R27, R28, 0xff0000, R27, 0xf8, !PT ;  /* 0x00ff00001c1b7812 */ /* 0x000fe200078ef81b */
[----:B------:R-:W-:Y:S01]  /*3e10*/  IMAD.SHL.U32 R28, R21, 0x1000000, RZ ;  /* 0x01000000151c7824 */ /* 0x000fe200078e00ff */
[----:B------:R-:W-:Y:S01]  /*3e20*/  LOP3.LUT R14, R14, 0xffff, RZ, 0xc0, !PT ;  /* 0x0000ffff0e0e7812 */ /* 0x000fe200078ec0ff */
[----:B------:R-:W-:Y:S01]  /*3e30*/  FADD R44, R44, R47 ;  /* 0x0000002f2c2c7221 */ /* 0x000fe20000000000 */
[----:B------:R-:W-:Y:S01]  /*3e40*/  LOP3.LUT R17, R9, 0xffff, RZ, 0xc0, !PT ;  /* 0x0000ffff09117812 */ /* 0x000fe200078ec0ff */
[----:B------:R-:W-:Y:S01]  /*3e50*/  IMAD.SHL.U32 R9, R4, 0x1000000, RZ ;  /* 0x0100000004097824 */ /* 0x000fe200078e00ff */
[----:B------:R-:W-:Y:S01]  /*3e60*/  LOP3.LUT R91, R91, 0xff, RZ, 0xc0, !PT ;  /* 0x000000ff5b5b7812 */ /* 0x000fe200078ec0ff */
[----:B------:R-:W-:Y:S01]  /*3e70*/  FADD R61, R38, R61 ;  /* 0x0000003d263d7221 */ /* 0x000fe20000000000 */
[----:B------:R-:W-:Y:S01]  /*3e80*/  LOP3.LUT R32, R93, 0xffff, RZ, 0xc0, !PT ;  /* 0x0000ffff5d207812 */ /* 0x000fe200078ec0ff */
[----:B------:R-:W-:Y:S01]  /*3e90*/  IMAD.SHL.U32 R4, R17, 0x1000000, RZ ;  /* 0x0100000011047824 */ /* 0x000fe200078e00ff */
[----:B------:R-:W-:-:S02]  /*3ea0*/  LOP3.LUT R95, R95, 0xff, RZ, 0xc0, !PT ;  /* 0x000000ff5f5f7812 */ /* 0x000fc400078ec0ff */
[----:B------:R-:W-:Y:S02]  /*3eb0*/  LOP3.LUT R34, R97, 0xffff, RZ, 0xc0, !PT ;  /* 0x0000ffff61227812 */ /* 0x000fe400078ec0ff */
[----:B------:R-:W-:Y:S02]  /*3ec0*/  LOP3.LUT R104, R104, 0xff, RZ, 0xc0, !PT ;  /* 0x000000ff68687812 */ /* 0x000fe400078ec0ff */
[----:B------:R-:W-:Y:S02]  /*3ed0*/  LOP3.LUT R105, R105, 0xffff, RZ, 0xc0, !PT ;  /* 0x0000ffff69697812 */ /* 0x000fe400078ec0ff */
[----:B------:R-:W-:Y:S02]  /*3ee0*/  PRMT R68, R69, 0x7604, R68 ;  /* 0x0000760445447816 */ /* 0x000fe40000000044 */
[----:B------:R-:W-:Y:S02]  /*3ef0*/  LOP3.LUT R76, R76, 0xff, RZ, 0xc0, !PT ;  /* 0x000000ff4c4c7812 */ /* 0x000fe400078ec0ff */
[----:B------:R-:W-:-:S02]  /*3f00*/  LOP3.LUT R77, R77, 0xffff, RZ, 0xc0, !PT ;  /* 0x0000ffff4d4d7812 */ /* 0x000fc400078ec0ff */
[----:B------:R-:W-:Y:S01]  /*3f10*/  LOP3.LUT R21, R15, 0xffff, RZ, 0xc0, !PT ;  /* 0x0000ffff0f157812 */ /* 0x000fe200078ec0ff */
[----:B------:R-:W-:Y:S01]  /*3f20*/  IMAD.SHL.U32 R15, R14, 0x1000000, RZ ;  /* 0x010000000e0f7824 */ /* 0x000fe200078e00ff */
[----:B------:R-:W-:Y:S01]  /*3f30*/  LOP3.LUT R37, R37, R24, RZ, 0xfc, !PT ;  /* 0x0000001825257212 */ /* 0x000fe200078efcff */
[----:B------:R-:W-:Y:S01]  /*3f40*/  IMAD.SHL.U32 R24, R13, 0x1000000, RZ ;  /* 0x010000000d187824 */ /* 0x000fe200078e00ff */
[----:B------:R-:W-:Y:S01]  /*3f50*/  LOP3.LUT R49, R49, R12, RZ, 0xfc, !PT ;  /* 0x0000000c31317212 */ /* 0x000fe200078efcff */
[----:B------:R-:W-:Y:S01]  /*3f60*/  IMAD.SHL.U32 R12, R0, 0x4, RZ ;  /* 0x00000004000c7824 */ /* 0x000fe200078e00ff */
[----:B------:R-:W-:Y:S01]  /*3f70*/  PRMT R64, R65, 0x7604, R64 ;  /* 0x0000760441407816 */ /* 0x000fe20000000040 */
[----:B------:R-:W-:Y:S01]  /*3f80*/  IMAD.SHL.U32 R14, R21, 0x1000000, RZ ;  /* 0x01000000150e7824 */ /* 0x000fe200078e00ff */
[----:B------:R-:W-:Y:S02]  /*3f90*/  LOP3.LUT R39, R110, 0xff0000, R39, 0xf8, !PT ;  /* 0x00ff00006e277812 */ /* 0x000fe400078ef827 */
[----:B------:R-:W-:-:S02]  /*3fa0*/  LOP3.LUT R2, R2, 0xffff, RZ, 0xc0, !PT ;  /* 0x0000ffff02027812 */ /* 0x000fc400078ec0ff */
[----:B------:R-:W-:Y:S02]  /*3fb0*/  PRMT R102, R103, 0x7604, R102 ;  /* 0x0000760467667816 */ /* 0x000fe40000000066 */
[----:B------:R-:W-:Y:S02]  /*3fc0*/  LOP3.LUT R20, R20, 0xffff, RZ, 0xc0, !PT ;  /* 0x0000ffff14147812 */ /* 0x000fe400078ec0ff */
[----:B------:R-:W-:Y:S02]  /*3fd0*/  LOP3.LUT R16, R16, 0xffff, RZ, 0xc0, !PT ;  /* 0x0000ffff10107812 */ /* 0x000fe400078ec0ff */
[----:B------:R-:W-:Y:S01]  /*3fe0*/  LOP3.LUT R13, R3, 0xffff, RZ, 0xc0, !PT ;  /* 0x0000ffff030d7812 */ /* 0x000fe200078ec0ff */
[----:B------:R-:W-:Y:S01]  /*3ff0*/  IMAD.SHL.U32 R3, R2, 0x1000000, RZ ;  /* 0x0100000002037824 */ /* 0x000fe200078e00ff */
[----:B------:R-:W-:Y:S01]  /*4000*/  PRMT R32, R32, 0x7604, R91 ;  /* 0x0000760420207816 */ /* 0x000fe2000000005b */
[----:B------:R-:W-:Y:S01]  /*4010*/  IMAD.SHL.U32 R20, R20, 0x1000000, RZ ;  /* 0x0100000014147824 */ /* 0x000fe200078e00ff */
[----:B------:R-:W-:Y:S01]  /*4020*/  PRMT R34, R34, 0x7604, R95 ;  /* 0x0000760422227816 */ /* 0x000fe2000000005f */
[----:B------:R-:W-:Y:S01]  /*4030*/  IMAD.SHL.U32 R16, R16, 0x1000000, RZ ;  /* 0x0100000010107824 */ /* 0x000fe200078e00ff */
[----:B------:R-:W-:Y:S01]  /*4040*/  PRMT R104, R105, 0x7604, R104 ;  /* 0x0000760469687816 */ /* 0x000fe20000000068 */
[----:B------:R-:W-:Y:S01]  /*4050*/  IMAD.SHL.U32 R2, R13, 0x1000000, RZ ;  /* 0x010000000d027824 */ /* 0x000fe200078e00ff */
[----:B------:R-:W-:-:S02]  /*4060*/  PRMT R76, R77, 0x7604, R76 ;  /* 0x000076044d4c7816 */ /* 0x000fc4000000004c */
[----:B------:R-:W-:Y:S02]  /*4070*/  LOP3.LUT R43, R68, 0xff0000, R43, 0xf8, !PT ;  /* 0x00ff0000442b7812 */ /* 0x000fe400078ef82b */
[----:B------:R-:W-:Y:S01]  /*4080*/  LOP3.LUT R18, R27, R18, RZ, 0xfc, !PT ;  /* 0x000000121b127212 */ /* 0x000fe200078efcff */
[----:B------:R-:W-:Y:S01]  /*4090*/  IMAD.MOV.U32 R27, RZ, RZ, 0x2130 ;  /* 0x00002130ff1b7424 */ /* 0x000fe200078e00ff */
[----:B------:R-:W-:Y:S02]  /*40a0*/  LOP3.LUT R135, R135, 0xffff, RZ, 0xc0, !PT ;  /* 0x0000ffff87877812 */ /* 0x000fe400078ec0ff */
[----:B------:R-:W-:Y:S02]  /*40b0*/  LOP3.LUT R41, R64, 0xff0000, R41, 0xf8, !PT ;  /* 0x00ff000040297812 */ /* 0x000fe400078ef829 */
[----:B------:R-:W-:Y:S02]  /*40c0*/  LOP3.LUT R9, R108, R9, RZ, 0xfc, !PT ;  /* 0x000000096c097212 */ /* 0x000fe400078efcff */
[----:B------:R-:W-:-:S02]  /*40d0*/  LOP3.LUT R8, R39, R8, RZ, 0xfc, !PT ;  /* 0x0000000827087212 */ /* 0x000fc400078efcff */
[----:B------:R-:W-:Y:S02]  /*40e0*/  LOP3.LUT R33, R102, 0xff0000, R33, 0xf8, !PT ;  /* 0x00ff000066217812 */ /* 0x000fe400078ef821 */
[----:B------:R-:W-:Y:S02]  /*40f0*/  LOP3.LUT R12, R12, 0xc, RZ, 0xc0, !PT ;  /* 0x0000000c0c0c7812 */ /* 0x000fe400078ec0ff */
[----:B------:R-:W-:Y:S02]  /*4100*/  LOP3.LUT R29, R32, 0xff0000, R29, 0xf8, !PT ;  /* 0x00ff0000201d7812 */ /* 0x000fe400078ef81d */
[----:B------:R-:W-:Y:S02]  /*4110*/  LOP3.LUT R31, R34, 0xff0000, R31, 0xf8, !PT ;  /* 0x00ff0000221f7812 */ /* 0x000fe400078ef81f */
[----:B------:R-:W-:Y:S02]  /*4120*/  LOP3.LUT R35, R104, 0xff0000, R35, 0xf8, !PT ;  /* 0x00ff000068237812 */ /* 0x000fe400078ef823 */
[----:B------:R-:W-:-:S02]  /*4130*/  LOP3.LUT R45, R76, 0xff0000, R45, 0xf8, !PT ;  /* 0x00ff00004c2d7812 */ /* 0x000fc400078ef82d */
[----:B------:R-:W-:Y:S01]  /*4140*/  LOP3.LUT R43, R43, R24, RZ, 0xfc, !PT ;  /* 0x000000182b2b7212 */ /* 0x000fe200078efcff */
[----:B------:R-:W-:Y:S01]  /*4150*/  IMAD.SHL.U32 R24, R135, 0x1000000, RZ ;  /* 0x0100000087187824 */ /* 0x000fe200078e00ff */
[----:B------:R-:W-:Y:S02]  /*4160*/  LOP3.LUT R4, R41, R4, RZ, 0xfc, !PT ;  /* 0x0000000429047212 */ /* 0x000fe400078efcff */
[----:B------:R-:W-:Y:S02]  /*4170*/  SEL R21, R8, R9, P1 ;  /* 0x0000000908157207 */ /* 0x000fe40000800000 */
[----:B------:R-:W-:Y:S02]  /*4180*/  SEL R0, R9, R8, P1 ;  /* 0x0000000809007207 */ /* 0x000fe40000800000 */
[----:B------:R-:W-:Y:S02]  /*4190*/  LOP3.LUT R51, R84, 0xff0000, R51, 0xf8, !PT ;  /* 0x00ff000054337812 */ /* 0x000fe400078ef833 */
[----:B------:R-:W-:-:S02]  /*41a0*/  LOP3.LUT R15, R36, R15, RZ, 0xfc, !PT ;  /* 0x0000000f240f7212 */ /* 0x000fc400078efcff */
[----:B------:R-:W-:Y:S02]  /*41b0*/  LOP3.LUT R14, R33, R14, RZ, 0xfc, !PT ;  /* 0x0000000e210e7212 */ /* 0x000fe400078efcff */
[-C--:B------:R-:W-:Y:S02]  /*41c0*/  SHF.R.U32.HI R8, RZ, R12.reuse, R25 ;  /* 0x0000000cff087219 */ /* 0x080fe40000011619 */
[----:B------:R-:W-:Y:S02]  /*41d0*/  SHF.R.U32.HI R9, RZ, R12, R27 ;  /* 0x0000000cff097219 */ /* 0x000fe4000001161b */
[----:B------:R-:W-:Y:S02]  /*41e0*/  LOP3.LUT R20, R29, R20, RZ, 0xfc, !PT ;  /* 0x000000141d147212 */ /* 0x000fe400078efcff */
[----:B------:R-:W-:Y:S02]  /*41f0*/  LOP3.LUT R31, R31, R28, RZ, 0xfc, !PT ;  /* 0x0000001c1f1f7212 */ /* 0x000fe400078efcff */
[----:B------:R-:W-:-:S02]  /*4200*/  LOP3.LUT R16, R35, R16, RZ, 0xfc, !PT ;  /* 0x0000001023107212 */ /* 0x000fc400078efcff */
[----:B------:R-:W-:Y:S02]  /*4210*/  LOP3.LUT R3, R72, R3, RZ, 0xfc, !PT ;  /* 0x0000000348037212 */ /* 0x000fe400078efcff */
[----:B------:R-:W-:Y:S02]  /*4220*/  LOP3.LUT R2, R45, R2, RZ, 0xfc, !PT ;  /* 0x000000022d027212 */ /* 0x000fe400078efcff */
[----:B------:R-:W-:Y:S02]  /*4230*/  SEL R13, R18, R19, P1 ;  /* 0x00000013120d7207 */ /* 0x000fe40000800000 */
[----:B------:R-:W-:Y:S02]  /*4240*/  SEL R18, R19, R18, P1 ;  /* 0x0000001213127207 */ /* 0x000fe40000800000 */
[----:B------:R-:W-:Y:S02]  /*4250*/  SEL R25, R43, R4, P1 ;  /* 0x000000042b197207 */ /* 0x000fe40000800000 */
[----:B------:R-:W-:-:S02]  /*4260*/  LOP3.LUT R24, R51, R24, RZ, 0xfc, !PT ;  /* 0x0000001833187212 */ /* 0x000fc400078efcff */
[----:B------:R-:W-:Y:S02]  /*4270*/  SEL R19, R14, R15, P1 ;  /* 0x0000000f0e137207 */ /* 0x000fe40000800000 */
[----:B------:R-:W-:Y:S02]  /*4280*/  SEL R4, R4, R43, P1 ;  /* 0x0000002b04047207 */ /* 0x000fe40000800000 */
[----:B------:R-:W-:Y:S02]  /*4290*/  LOP3.LUT R8, R8, 0xf, RZ, 0xc0, !PT ;  /* 0x0000000f08087812 */ /* 0x000fe400078ec0ff */
[----:B------:R-:W-:Y:S02]  /*42a0*/  LOP3.LUT R9, R9, 0xf, RZ, 0xc0, !PT ;  /* 0x0000000f09097812 */ /* 0x000fe400078ec0ff */
[----:B------:R-:W-:Y:S01]  /*42b0*/  SEL R14, R15, R14, P1 ;  /* 0x0000000e0f0e7207 */ /* 0x000fe20000800000 */
[----:B------:R-:W-:Y:S01]  /*42c0*/  SHFL.IDX PT, R35, R25, R8, 0x1c1f ;  /* 0x001c1f0819237589 */ /* 0x000fe200000e0000 */
[----:B------:R-:W-:-:S02]  /*42d0*/  SEL R17, R31, R20, P1 ;  /* 0x000000141f117207 */ /* 0x000fc40000800000 */
[----:B------:R-:W-:Y:S01]  /*42e0*/  SEL R15, R37, R16, P1 ;  /* 0x00000010250f7207 */ /* 0x000fe20000800000 */
[----:B------:R1:W2:Y:S01]  /*42f0*/  SHFL.IDX PT, R36, R4, R9, 0x1c1f ;  /* 0x001c1f0904247589 */ /* 0x0002a200000e0000 */
[----:B------:R-:W-:Y:S02]  /*4300*/  SEL R27, R2, R3, P1 ;  /* 0x00000003021b7207 */ /* 0x000fe40000800000 */
[----:B------:R-:W-:Y:S01]  /*4310*/  SEL R28, R3, R2, P1 ;  /* 0x00000002031c7207 */ /* 0x000fe20000800000 */
[----:B------:R-:W-:Y:S01]  /*4320*/  SHFL.IDX PT, R21, R21, R8, 0x1c1f ;  /* 0x001c1f0815157589 */ /* 0x000fe200000e0000 */
[----:B------:R-:W-:Y:S01]  /*4330*/  SEL R20, R20, R31, P1 ;  /* 0x0000001f14147207 */ /* 0x000fe20000800000 */
[----:B------:R-:W-:Y:S01]  /*4340*/  IMAD.MOV.U32 R2, RZ, RZ, 0x1054 ;  /* 0x00001054ff027424 */ /* 0x000fe200078e00ff */
[----:B------:R-:W-:Y:S01]  /*4350*/  SEL R16, R16, R37, P1 ;  /* 0x0000002510107207 */ /* 0x000fe20000800000 */
[----:B------:R-:W-:Y:S01]  /*4360*/  SHFL.IDX PT, R39, R28, R9, 0x1c1f ;  /* 0x001c1f091c277589 */ /* 0x000fe200000e0000 */
[----:B------:R-:W-:Y:S01]  /*4370*/  SEL R29, R24, R49, P1 ;  /* 0x00000031181d7207 */ /* 0x000fe20000800000 */
[----:B------:R-:W-:Y:S01]  /*4380*/  IMAD.MOV.U32 R3, RZ, RZ, 0x3276 ;  /* 0x00003276ff037424 */ /* 0x000fe200078e00ff */
[----:B------:R-:W-:Y:S01]  /*4390*/  SEL R30, R49, R24, P1 ;  /* 0x00000018311e7207 */ /* 0x000fe20000800000 */
[----:B------:R-:W3:Y:S01]  /*43a0*/  SHFL.IDX PT, R37, R27, R8, 0x1c1f ;  /* 0x001c1f081b257589 */ /* 0x000ee200000e0000 */
[----:B-1----:R-:W-:-:S03]  /*43b0*/  FADD R4, R26, R23 ;  /* 0x000000171a047221 */ /* 0x002fc60000000000 */
[----:B------:R1:W4:Y:S04]  /*43c0*/  SHFL.IDX PT, R33, R0, R9, 0x1c1f ;  /* 0x001c1f0900217589 */ /* 0x00032800000e0000 */
[----:B------:R-:W-:Y:S04]  /*43d0*/  SHFL.IDX PT, R13, R13, R8, 0x1c1f ;  /* 0x001c1f080d0d7589 */ /* 0x000fe800000e0000 */
[----:B------:R-:W5:Y:S01]  /*43e0*/  SHFL.IDX PT, R18, R18, R9, 0x1c1f ;  /* 0x001c1f0912127589 */ /* 0x000f6200000e0000 */
[----:B-1----:R-:W-:-:S03]  /*43f0*/  SEL R0, R2, 0x5410, P1 ;  /* 0x0000541002007807 */ /* 0x002fc60000800000 */
[----:B------:R-:W-:Y:S01]  /*4400*/  SHFL.IDX PT, R17, R17, R8, 0x1c1f ;  /* 0x001c1f0811117589 */ /* 0x000fe200000e0000 */
[----:B------:R-:W-:Y:S01]  /*4410*/  SEL R2, R3, 0x7632, P1 ;  /* 0x0000763203027807 */ /* 0x000fe20000800000 */
[----:B------:R-:W-:Y:S01]  /*4420*/  FADD R3, R44, R61 ;  /* 0x0000003d2c037221 */ /* 0x000fe20000000000 */
[C-C-:B--2---:R-:W-:Y:S01]  /*4430*/  PRMT R34, R35.reuse, R0, R36.reuse ;  /* 0x0000000023227216 */ /* 0x144fe20000000024 */
[----:B------:R-:W1:Y:S01]  /*4440*/  SHFL.IDX PT, R20, R20, R9, 0x1c1f ;  /* 0x001c1f0914147589 */ /* 0x000e6200000e0000 */
[----:B------:R-:W-:-:S03]  /*4450*/  PRMT R35, R35, R2, R36 ;  /* 0x0000000223237216 */ /* 0x000fc60000000024 */
[----:B------:R-:W-:Y:S01]  /*4460*/  SHFL.IDX PT, R19, R19, R8, 0x1c1f ;  /* 0x001c1f0813137589 */ /* 0x000fe200000e0000 */
[C-C-:B---3--:R-:W-:Y:S02]  /*4470*/  PRMT R36, R37.reuse, R0, R39.reuse ;  /* 0x0000000025247216 */ /* 0x148fe40000000027 */
[----:B------:R-:W-:Y:S01]  /*4480*/  PRMT R37, R37, R2, R39 ;  /* 0x0000000225257216 */ /* 0x000fe20000000027 */
[----:B------:R-:W2:Y:S01]  /*4490*/  SHFL.IDX PT, R14, R14, R9, 0x1c1f ;  /* 0x001c1f090e0e7589 */ /* 0x000ea200000e0000 */
[C-C-:B----4-:R-:W-:Y:S02]  /*44a0*/  PRMT R32, R21.reuse, R0, R33.reuse ;  /* 0x0000000015207216 */ /* 0x150fe40000000021 */
[----:B------:R-:W-:Y:S01]  /*44b0*/  PRMT R33, R21, R2, R33 ;  /* 0x0000000215217216 */ /* 0x000fe20000000021 */
[----:B------:R-:W-:Y:S04]  /*44c0*/  SHFL.IDX PT, R15, R15, R8, 0x1c1f ;  /* 0x001c1f080f0f7589 */ /* 0x000fe800000e0000 */
[----:B------:R-:W3:Y:S01]  /*44d0*/  SHFL.IDX PT, R16, R16, R9, 0x1c1f ;  /* 0x001c1f0910107589 */ /* 0x000ee200000e0000 */
[----:B-----5:R-:W-:-:S02]  /*44e0*/  PRMT R24, R13, R0, R18 ;  /* 0x000000000d187216 */ /* 0x020fc40000000012 */
[----:B------:R-:W-:Y:S01]  /*44f0*/  PRMT R25, R13, R2, R18 ;  /* 0x000000020d197216 */ /* 0x000fe20000000012 */
[----:B------:R4:W-:Y:S04]  /*4500*/  SHFL.IDX PT, R41, R29, R8, 0x1c1f ;  /* 0x001c1f081d297589 */ /* 0x0009e800000e0000 */
[----:B------:R3:W5:Y:S01]  /*4510*/  SHFL.IDX PT, R40, R30, R9, 0x1c1f ;  /* 0x001c1f091e287589 */ /* 0x00076200000e0000 */
[C-C-:B-1----:R-:W-:Y:S02]  /*4520*/  PRMT R26, R17.reuse, R0, R20.reuse ;  /* 0x00000000111a7216 */ /* 0x142fe40000000014 */
[----:B------:R-:W-:Y:S02]  /*4530*/  PRMT R27, R17, R2, R20 ;  /* 0x00000002111b7216 */ /* 0x000fe40000000014 */
[----:B--2---:R-:W-:-:S02]  /*4540*/  PRMT R28, R19, R0, R14 ;  /* 0x00000000131c7216 */ /* 0x004fc4000000000e */
[----:B----4-:R-:W-:Y:S02]  /*4550*/  PRMT R29, R19, R2, R14 ;  /* 0x00000002131d7216 */ /* 0x010fe4000000000e */
[C-C-:B---3--:R-:W-:Y:S02]  /*4560*/  PRMT R30, R15.reuse, R0, R16.reuse ;  /* 0x000000000f1e7216 */ /* 0x148fe40000000010 */
[----:B------:R-:W-:Y:S02]  /*4570*/  PRMT R31, R15, R2, R16 ;  /* 0x000000020f1f7216 */ /* 0x000fe40000000010 */
[C-C-:B-----5:R-:W-:Y:S02]  /*4580*/  PRMT R38, R41.reuse, R0, R40.reuse ;  /* 0x0000000029267216 */ /* 0x160fe40000000028 */
[----:B------:R-:W-:Y:S01]  /*4590*/  PRMT R39, R41, R2, R40 ;  /* 0x0000000229277216 */ /* 0x000fe20000000028 */
[----:B------:R-:W-:Y:S06]  /*45a0*/  @!P0 BRA `(.L_x_19) ;  /* 0x0000000000048947 */ /* 0x000fec0003800000 */
[----:B------:R-:W-:Y:S01]  /*45b0*/  BPT.TRAP 0x1 ;  /* 0x000000040000795c */ /* 0x000fe20000300000 */
.L_x_19:
[----:B------:R-:W1:Y:S02]  /*45c0*/  SYNCS.PHASECHK.TRANS64.TRYWAIT P2, [UR36+0x12008], R11 ;  /* 0x0120080bff0075a7 */ /* 0x000e640008040164 */
[----:B-1----:R-:W-:Y:S05]  /*45d0*/  @!P2 BRA `(.L_x_20) ;  /* 0x000000a40018a947 */ /* 0x002fea0003800000 */
.L_x_106:
[----:B------:R-:W-:Y:S01]  /*45e0*/  UIADD3 UR10, UR6, 0x300, URZ ;  /* 0x00000300060a7890 */ /* 0x000fe2000fffe03f */
[----:B------:R-:W-:Y:S01]  /*45f0*/  WARPGROUP.ARRIVE ;  /* 0x00000000000079c5 */ /* 0x000fe20000000000 */
[----:B------:R-:W-:-:S07]  /*4600*/  UMOV UR11, 0x40000040 ;  /* 0x40000040000b7882 */ /* 0x000fce0000000000 */
[----:B------:R-:W-:Y:S01]  /*4610*/  QGMMA.64x96x32.F32.E4M3.E4M3 R88, R24, gdesc[UR8], RZ, !UPT, gsb0 ;  /* 0x0160000818587df3 */ /* 0x000fe2000c0008ff */
[----:B------:R-:W-:Y:S01]  /*4620*/  UIADD3 UR10, UR6, 0x302, URZ ;  /* 0x00000302060a7890 */ /* 0x000fe2000fffe03f */
[----:B------:R-:W-:Y:S01]  /*4630*/  UMOV UR11, 0x40000040 ;  /* 0x40000040000b7882 */ /* 0x000fe20000000000 */
[----:B------:R-:W-:Y:S02]  /*4640*/  WARPGROUP.DEPBAR.LE gsb0, 0x0 ;  /* 0x00008000000079c5 */ /* 0x000fe40000010000 */
[----:B------:R-:W-:-:S06]  /*4650*/  WARPGROUP.ARRIVE ;  /* 0x00000000000079c5 */ /* 0x000fcc0000000000 */
[----:B------:R-:W-:Y:S01]  /*4660*/  QGMMA.64x96x32.F32.E4M3.E4M3 R88, R28, gdesc[UR8], R88, gsb0 ;  /* 0x016000081c587df3 */ /* 0x000fe20008000858 */
        /* <DEDUP_REMOVED lines=9> */
[----:B------:R-:W-:Y:S03]  /*4700*/  QGMMA.64x96x32.F32.E4M3.E4M3 R88, R36, gdesc[UR8], R88, gsb0 ;  /* 0x0160000824587df3 */ /* 0x000fe60008000858 */
[----:B------:R-:W-:Y:S02]  /*4710*/  WARPGROUP.DEPBAR.LE gsb0, 0x0 ;  /* 0x00008000000079c5 */ /* 0x000fe40000010000 */
[----:B------:R-:W-:Y:S05]  /*4720*/  @!P0 BRA `(.L_x_21) ;  /* 0x0000000000048947 */ /* 0x000fea0003800000 */
[----:B------:R-:W-:Y:S01]  /*4730*/  BPT.TRAP 0x1 ;  /* 0x000000040000795c */ /* 0x000fe20000300000 */
.L_x_21:
[----:B------:R-:W-:Y:S01]  /*4740*/  UISETP.GT.U32.AND UP0, UPT, UR4, 0x1, UPT ;  /* 0x000000010400788c */ /* 0x000fe2000bf04070 */
[----:B-1----:R-:W-:Y:S01]  /*4750*/  IMAD.MOV.U32 R11, RZ, RZ, RZ ;  /* 0x000000ffff0b7224 */ /* 0x002fe200078e00ff */
[----:B------:R-:W-:-:S04]  /*4760*/  UIADD3 UR5, UR36, 0x12028, URZ ;  /* 0x0001202824057890 */ /* 0x000fc8000fffe03f */
[----:B------:R-:W-:Y:S01]  /*4770*/  PLOP3.LUT P2, PT, PT, PT, UP0, 0x80, 0x0 ;  /* 0x000000000000781c */ /* 0x000fe20003f4f008 */
[----:B------:R-:W-:-:S09]  /*4780*/  UPRMT UR5, URZ, 0x654, UR5 ;  /* 0x000006543f057896 */ /* 0x000fd20008000005 */
[----:B------:R-:W-:Y:S03]  /*4790*/  SYNCS.ARRIVE.TRANS64.RED.A1T0 RZ, [UR5], RZ ;  /* 0x000000ffffff79a7 */ /* 0x000fe60008100405 */
[----:B------:R-:W-:Y:S05]  /*47a0*/  @P2 BRA `(.L_x_22) ;  /* 0x0000000000042947 */ /* 0x000fea0003800000 */
[----:B------:R-:W-:Y:S01]  /*47b0*/  BPT.TRAP 0x1 ;  /* 0x000000040000795c */ /* 0x000fe20000300000 */
.L_x_22:
[C---:B------:R-:W-:Y:S01]  /*47c0*/  ISETP.GE.AND P3, PT, R10.reuse, 0x101, PT ;  /* 0x000001010a00780c */ /* 0x040fe20003f66270 */
[----:B------:R-:W-:Y:S01]  /*47d0*/  VIADD R13, R10, 0x7f ;  /* 0x0000007f0a0d7836 */ /* 0x000fe20000000000 */
[----:B------:R-:W-:Y:S01]  /*47e0*/  UMOV UR4, 0x1 ;  /* 0x0000000100047882 */ /* 0x000fe20000000000 */
[----:B------:R-:W-:Y:S01]  /*47f0*/  UMOV UR5, 0x2 ;  /* 0x0000000200057882 */ /* 0x000fe20000000000 */
[----:B------:R-:W-:Y:S02]  /*4800*/  VIADD R5, R5, 0x80 ;  /* 0x0000008005057836 */ /* 0x000fe40000000000 */
[----:B------:R-:W-:-:S04]  /*4810*/  SHF.R.S32.HI R14, RZ, 0x1f, R13 ;  /* 0x0000001fff0e7819 */ /* 0x000fc8000001140d */
[----:B------:R-:W-:-:S04]  /*4820*/  LEA.HI R14, R14, R13, RZ, 0x7 ;  /* 0x0000000d0e0e7211 */ /* 0x000fc800078f38ff */
[----:B------:R-:W-:Y:S01]  /*4830*/  LEA.HI.SX32 R10, R14, 0xffffffff, 0x19 ;  /* 0xffffffff0e0a7811 */ /* 0x000fe200078fcaff */
[----:B------:R-:W-:Y:S06]  /*4840*/  @!P3 BRA `(.L_x_23) ;  /* 0x000000340080b947 */ /* 0x000fec0003800000 */
[----:B------:R-:W-:Y:S01]  /*4850*/  IMAD.MOV.U32 R13, RZ, RZ, R7 ;  /* 0x000000ffff0d7224 */ /* 0x000fe200078e0007 */
[----:B------:R-:W-:Y:S01]  /*4860*/  UMOV UR5, 0x2 ;  /* 0x0000000200057882 */ /* 0x000fe20000000000 */
[----:B------:R-:W-:Y:S01]  /*4870*/  IMAD.MOV.U32 R15, RZ, RZ, R6 ;  /* 0x000000ffff0f7224 */ /* 0x000fe200078e0006 */
[----:B------:R-:W-:Y:S01]  /*4880*/  UMOV UR4, 0x1 ;  /* 0x0000000100047882 */ /* 0x000fe20000000000 */
[----:B------:R-:W-:Y:S01]  /*4890*/  IMAD.MOV.U32 R11, RZ, RZ, RZ ;  /* 0x000000ffff0b7224 */ /* 0x000fe200078e00ff */
[----:B------:R-:W-:-:S06]  /*48a0*/  ULDC UR21, c[0x0][0x604] ;  /* 0x0001810000157ab9 */ /* 0x000fcc0000000800 */
.L_x_34:
[----:B------:R-:W-:-:S13]  /*48b0*/  PLOP3.LUT P4, PT, PT, PT, UP1, 0x80, 0x0 ;  /* 0x000000000000781c */ /* 0x000fda0003f8f018 */
[----:B-1----:R-:W-:Y:S05]  /*48c0*/  @!P4 BRA `(.L_x_24) ;  /* 0x000000000004c947 */ /* 0x002fea0003800000 */
[----:B------:R-:W-:Y:S01]  /*48d0*/  BPT.TRAP 0x1 ;  /* 0x000000040000795c */ /* 0x000fe20000300000 */
.L_x_24:
[----:B------:R-:W-:Y:S01]  /*48e0*/  ULEA UR7, UR5, UR36, 0x3 ;  /* 0x0000002405077291 */ /* 0x000fe2000f8e183f */
[----:B------:R-:W-:-:S08]  /*48f0*/  SHF.L.U32 R6, R11, 0x1f, RZ ;  /* 0x0000001f0b067819 */ /* 0x000fd000000006ff */
[----:B------:R-:W1:Y:S02]  /*4900*/  SYNCS.PHASECHK.TRANS64.TRYWAIT P3, [UR7+0x12000], R6 ;  /* 0x01200006ff0075a7 */ /* 0x000e640008060147 */
[----:B-1----:R-:W-:Y:S05]  /*4910*/  @!P3 BRA `(.L_x_25) ;  /* 0x000000a00060b947 */ /* 0x002fea0003800000 */
.L_x_107:
[----:B------:R-:W-:Y:S01]  /*4920*/  UIMAD UR10, UR5, 0x300, UR6 ;  /* 0x00000300050a78a4 */ /* 0x000fe2000f8e0206 */
[----:B------:R-:W-:Y:S01]  /*4930*/  WARPGROUP.ARRIVE ;  /* 0x00000000000079c5 */ /* 0x000fe20000000000 */
[----:B------:R-:W-:Y:S01]  /*4940*/  UMOV UR11, 0xc0000010 ;  /* 0xc0000010000b7882 */ /* 0x000fe20000000000 */
[----:B------:R-:W-:Y:S01]  /*4950*/  UMOV UR15, 0xc0000010 ;  /* 0xc0000010000f7882 */ /* 0x000fe20000000000 */
[----:B------:R-:W-:Y:S02]  /*4960*/  UIADD3 UR14, UR10, 0x100, URZ ;  /* 0x000001000a0e7890 */ /* 0x000fe4000fffe03f */
[----:B------:R-:W-:Y:S01]  /*4970*/  UIADD3 UR18, UR10, 0x200, URZ ;  /* 0x000002000a127890 */ /* 0x000fe2000fffe03f */
[----:B------:R-:W-:Y:S02]  /*4980*/  UMOV UR19, 0xc0000010 ;  /* 0xc000001000137882 */ /* 0x000fe40000000000 */
[----:B------:R-:W-:Y:S01]  /*4990*/  QGMMA.64x128x32.F32.E4M3.E4M3 R24, gdesc[UR8], RZ, !UPT, gsb0 ;  /* 0x01e00000081879f3 */ /* 0x000fe2000c0008ff */
[----:B------:R-:W-:-:S04]  /*49a0*/  UIADD3 UR5, UR5, 0x1, URZ ;  /* 0x0000000105057890 */ /* 0x000fc8000fffe03f */
[----:B------:R-:W-:-:S04]  /*49b0*/  UISETP.NE.AND UP0, UPT, UR5, 0x5, UPT ;  /* 0x000000050500788c */ /* 0x000fc8000bf05270 */
[----:B------:R-:W-:Y:S02]  /*49c0*/  USEL UR10, URZ, 0x1, UP0 ;  /* 0x000000013f0a7887 */ /* 0x000fe40008000000 */
[----:B------:R-:W-:-:S04]  /*49d0*/  USEL UR7, UR5, URZ, UP0 ;  /* 0x0000003f05077287 */ /* 0x000fc80008000000 */
[----:B------:R-:W-:Y:S01]  /*49e0*/  LOP3.LUT R11, R11, UR10, RZ, 0x3c, !PT ;  /* 0x0000000a0b0b7c12 */ /* 0x000fe2000f8e3cff */
[----:B------:R-:W-:Y:S02]  /*49f0*/  WARPGROUP.DEPBAR.LE gsb0, 0x0 ;  /* 0x00008000000079c5 */ /* 0x000fe40000010000 */
[----:B------:R-:W-:-:S06]  /*4a00*/  WARPGROUP.ARRIVE ;  /* 0x00000000000079c5 */ /* 0x000fcc0000000000 */
[----:B------:R-:W-:Y:S03]  /*4a10*/  QGMMA.64x128x32.F32.E4M3.E4M3 R24, gdesc[UR12], R24, gsb0 ;  /* 0x01e000000c1879f3 */ /* 0x000fe60008000818 */
[----:B------:R-:W-:Y:S02]  /*4a20*/  WARPGROUP.DEPBAR.LE gsb0, 0x0 ;  /* 0x00008000000079c5 */ /* 0x000fe40000010000 */
[----:B------:R-:W-:-:S07]  /*4a30*/  WARPGROUP.ARRIVE ;  /* 0x00000000000079c5 */ /* 0x000fce0000000000 */
[----:B------:R-:W-:Y:S03]  /*4a40*/  QGMMA.64x128x32.F32.E4M3.E4M3 R24, gdesc[UR16], R24, gsb0 ;  /* 0x01e00000101879f3 */ /* 0x000fe60008000818 */
[----:B------:R-:W-:Y:S02]  /*4a50*/  WARPGROUP.DEPBAR.LE gsb0, 0x0 ;  /* 0x00008000000079c5 */ /* 0x000fe40000010000 */
[----:B------:R-:W-:Y:S05]  /*4a60*/  @!P4 BRA `(.L_x_26) ;  /* 0x000000000004c947 */ /* 0x000fea0003800000 */
[----:B------:R-:W-:Y:S01]  /*4a70*/  BPT.TRAP 0x1 ;  /* 0x000000040000795c */ /* 0x000fe20000300000 */
.L_x_26:
[----:B-1----:R-:W-:Y:S01]  /*4a80*/  FMNMX R6, R24, R15, !PT ;  /* 0x0000000f18067209 */ /* 0x002fe20007800000 */
[----:B------:R-:W-:Y:S01]  /*4a90*/  ULEA UR5, UR7, UR36, 0x3 ;  /* 0x0000002407057291 */ /* 0x000fe2000f8e183f */
[----:B------:R-:W-:Y:S02]  /*4aa0*/  FMNMX R22, R26, R13, !PT ;  /* 0x0000000d1a167209 */ /* 0x000fe40007800000 */
[----:B------:R-:W-:-:S04]  /*4ab0*/  FMNMX R7, R25, R6, !PT ;  /* 0x0000000619077209 */ /* 0x000fc80007800000 */
        /* <DEDUP_REMOVED lines=29> */
[----:B------:R-:W-:-:S05]  /*4c90*/  FMNMX R7, R85, R6, !PT ;  /* 0x0000000655077209 */ /* 0x000fca0007800000 */
[----:B------:R-:W1:Y:S02]  /*4ca0*/  SHFL.BFLY PT, R6, R7, 0x1, 0x1f ;  /* 0x0c201f0007067f89 */ /* 0x000e6400000e0000 */
[----:B-1----:R-:W-:Y:S02]  /*4cb0*/  FMNMX R8, R7, R6, !PT ;  /* 0x0000000607087209 */ /* 0x002fe40007800000 */
[----:B------:R-:W-:-:S03]  /*4cc0*/  FMNMX R7, R27, R22, !PT ;  /* 0x000000161b077209 */ /* 0x000fc60007800000 */
[----:B------:R-:W1:Y:S02]  /*4cd0*/  SHFL.BFLY PT, R9, R8, 0x2, 0x1f ;  /* 0x0c401f0008097f89 */ /* 0x000e6400000e0000 */
[----:B-1----:R-:W-:-:S04]  /*4ce0*/  FMNMX R6, R8, R9, !PT ;  /* 0x0000000908067209 */ /* 0x002fc80007800000 */
[----:B------:R-:W-:-:S04]  /*4cf0*/  FSETP.NEU.AND P3, PT, R6, -INF , PT ;  /* 0xff8000000600780b */ /* 0x000fc80003f6d000 */
[----:B------:R-:W-:-:S05]  /*4d00*/  FSEL R136, R6, RZ, P3 ;  /* 0x000000ff06887208 */ /* 0x000fca0001800000 */
[C---:B------:R-:W-:Y:S01]  /*4d10*/  FMUL R137, R136.reuse, UR21 ;  /* 0x0000001588897c20 */ /* 0x040fe20008400000 */
[----:B------:R-:W-:-:S03]  /*4d20*/  FADD R136, -R136, R15 ;  /* 0x0000000f88887221 */ /* 0x000fc60000000100 */
[--C-:B------:R-:W-:Y:S01]  /*4d30*/  FFMA R24, R24, UR21, -R137.reuse ;  /* 0x0000001518187c23 */ /* 0x100fe20008000889 */
[----:B------:R-:W-:-:S01]  /*4d40*/  FFMA R25, R25, UR21, -R137 ;  /* 0x0000001519197c23 */ /* 0x000fc20008000889 */
[--C-:B------:R-:W-:Y:S01]  /*4d50*/  FFMA R28, R28, UR21, -R137.reuse ;  /* 0x000000151c1c7c23 */ /* 0x100fe20008000889 */
[----:B------:R-:W-:-:S01]  /*4d60*/  FFMA R29, R29, UR21, -R137 ;  /* 0x000000151d1d7c23 */ /* 0x000fc20008000889 */
[--C-:B------:R-:W-:Y:S01]  /*4d70*/  FFMA R17, R32, UR21, -R137.reuse ;  /* 0x0000001520117c23 */ /* 0x100fe20008000889 */
[----:B------:R-:W-:Y:S01]  /*4d80*/  FSETP.GEU.AND P5, PT, R24, -126, PT ;  /* 0xc2fc00001800780b */ /* 0x000fe20003fae000 */
[--C-:B------:R-:W-:Y:S01]  /*4d90*/  FFMA R18, R33, UR21, -R137.reuse ;  /* 0x0000001521127c23 */ /* 0x100fe20008000889 */
[----:B------:R-:W-:Y:S01]  /*4da0*/  FSETP.GEU.AND P6, PT, R25, -126, PT ;  /* 0xc2fc00001900780b */ /* 0x000fe20003fce000 */
[--C-:B------:R-:W-:Y:S01]  /*4db0*/  FFMA R19, R36, UR21, -R137.reuse ;  /* 0x0000001524137c23 */ /* 0x100fe20008000889 */
[----:B------:R-:W-:Y:S01]  /*4dc0*/  FSETP.GEU.AND P3, PT, R28, -126, PT ;  /* 0xc2fc00001c00780b */ /* 0x000fe20003f6e000 */
[--C-:B------:R-:W-:Y:S01]  /*4dd0*/  FFMA R20, R37, UR21, -R137.reuse ;  /* 0x0000001525147c23 */ /* 0x100fe20008000889 */
[----:B------:R-:W-:Y:S01]  /*4de0*/  FSETP.GEU.AND P4, PT, R29, -126, PT ;  /* 0xc2fc00001d00780b */ /* 0x000fe20003f8e000 */
[--C-:B------:R-:W-:Y:S01]  /*4df0*/  FFMA R21, R40, UR21, -R137.reuse ;  /* 0x0000001528157c23 */ /* 0x100fe20008000889 */
[----:B------:R-:W-:-:S01]  /*4e00*/  FFMA R22, R41, UR21, -R137 ;  /* 0x0000001529167c23 */ /* 0x000fc20008000889 */
[--C-:B------:R-:W-:Y:S01]  /*4e10*/  FFMA R23, R44, UR21, -R137.reuse ;  /* 0x000000152c177c23 */ /* 0x100fe20008000889 */
[----:B------:R-:W-:-:S01]  /*4e20*/  FFMA R33, R56, UR21, -R137 ;  /* 0x0000001538217c23 */ /* 0x000fc20008000889 */
[--C-:B------:R-:W-:Y:S01]  /*4e30*/  FFMA R37, R60, UR21, -R137.reuse ;  /* 0x000000153c257c23 */ /* 0x100fe20008000889 */
[----:B------:R-:W-:-:S01]  /*4e40*/  FFMA R41, R61, UR21, -R137 ;  /* 0x000000153d297c23 */ /* 0x000fc20008000889 */
[----:B------:R-:W-:Y:S01]  /*4e50*/  @!P5 FMUL R24, R24, 0.5 ;  /* 0x3f0000001818d820 */ /* 0x000fe20000400000 */
[----:B------:R-:W-:-:S01]  /*4e60*/  FFMA R68, R68, UR21, -R137 ;  /* 0x0000001544447c23 */ /* 0x000fc20008000889 */
[----:B------:R-:W-:Y:S01]  /*4e70*/  @!P6 FMUL R25, R25, 0.5 ;  /* 0x3f0000001919e820 */ /* 0x000fe20000400000 */
[----:B------:R-:W-:-:S01]  /*4e80*/  FFMA R72, R72, UR21, -R137 ;  /* 0x0000001548487c23 */ /* 0x000fc20008000889 */
[----:B------:R1:W2:Y:S01]  /*4e90*/  MUFU.EX2 R8, R24 ;  /* 0x0000001800087308 */ /* 0x0002a20000000800 */
[----:B------:R-:W-:Y:S01]  /*4ea0*/  @!P3 FMUL R28, R28, 0.5 ;  /* 0x3f0000001c1cb820 */ /* 0x000fe20000400000 */
[----:B------:R-:W-:Y:S01]  /*4eb0*/  @!P4 FMUL R29, R29, 0.5 ;  /* 0x3f0000001d1dc820 */ /* 0x000fe20000400000 */
[----:B------:R-:W-:-:S01]  /*4ec0*/  FFMA R76, R76, UR21, -R137 ;  /* 0x000000154c4c7c23 */ /* 0x000fc20008000889 */
[--C-:B------:R-:W-:Y:S01]  /*4ed0*/  FFMA R56, R80, UR21, -R137.reuse ;  /* 0x0000001550387c23 */ /* 0x100fe20008000889 */
[----:B------:R-:W-:-:S01]  /*4ee0*/  FFMA R81, R81, UR21, -R137 ;  /* 0x0000001551517c23 */ /* 0x000fc20008000889 */
[--C-:B------:R-:W-:Y:S01]  /*4ef0*/  FFMA R84, R84, UR21, -R137.reuse ;  /* 0x0000001554547c23 */ /* 0x100fe20008000889 */
[----:B------:R-:W-:-:S01]  /*4f00*/  FFMA R85, R85, UR21, -R137 ;  /* 0x0000001555557c23 */ /* 0x000fc20008000889 */
[----:B------:R3:W4:Y:S01]  /*4f10*/  MUFU.EX2 R9, R25 ;  /* 0x0000001900097308 */ /* 0x0007220000000800 */
[----:B-1----:R-:W-:Y:S01]  /*4f20*/  FMNMX R24, R30, R7, !PT ;  /* 0x000000071e187209 */ /* 0x002fe20007800000 */
[----:B------:R-:W-:-:S03]  /*4f30*/  FMUL R136, R136, UR21 ;  /* 0x0000001588887c20 */ /* 0x000fc60008400000 */
[----:B------:R-:W-:-:S03]  /*4f40*/  FMNMX R7, R31, R24, !PT ;  /* 0x000000181f077209 */ /* 0x000fc60007800000 */
[----:B------:R1:W5:Y:S01]  /*4f50*/  MUFU.EX2 R14, R28 ;  /* 0x0000001c000e7308 */ /* 0x0003620000000800 */
[----:B--2---:R-:W-:Y:S01]  /*4f60*/  @!P5 FMUL R8, R8, R8 ;  /* 0x000000080808d220 */ /* 0x004fe20000400000 */
[----:B------:R-:W-:Y:S01]  /*4f70*/  FSETP.GEU.AND P5, PT, R17, -126, PT ;  /* 0xc2fc00001100780b */ /* 0x000fe20003fae000 */
[----:B---3--:R-:W-:-:S01]  /*4f80*/  FFMA R25, R48, UR21, -R137 ;  /* 0x0000001530197c23 */ /* 0x008fc20008000889 */
[----:B------:R-:W-:-:S04]  /*4f90*/  FMNMX R24, R34, R7, !PT ;  /* 0x0000000722187209 */ /* 0x000fc80007800000 */
[----:B------:R2:W3:Y:S01]  /*4fa0*/  MUFU.EX2 R16, R29 ;  /* 0x0000001d00107308 */ /* 0x0004e20000000800 */
[----:B----4-:R-:W-:Y:S01]  /*4fb0*/  @!P6 FMUL R9, R9, R9 ;  /* 0x000000090909e220 */ /* 0x010fe20000400000 */
[----:B------:R-:W-:Y:S02]  /*4fc0*/  FSETP.GEU.AND P6, PT, R18, -126, PT ;  /* 0xc2fc00001200780b */ /* 0x000fe40003fce000 */
[----:B------:R-:W-:Y:S01]  /*4fd0*/  FMNMX R7, R35, R24, !PT ;  /* 0x0000001823077209 */ /* 0x000fe20007800000 */
[--C-:B------:R-:W-:Y:S01]  /*4fe0*/  FFMA R24, R45, UR21, -R137.reuse ;  /* 0x000000152d187c23 */ /* 0x100fe20008000889 */
[----:B------:R-:W-:-:S01]  /*4ff0*/  FFMA R45, R65, UR21, -R137 ;  /* 0x00000015412d7c23 */ /* 0x000fc20008000889 */
[----:B------:R-:W-:Y:S01]  /*5000*/  @!P5 FMUL R17, R17, 0.5 ;  /* 0x3f0000001111d820 */ /* 0x000fe20000400000 */
[----:B-1----:R-:W-:Y:S01]  /*5010*/  FMNMX R28, R38, R7, !PT ;  /* 0x00000007261c7209 */ /* 0x002fe20007800000 */
[----:B-----5:R-:W-:Y:S01]  /*5020*/  @!P3 FMUL R14, R14, R14 ;  /* 0x0000000e0e0eb220 */ /* 0x020fe20000400000 */
[----:B------:R-:W-:Y:S01]  /*5030*/  FSETP.GEU.AND P3, PT, R19, -126, PT ;  /* 0xc2fc00001300780b */ /* 0x000fe20003f6e000 */
[----:B--2---:R-:W-:Y:S01]  /*5040*/  FFMA R29, R52, UR21, -R137 ;  /* 0x00000015341d7c23 */ /* 0x004fe20008000889 */
[----:B------:R-:W-:Y:S01]  /*5050*/  FMNMX R7, R39, R28, !PT ;  /* 0x0000001c27077209 */ /* 0x000fe20007800000 */
[----:B------:R-:W1:Y:S02]  /*5060*/  MUFU.EX2 R17, R17 ;  /* 0x0000001100117308 */ /* 0x000e640000000800 */
[----:B------:R-:W-:Y:S01]  /*5070*/  @!P6 FMUL R18, R18, 0.5 ;  /* 0x3f0000001212e820 */ /* 0x000fe20000400000 */
[----:B------:R-:W-:Y:S01]  /*5080*/  FMNMX R28, R42, R7, !PT ;  /* 0x000000072a1c7209 */ /* 0x000fe20007800000 */
[----:B---3--:R-:W-:Y:S01]  /*5090*/  @!P4 FMUL R16, R16, R16 ;  /* 0x000000101010c220 */ /* 0x008fe20000400000 */
[----:B------:R-:W-:-:S02]  /*50a0*/  FSETP.GEU.AND P4, PT, R20, -126, PT ;  /* 0xc2fc00001400780b */ /* 0x000fc40003f8e000 */
[----:B------:R-:W-:Y:S01]  /*50b0*/  FMNMX R7, R43, R28, !PT ;  /* 0x0000001c2b077209 */ /* 0x000fe20007800000 */
[----:B------:R-:W2:Y:S01]  /*50c0*/  MUFU.EX2 R18, R18 ;  /* 0x0000001200127308 */ /* 0x000ea20000000800 */
[----:B------:R-:W-:-:S01]  /*50d0*/  FFMA R28, R49, UR21, -R137 ;  /* 0x00000015311c7c23 */ /* 0x000fc20008000889 */
[----:B------:R-:W-:Y:S01]  /*50e0*/  @!P3 FMUL R19, R19, 0.5 ;  /* 0x3f0000001313b820 */ /* 0x000fe20000400000 */
[----:B------:R-:W-:Y:S01]  /*50f0*/  FMNMX R32, R46, R7, !PT ;  /* 0x000000072e207209 */ /* 0x000fe20007800000 */
[----:B------:R-:W-:-:S03]  /*5100*/  FFMA R49, R69, UR21, -R137 ;  /* 0x0000001545317c23 */ /* 0x000fc60008000889 */
[----:B------:R-:W-:Y:S01]  /*5110*/  FMNMX R7, R47, R32, !PT ;  /* 0x000000202f077209 */ /* 0x000fe20007800000 */
[----:B------:R-:W3:Y:S01]  /*5120*/  MUFU.EX2 R19, R19 ;  /* 0x0000001300137308 */ /* 0x000ee20000000800 */
[----:B-1----:R-:W-:Y:S01]  /*5130*/  @!P5 FMUL R17, R17, R17 ;  /* 0x000000111111d220 */ /* 0x002fe20000400000 */
[----:B------:R-:W-:Y:S01]  /*5140*/  @!P4 FMUL R20, R20, 0.5 ;  /* 0x3f0000001414c820 */ /* 0x000fe20000400000 */
[----:B------:R-:W-:Y:S02]  /*5150*/  FSETP.GEU.AND P5, PT, R21, -126, PT ;  /* 0xc2fc00001500780b */ /* 0x000fe40003fae000 */
[----:B------:R-:W-:-:S03]  /*5160*/  FMNMX R32, R50, R7, !PT ;  /* 0x0000000732207209 */ /* 0x000fc60007800000 */
[----:B------:R-:W1:Y:S01]  /*5170*/  MUFU.EX2 R20, R20 ;  /* 0x0000001400147308 */ /* 0x000e620000000800 */
[----:B--2---:R-:W-:Y:S01]  /*5180*/  @!P6 FMUL R18, R18, R18 ;  /* 0x000000121212e220 */ /* 0x004fe20000400000 */
[----:B------:R-:W-:Y:S02]  /*5190*/  FSETP.GEU.AND P6, PT, R22, -126, PT ;  /* 0xc2fc00001600780b */ /* 0x000fe40003fce000 */
[----:B------:R-:W-:Y:S01]  /*51a0*/  FMNMX R7, R51, R32, !PT ;  /* 0x0000002033077209 */ /* 0x000fe20007800000 */
[--C-:B------:R-:W-:Y:S01]  /*51b0*/  FFMA R32, R53, UR21, -R137.reuse ;  /* 0x0000001535207c23 */ /* 0x100fe20008000889 */
[----:B------:R-:W-:-:S02]  /*51c0*/  FFMA R53, R73, UR21, -R137 ;  /* 0x0000001549357c23 */ /* 0x000fc40008000889 */
[----:B------:R-:W-:Y:S01]  /*51d0*/  @!P5 FMUL R21, R21, 0.5 ;  /* 0x3f0000001515d820 */ /* 0x000fe20000400000 */
[----:B---3--:R-:W-:Y:S01]  /*51e0*/  @!P3 FMUL R19, R19, R19 ;  /* 0x000000131313b220 */ /* 0x008fe20000400000 */
[----:B------:R-:W-:-:S02]  /*51f0*/  FSETP.GEU.AND P3, PT, R23, -126, PT ;  /* 0xc2fc00001700780b */ /* 0x000fc40003f6e000 */
[----:B------:R-:W-:Y:S02]  /*5200*/  FMNMX R36, R54, R7, !PT ;  /* 0x0000000736247209 */ /* 0x000fe40007800000 */
[----:B------:R-:W2:Y:S01]  /*5210*/  MUFU.EX2 R21, R21 ;  /* 0x0000001500157308 */ /* 0x000ea20000000800 */
[----:B------:R-:W-:Y:S01]  /*5220*/  @!P6 FMUL R22, R22, 0.5 ;  /* 0x3f0000001616e820 */ /* 0x000fe20000400000 */
[----:B------:R-:W-:Y:S01]  /*5230*/  FMNMX R7, R55, R36, !PT ;  /* 0x0000002437077209 */ /* 0x000fe20007800000 */
[----:B-1----:R-:W-:Y:S01]  /*5240*/  @!P4 FMUL R20, R20, R20 ;  /* 0x000000141414c220 */ /* 0x002fe20000400000 */
[----:B------:R-:W-:Y:S02]  /*5250*/  FSETP.GEU.AND P4, PT, R24, -126, PT ;  /* 0xc2fc00001800780b */ /* 0x000fe40003f8e000 */
[----:B------:R-:W-:Y:S02]  /*5260*/  FMNMX R36, R58, R7, !PT ;  /* 0x000000073a247209 */ /* 0x000fe40007800000 */
[----:B------:R-:W1:Y:S01]  /*5270*/  MUFU.EX2 R22, R22 ;  /* 0x0000001600167308 */ /* 0x000e620000000800 */
[----:B------:R-:W-:Y:S01]  /*5280*/  @!P3 FMUL R23, R23, 0.5 ;  /* 0x3f0000001717b820 */ /* 0x000fe20000400000 */
[----:B------:R-:W-:Y:S01]  /*5290*/  FMNMX R7, R59, R36, !PT ;  /* 0x000000243b077209 */ /* 0x000fe20007800000 */
[----:B------:R-:W-:-:S01]  /*52a0*/  FFMA R36, R57, UR21, -R137 ;  /* 0x0000001539247c23 */ /* 0x000fc20008000889 */
[----:B------:R-:W-:-:S02]  /*52b0*/  FFMA R57, R77, UR21, -R137 ;  /* 0x000000154d397c23 */ /* 0x000fc40008000889 */
[----:B------:R-:W-:Y:S02]  /*52c0*/  FMNMX R40, R62, R7, !PT ;  /* 0x000000073e287209 */ /* 0x000fe40007800000 */
[----:B------:R-:W3:Y:S01]  /*52d0*/  MUFU.EX2 R23, R23 ;  /* 0x0000001700177308 */ /* 0x000ee20000000800 */
[----:B------:R-:W-:Y:S01]  /*52e0*/  @!P4 FMUL R24, R24, 0.5 ;  /* 0x3f0000001818c820 */ /* 0x000fe20000400000 */
[----:B--2---:R-:W-:Y:S01]  /*52f0*/  @!P5 FMUL R21, R21, R21 ;  /* 0x000000151515d220 */ /* 0x004fe20000400000 */
[----:B------:R-:W-:Y:S02]  /*5300*/  FSETP.GEU.AND P5, PT, R25, -126, PT ;  /* 0xc2fc00001900780b */ /* 0x000fe40003fae000 */
[----:B------:R-:W-:-:S03]  /*5310*/  FMNMX R7, R63, R40, !PT ;  /* 0x000000283f077209 */ /* 0x000fc60007800000 */
[----:B------:R-:W2:Y:S01]  /*5320*/  MUFU.EX2 R24, R24 ;  /* 0x0000001800187308 */ /* 0x000ea20000000800 */
[----:B-1----:R-:W-:Y:S01]  /*5330*/  @!P6 FMUL R22, R22, R22 ;  /* 0x000000161616e220 */ /* 0x002fe20000400000 */
[----:B------:R-:W-:Y:S02]  /*5340*/  FSETP.GEU.AND P6, PT, R28, -126, PT ;  /* 0xc2fc00001c00780b */ /* 0x000fe40003fce000 */
[----:B------:R-:W-:-:S04]  /*5350*/  FMNMX R40, R66, R7, !PT ;  /* 0x0000000742287209 */ /* 0x000fc80007800000 */
[----:B------:R-:W-:Y:S01]  /*5360*/  @!P5 FMUL R25, R25, 0.5 ;  /* 0x3f0000001919d820 */ /* 0x000fe20000400000 */
[----:B---3--:R-:W-:Y:S01]  /*5370*/  @!P3 FMUL R23, R23, R23 ;  /* 0x000000171717b220 */ /* 0x008fe20000400000 */
[----:B------:R-:W-:Y:S02]  /*5380*/  FSETP.GEU.AND P3, PT, R29, -126, PT ;  /* 0xc2fc00001d00780b */ /* 0x000fe40003f6e000 */
[----:B------:R-:W-:Y:S02]  /*5390*/  FMNMX R7, R67, R40, !PT ;  /* 0x0000002843077209 */ /* 0x000fe40007800000 */
[----:B------:R-:W1:Y:S01]  /*53a0*/  MUFU.EX2 R25, R25 ;  /* 0x0000001900197308 */ /* 0x000e620000000800 */
[----:B------:R-:W-:Y:S01]  /*53b0*/  @!P6 FMUL R28, R28, 0.5 ;  /* 0x3f0000001c1ce820 */ /* 0x000fe20000400000 */
[----:B------:R-:W-:Y:S01]  /*53c0*/  FMNMX R40, R70, R7, !PT ;  /* 0x0000000746287209 */ /* 0x000fe20007800000 */
[----:B--2---:R-:W-:Y:S01]  /*53d0*/  @!P4 FMUL R24, R24, R24 ;  /* 0x000000181818c220 */ /* 0x004fe20000400000 */
[----:B------:R-:W-:-:S02]  /*53e0*/  FSETP.GEU.AND P4, PT, R32, -126, PT ;  /* 0xc2fc00002000780b */ /* 0x000fc40003f8e000 */
[----:B------:R-:W-:Y:S02]  /*53f0*/  FMNMX R7, R71, R40, !PT ;  /* 0x0000002847077209 */ /* 0x000fe40007800000 */
[----:B------:R-:W2:Y:S01]  /*5400*/  MUFU.EX2 R28, R28 ;  /* 0x0000001c001c7308 */ /* 0x000ea20000000800 */
[----:B------:R-:W-:Y:S01]  /*5410*/  @!P3 FMUL R29, R29, 0.5 ;  /* 0x3f0000001d1db820 */ /* 0x000fe20000400000 */
[----:B------:R-:W-:-:S04]  /*5420*/  FMNMX R40, R74, R7, !PT ;  /* 0x000000074a287209 */ /* 0x000fc80007800000 */
[----:B------:R-:W-:Y:S01]  /*5430*/  FMNMX R7, R75, R40, !PT ;  /* 0x000000284b077209 */ /* 0x000fe20007800000 */
[----:B------:R-:W-:-:S01]  /*5440*/  FFMA R40, R64, UR21, -R137 ;  /* 0x0000001540287c23 */ /* 0x000fc20008000889 */
[----:B------:R-:W3:Y:S01]  /*5450*/  MUFU.EX2 R29, R29 ;  /* 0x0000001d001d7308 */ /* 0x000ee20000000800 */
[----:B------:R-:W-:Y:S01]  /*5460*/  @!P4 FMUL R32, R32, 0.5 ;  /* 0x3f0000002020c820 */ /* 0x000fe20000400000 */
[----:B-1----:R-:W-:Y:S01]  /*5470*/  @!P5 FMUL R25, R25, R25 ;  /* 0x000000191919d220 */ /* 0x002fe20000400000 */
[----:B------:R-:W-:Y:S02]  /*5480*/  FSETP.GEU.AND P5, PT, R33, -126, PT ;  /* 0xc2fc00002100780b */ /* 0x000fe40003fae000 */
[----:B------:R-:W-:-:S03]  /*5490*/  FMNMX R44, R78, R7, !PT ;  /* 0x000000074e2c7209 */ /* 0x000fc60007800000 */
[----:B------:R-:W1:Y:S01]  /*54a0*/  MUFU.EX2 R32, R32 ;  /* 0x0000002000207308 */ /* 0x000e620000000800 */
[----:B--2---:R-:W-:Y:S01]  /*54b0*/  @!P6 FMUL R28, R28, R28 ;  /* 0x0000001c1c1ce220 */ /* 0x004fe20000400000 */
[----:B------:R-:W-:Y:S02]  /*54c0*/  FSETP.GEU.AND P6, PT, R36, -126, PT ;  /* 0xc2fc00002400780b */ /* 0x000fe40003fce000 */
[----:B------:R-:W-:-:S04]  /*54d0*/  FMNMX R7, R79, R44, !PT ;  /* 0x0000002c4f077209 */ /* 0x000fc80007800000 */
[----:B------:R-:W-:Y:S01]  /*54e0*/  @!P5 FMUL R33, R33, 0.5 ;  /* 0x3f0000002121d820 */ /* 0x000fe20000400000 */
[----:B---3--:R-:W-:Y:S01]  /*54f0*/  @!P3 FMUL R29, R29, R29 ;  /* 0x0000001d1d1db220 */ /* 0x008fe20000400000 */
[----:B------:R-:W-:Y:S02]  /*5500*/  FSETP.GEU.AND P3, PT, R37, -126, PT ;  /* 0xc2fc00002500780b */ /* 0x000fe40003f6e000 */
[----:B------:R-:W-:Y:S02]  /*5510*/  FMNMX R44, R82, R7, !PT ;  /* 0x00000007522c7209 */ /* 0x000fe40007800000 */
[----:B------:R-:W2:Y:S01]  /*5520*/  MUFU.EX2 R33, R33 ;  /* 0x0000002100217308 */ /* 0x000ea20000000800 */
[----:B------:R-:W-:Y:S01]  /*5530*/  @!P6 FMUL R36, R36, 0.5 ;  /* 0x3f0000002424e820 */ /* 0x000fe20000400000 */
[----:B------:R-:W-:Y:S01]  /*5540*/  FMNMX R7, R83, R44, !PT ;  /* 0x0000002c53077209 */ /* 0x000fe20007800000 */
[----:B-1----:R-:W-:Y:S01]  /*5550*/  @!P4 FMUL R32, R32, R32 ;  /* 0x000000202020c220 */ /* 0x002fe20000400000 */
[----:B------:R-:W-:-:S02]  /*5560*/  FSETP.GEU.AND P4, PT, R41, -126, PT ;  /* 0xc2fc00002900780b */ /* 0x000fc40003f8e000 */
[----:B------:R-:W-:Y:S02]  /*5570*/  FMNMX R44, R86, R7, !PT ;  /* 0x00000007562c7209 */ /* 0x000fe40007800000 */
[----:B------:R-:W1:Y:S01]  /*5580*/  MUFU.EX2 R36, R36 ;  /* 0x0000002400247308 */ /* 0x000e620000000800 */
[----:B------:R-:W-:Y:S01]  /*5590*/  @!P3 FMUL R37, R37, 0.5 ;  /* 0x3f0000002525b820 */ /* 0x000fe20000400000 */
[----:B------:R-:W-:-:S05]  /*55a0*/  FMNMX R7, R87, R44, !PT ;  /* 0x0000002c57077209 */ /* 0x000fca0007800000 */
[----:B------:R-:W3:Y:S01]  /*55b0*/  SHFL.BFLY PT, R48, R7, 0x1, 0x1f ;  /* 0x0c201f0007307f89 */ /* 0x000ee200000e0000 */
[----:B------:R-:W4:Y:S01]  /*55c0*/  MUFU.EX2 R37, R37 ;  /* 0x0000002500257308 */ /* 0x000f220000000800 */
[----:B------:R-:W-:Y:S01]  /*55d0*/  @!P4 FMUL R41, R41, 0.5 ;  /* 0x3f0000002929c820 */ /* 0x000fe20000400000 */
[----:B--2---:R-:W-:Y:S01]  /*55e0*/  @!P5 FMUL R33, R33, R33 ;  /* 0x000000212121d220 */ /* 0x004fe20000400000 */
[----:B------:R-:W-:-:S05]  /*55f0*/  FSETP.GEU.AND P5, PT, R40, -126, PT ;  /* 0xc2fc00002800780b */ /* 0x000fca0003fae000 */
[----:B------:R-:W2:Y:S01]  /*5600*/  MUFU.EX2 R41, R41 ;  /* 0x0000002900297308 */ /* 0x000ea20000000800 */
[----:B-1----:R-:W-:Y:S01]  /*5610*/  @!P6 FMUL R36, R36, R36 ;  /* 0x000000242424e220 */ /* 0x002fe20000400000 */
[----:B------:R-:W-:-:S06]  /*5620*/  FSETP.GEU.AND P6, PT, R45, -126, PT ;  /* 0xc2fc00002d00780b */ /* 0x000fcc0003fce000 */
[----:B------:R-:W-:Y:S01]  /*5630*/  @!P5 FMUL R40, R40, 0.5 ;  /* 0x3f0000002828d820 */ /* 0x000fe20000400000 */
[----:B----4-:R-:W-:Y:S01]  /*5640*/  @!P3 FMUL R37, R37, R37 ;  /* 0x000000252525b220 */ /* 0x010fe20000400000 */
[----:B------:R-:W-:-:S04]  /*5650*/  FSETP.GEU.AND P3, PT, R68, -126, PT ;  /* 0xc2fc00004400780b */ /* 0x000fc80003f6e000 */
[----:B------:R-:W1:Y:S01]  /*5660*/  MUFU.EX2 R40, R40 ;  /* 0x0000002800287308 */ /* 0x000e620000000800 */
[----:B------:R-:W-:Y:S01]  /*5670*/  @!P6 FMUL R45, R45, 0.5 ;  /* 0x3f0000002d2de820 */ /* 0x000fe20000400000 */
[----:B---3--:R-:W-:Y:S01]  /*5680*/  FMNMX R7, R7, R48, !PT ;  /* 0x0000003007077209 */ /* 0x008fe20007800000 */
[----:B--2---:R-:W-:Y:S01]  /*5690*/  @!P4 FMUL R41, R41, R41 ;  /* 0x000000292929c220 */ /* 0x004fe20000400000 */
[----:B------:R-:W-:-:S03]  /*56a0*/  FSETP.GEU.AND P4, PT, R49, -126, PT ;  /* 0xc2fc00003100780b */ /* 0x000fc60003f8e000 */
[----:B------:R-:W2:Y:S01]  /*56b0*/  SHFL.BFLY PT, R60, R7, 0x2, 0x1f ;  /* 0x0c401f00073c7f89 */ /* 0x000ea200000e0000 */
[----:B------:R-:W3:Y:S01]  /*56c0*/  MUFU.EX2 R45, R45 ;  /* 0x0000002d002d7308 */ /* 0x000ee20000000800 */
[----:B------:R-:W-:-:S07]  /*56d0*/  @!P3 FMUL R68, R68, 0.5 ;  /* 0x3f0000004444b820 */ /* 0x000fce0000400000 */
[----:B------:R-:W4:Y:S01]  /*56e0*/  MUFU.EX2 R44, R68 ;  /* 0x00000044002c7308 */ /* 0x000f220000000800 */
[----:B------:R-:W-:Y:S01]  /*56f0*/  @!P4 FMUL R49, R49, 0.5 ;  /* 0x3f0000003131c820 */ /* 0x000fe20000400000 */
[----:B-1----:R-:W-:Y:S01]  /*5700*/  @!P5 FMUL R40, R40, R40 ;  /* 0x000000282828d220 */ /* 0x002fe20000400000 */
[----:B------:R-:W-:-:S05]  /*5710*/  FSETP.GEU.AND P5, PT, R72, -126, PT ;  /* 0xc2fc00004800780b */ /* 0x000fca0003fae000 */
[----:B------:R-:W1:Y:S01]  /*5720*/  MUFU.EX2 R49, R49 ;  /* 0x0000003100317308 */ /* 0x000e620000000800 */
[----:B---3--:R-:W-:Y:S01]  /*5730*/  @!P6 FMUL R45, R45, R45 ;  /* 0x0000002d2d2de220 */ /* 0x008fe20000400000 */
[----:B------:R-:W-:Y:S02]  /*5740*/  FSETP.GEU.AND P6, PT, R53, -126, PT ;  /* 0xc2fc00003500780b */ /* 0x000fe40003fce000 */
[----:B--2---:R-:W-:-:S04]  /*5750*/  FMNMX R7, R7, R60, !PT ;  /* 0x0000003c07077209 */ /* 0x004fc80007800000 */
[----:B------:R-:W-:Y:S01]  /*5760*/  @!P5 FMUL R72, R72, 0.5 ;  /* 0x3f0000004848d820 */ /* 0x000fe20000400000 */
[----:B----4-:R-:W-:Y:S01]  /*5770*/  @!P3 FMUL R44, R44, R44 ;  /* 0x0000002c2c2cb220 */ /* 0x010fe20000400000 */
[----:B------:R-:W-:Y:S02]  /*5780*/  FSETP.GEU.AND P3, PT, R76, -126, PT ;  /* 0xc2fc00004c00780b */ /* 0x000fe40003f6e000 */
[----:B------:R-:W2:Y:S03]  /*5790*/  MUFU.EX2 R48, R72 ;  /* 0x0000004800307308 */ /* 0x000ea60000000800 */
[----:B------:R-:W-:Y:S01]  /*57a0*/  @!P6 FMUL R53, R53, 0.5 ;  /* 0x3f0000003535e820 */ /* 0x000fe20000400000 */
[----:B-1----:R-:W-:Y:S01]  /*57b0*/  @!P4 FMUL R49, R49, R49 ;  /* 0x000000313131c220 */ /* 0x002fe20000400000 */
[----:B------:R-:W-:-:S04]  /*57c0*/  FSETP.GEU.AND P4, PT, R57, -126, PT ;  /* 0xc2fc00003900780b */ /* 0x000fc80003f8e000 */
[----:B------:R-:W1:Y:S02]  /*57d0*/  MUFU.EX2 R53, R53 ;  /* 0x0000003500357308 */ /* 0x000e640000000800 */
[----:B------:R-:W-:-:S06]  /*57e0*/  @!P3 FMUL R76, R76, 0.5 ;  /* 0x3f0000004c4cb820 */ /* 0x000fcc0000400000 */
[----:B------:R-:W3:Y:S01]  /*57f0*/  MUFU.EX2 R52, R76 ;  /* 0x0000004c00347308 */ /* 0x000ee20000000800 */
[----:B--2---:R-:W-:Y:S01]  /*5800*/  @!P5 FMUL R48, R48, R48 ;  /* 0x000000303030d220 */ /* 0x004fe20000400000 */
[----:B------:R-:W-:Y:S01]  /*5810*/  FSETP.GEU.AND P5, PT, R56, -126, PT ;  /* 0xc2fc00003800780b */ /* 0x000fe20003fae000 */
[----:B------:R-:W-:-:S06]  /*5820*/  @!P4 FMUL R57, R57, 0.5 ;  /* 0x3f0000003939c820 */ /* 0x000fcc0000400000 */
[----:B------:R-:W2:Y:S01]  /*5830*/  MUFU.EX2 R57, R57 ;  /* 0x0000003900397308 */ /* 0x000ea20000000800 */
[----:B-1----:R-:W-:Y:S01]  /*5840*/  @!P6 FMUL R53, R53, R53 ;  /* 0x000000353535e220 */ /* 0x002fe20000400000 */
[----:B------:R-:W-:-:S04]  /*5850*/  FSETP.GEU.AND P6, PT, R81, -126, PT ;  /* 0xc2fc00005100780b */ /* 0x000fc80003fce000 */
[----:B------:R-:W-:Y:S01]  /*5860*/  @!P5 FMUL R56, R56, 0.5 ;  /* 0x3f0000003838d820 */ /* 0x000fe20000400000 */
[----:B---3--:R-:W-:Y:S01]  /*5870*/  @!P3 FMUL R52, R52, R52 ;  /* 0x000000343434b220 */ /* 0x008fe20000400000 */
[----:B------:R-:W-:-:S04]  /*5880*/  FSETP.NEU.AND P3, PT, R7, -INF , PT ;  /* 0xff8000000700780b */ /* 0x000fc80003f6d000 */
[----:B------:R-:W1:Y:S01]  /*5890*/  MUFU.EX2 R56, R56 ;  /* 0x0000003800387308 */ /* 0x000e620000000800 */
[----:B------:R-:W-:Y:S02]  /*58a0*/  FSEL R72, R7, RZ, P3 ;  /* 0x000000ff07487208 */ /* 0x000fe40001800000 */
[----:B------:R-:W-:Y:S01]  /*58b0*/  FSETP.GEU.AND P3, PT, R84, -126, PT ;  /* 0xc2fc00005400780b */ /* 0x000fe20003f6e000 */
[----:B------:R-:W-:Y:S01]  /*58c0*/  @!P6 FMUL R81, R81, 0.5 ;  /* 0x3f0000005151e820 */ /* 0x000fe20000400000 */
[----:B--2---:R-:W-:Y:S01]  /*58d0*/  @!P4 FMUL R57, R57, R57 ;  /* 0x000000393939c220 */ /* 0x004fe20000400000 */
[----:B------:R-:W-:Y:S01]  /*58e0*/  FSETP.GEU.AND P4, PT, R85, -126, PT ;  /* 0xc2fc00005500780b */ /* 0x000fe20003f8e000 */
[C---:B------:R-:W-:Y:S01]  /*58f0*/  FMUL R76, R72.reuse, UR21 ;  /* 0x00000015484c7c20 */ /* 0x040fe20008400000 */
[----:B------:R-:W2:Y:S01]  /*5900*/  MUFU.EX2 R61, R81 ;  /* 0x00000051003d7308 */ /* 0x000ea20000000800 */
[----:B------:R-:W-:-:S01]  /*5910*/  FADD R15, -R72, R13 ;  /* 0x0000000d480f7221 */ /* 0x000fc20000000100 */
[----:B------:R-:W-:Y:S01]  /*5920*/  FADD R72, R9, R36 ;  /* 0x0000002409487221 */ /* 0x000fe20000000000 */
[----:B------:R-:W-:-:S01]  /*5930*/  FFMA R64, R26, UR21, -R76 ;  /* 0x000000151a407c23 */ /* 0x000fc2000800084c */
[--C-:B------:R-:W-:Y:S01]  /*5940*/  FFMA R65, R27, UR21, -R76.reuse ;  /* 0x000000151b417c23 */ /* 0x100fe2000800084c */
[----:B------:R-:W-:-:S01]  /*5950*/  FFMA R68, R30, UR21, -R76 ;  /* 0x000000151e447c23 */ /* 0x000fc2000800084c */
[--C-:B------:R-:W-:Y:S01]  /*5960*/  FFMA R69, R31, UR21, -R76.reuse ;  /* 0x000000151f457c23 */ /* 0x100fe2000800084c */
[----:B------:R-:W-:-:S01]  /*5970*/  FFMA R73, R34, UR21, -R76 ;  /* 0x0000001522497c23 */ /* 0x000fc2000800084c */
[----:B------:R-:W-:Y:S01]  /*5980*/  @!P3 FMUL R84, R84, 0.5 ;  /* 0x3f0000005454b820 */ /* 0x000fe20000400000 */
[----:B-1----:R-:W-:Y:S01]  /*5990*/  @!P5 FMUL R56, R56, R56 ;  /* 0x000000383838d220 */ /* 0x002fe20000400000 */
[----:B------:R-:W-:Y:S01]  /*59a0*/  FSETP.GEU.AND P5, PT, R64, -126, PT ;  /* 0xc2fc00004000780b */ /* 0x000fe20003fae000 */
[----:B------:R-:W-:Y:S01]  /*59b0*/  @!P4 FMUL R85, R85, 0.5 ;  /* 0x3f0000005555c820 */ /* 0x000fe20000400000 */
[----:B------:R1:W3:Y:S01]  /*59c0*/  MUFU.EX2 R26, R84 ;  /* 0x00000054001a7308 */ /* 0x0002e20000000800 */
[----:B------:R-:W-:-:S01]  /*59d0*/  FFMA R77, R46, UR21, -R76 ;  /* 0x000000152e4d7c23 */ /* 0x000fc2000800084c */
[--C-:B------:R-:W-:Y:S01]  /*59e0*/  FFMA R55, R55, UR21, -R76.reuse ;  /* 0x0000001537377c23 */ /* 0x100fe2000800084c */
[----:B------:R-:W-:-:S01]  /*59f0*/  FFMA R62, R62, UR21, -R76 ;  /* 0x000000153e3e7c23 */ /* 0x000fc2000800084c */
[--C-:B------:R-:W-:Y:S01]  /*5a00*/  FFMA R63, R63, UR21, -R76.reuse ;  /* 0x000000153f3f7c23 */ /* 0x100fe2000800084c */
[----:B--2---:R-:W-:Y:S01]  /*5a10*/  @!P6 FMUL R61, R61, R61 ;  /* 0x0000003d3d3de220 */ /* 0x004fe20000400000 */
[----:B------:R-:W-:Y:S01]  /*5a20*/  FSETP.GEU.AND P6, PT, R65, -126, PT ;  /* 0xc2fc00004100780b */ /* 0x000fe20003fce000 */
[----:B------:R-:W-:-:S01]  /*5a30*/  FFMA R70, R70, UR21, -R76 ;  /* 0x0000001546467c23 */ /* 0x000fc2000800084c */
[----:B------:R-:W2:Y:S01]  /*5a40*/  MUFU.EX2 R27, R85 ;  /* 0x00000055001b7308 */ /* 0x000ea20000000800 */
[----:B------:R-:W-:-:S01]  /*5a50*/  FFMA R74, R74, UR21, -R76 ;  /* 0x000000154a4a7c23 */ /* 0x000fc2000800084c */
[--C-:B------:R-:W-:Y:S01]  /*5a60*/  FFMA R75, R75, UR21, -R76.reuse ;  /* 0x000000154b4b7c23 */ /* 0x100fe2000800084c */
[----:B------:R-:W-:Y:S01]  /*5a70*/  @!P5 FMUL R64, R64, 0.5 ;  /* 0x3f0000004040d820 */ /* 0x000fe20000400000 */
[--C-:B------:R-:W-:Y:S01]  /*5a80*/  FFMA R82, R82, UR21, -R76.reuse ;  /* 0x0000001552527c23 */ /* 0x100fe2000800084c */
[----:B------:R-:W-:-:S01]  /*5a90*/  FFMA R83, R83, UR21, -R76 ;  /* 0x0000001553537c23 */ /* 0x000fc2000800084c */
[--C-:B-1----:R-:W-:Y:S01]  /*5aa0*/  FFMA R84, R79, UR21, -R76.reuse ;  /* 0x000000154f547c23 */ /* 0x102fe2000800084c */
[----:B------:R-:W-:-:S01]  /*5ab0*/  FFMA R86, R86, UR21, -R76 ;  /* 0x0000001556567c23 */ /* 0x000fc2000800084c */
[----:B------:R1:W4:Y:S01]  /*5ac0*/  MUFU.EX2 R60, R64 ;  /* 0x00000040003c7308 */ /* 0x0003220000000800 */
[----:B---3--:R-:W-:Y:S01]  /*5ad0*/  @!P3 FMUL R26, R26, R26 ;  /* 0x0000001a1a1ab220 */ /* 0x008fe20000400000 */
[----:B------:R-:W-:Y:S01]  /*5ae0*/  FSETP.GEU.AND P3, PT, R68, -126, PT ;  /* 0xc2fc00004400780b */ /* 0x000fe20003f6e000 */
[----:B------:R-:W-:Y:S01]  /*5af0*/  @!P6 FMUL R65, R65, 0.5 ;  /* 0x3f0000004141e820 */ /* 0x000fe20000400000 */
[----:B------:R-:W-:Y:S01]  /*5b00*/  FFMA R87, R87, UR21, -R76 ;  /* 0x0000001557577c23 */ /* 0x000fe2000800084c */
[----:B------:R-:W-:Y:S01]  /*5b10*/  F2FP.SATFINITE.E4M3.F32.PACK_AB_MERGE_C R9, RZ, R9, RZ ;  /* 0x00000009ff09723e */ /* 0x000fe200048070ff */
[----:B------:R-:W-:Y:S01]  /*5b20*/  FADD R79, R29, R26 ;  /* 0x0000001a1d4f7221 */ /* 0x000fe20000000000 */
[----:B------:R-:W-:Y:S01]  /*5b30*/  F2FP.SATFINITE.E4M3.F32.PACK_AB_MERGE_C R36, RZ, R36, RZ ;  /* 0x00000024ff24723e */ /* 0x000fe200048070ff */
[----:B------:R3:W5:Y:S01]  /*5b40*/  MUFU.EX2 R30, R65 ;  /* 0x00000041001e7308 */ /* 0x0007620000000800 */
[----:B--2---:R-:W-:Y:S01]  /*5b50*/  @!P4 FMUL R27, R27, R27 ;  /* 0x0000001b1b1bc220 */ /* 0x004fe20000400000 */
[----:B------:R-:W-:Y:S01]  /*5b60*/  FSETP.GEU.AND P4, PT, R69, -126, PT ;  /* 0xc2fc00004500780b */ /* 0x000fe20003f8e000 */
[----:B-1----:R-:W-:-:S01]  /*5b70*/  FFMA R64, R35, UR21, -R76 ;  /* 0x0000001523407c23 */ /* 0x002fc2000800084c */
[----:B------:R-:W-:Y:S01]  /*5b80*/  LOP3.LUT R9, R9, 0xffff, RZ, 0xc0, !PT ;  /* 0x0000ffff09097812 */ /* 0x000fe200078ec0ff */
[----:B------:R-:W-:Y:S01]  /*5b90*/  FMUL R15, R15, UR21 ;  /* 0x000000150f0f7c20 */ /* 0x000fe20008400000 */
[----:B------:R-:W-:Y:S01]  /*5ba0*/  F2FP.SATFINITE.E4M3.F32.PACK_AB_MERGE_C R29, RZ, R29, RZ ;  /* 0x0000001dff1d723e */ /* 0x000fe200048070ff */
[----:B------:R-:W-:Y:S01]  /*5bb0*/  @!P3 FMUL R68, R68, 0.5 ;  /* 0x3f0000004444b820 */ /* 0x000fe20000400000 */
[----:B------:R-:W-:Y:S01]  /*5bc0*/  LOP3.LUT R36, R36, 0xffff, RZ, 0xc0, !PT ;  /* 0x0000ffff24247812 */ /* 0x000fe200078ec0ff */
[----:B----4-:R-:W-:Y:S01]  /*5bd0*/  @!P5 FMUL R60, R60, R60 ;  /* 0x0000003c3c3cd220 */ /* 0x010fe20000400000 */
[----:B------:R-:W-:Y:S01]  /*5be0*/  FSETP.GEU.AND P5, PT, R73, -126, PT ;  /* 0xc2fc00004900780b */ /* 0x000fe20003fae000 */
[----:B------:R1:W2:Y:S01]  /*5bf0*/  MUFU.EX2 R31, R68 ;  /* 0x00000044001f7308 */ /* 0x0002a20000000800 */
[----:B---3--:R-:W-:-:S01]  /*5c00*/  FFMA R65, R38, UR21, -R76 ;  /* 0x0000001526417c23 */ /* 0x008fc2000800084c */
[----:B------:R-:W-:-:S02]  /*5c10*/  LOP3.LUT R29, R29, 0xff, RZ, 0xc0, !PT ;  /* 0x000000ff1d1d7812 */ /* 0x000fc400078ec0ff */
[----:B------:R-:W-:Y:S01]  /*5c20*/  @!P4 FMUL R69, R69, 0.5 ;  /* 0x3f0000004545c820 */ /* 0x000fe20000400000 */
[----:B------:R-:W-:Y:S01]  /*5c30*/  F2FP.SATFINITE.E4M3.F32.PACK_AB_MERGE_C R26, RZ, R26, RZ ;  /* 0x0000001aff1a723e */ /* 0x000fe200048070ff */
[----:B-----5:R-:W-:Y:S01]  /*5c40*/  @!P6 FMUL R30, R30, R30 ;  /* 0x0000001e1e1ee220 */ /* 0x020fe20000400000 */
[----:B------:R-:W-:Y:S01]  /*5c50*/  FSETP.GEU.AND P6, PT, R64, -126, PT ;  /* 0xc2fc00004000780b */ /* 0x000fe20003fce000 */
[----:B------:R3:W4:Y:S01]  /*5c60*/  MUFU.EX2 R34, R69 ;  /* 0x0000004500227308 */ /* 0x0007220000000800 */
[----:B-1----:R-:W-:-:S01]  /*5c70*/  FFMA R68, R39, UR21, -R76 ;  /* 0x0000001527447c23 */ /* 0x002fc2000800084c */
[----:B------:R-:W-:Y:S02]  /*5c80*/  LOP3.LUT R26, R26, 0xff, RZ, 0xc0, !PT ;  /* 0x000000ff1a1a7812 */ /* 0x000fe400078ec0ff */
[----:B------:R-:W-:-:S04]  /*5c90*/  @!P5 FMUL R73, R73, 0.5 ;  /* 0x3f0000004949d820 */ /* 0x000fc80000400000 */
[----:B------:R1:W5:Y:S01]  /*5ca0*/  MUFU.EX2 R35, R73 ;  /* 0x0000004900237308 */ /* 0x0003620000000800 */
[----:B--2---:R-:W-:Y:S01]  /*5cb0*/  @!P3 FMUL R31, R31, R31 ;  /* 0x0000001f1f1fb220 */ /* 0x004fe20000400000 */
[----:B------:R-:W-:Y:S01]  /*5cc0*/  FSETP.GEU.AND P3, PT, R65, -126, PT ;  /* 0xc2fc00004100780b */ /* 0x000fe20003f6e000 */
[----:B---3--:R-:W-:-:S01]  /*5cd0*/  FFMA R69, R42, UR21, -R76 ;  /* 0x000000152a457c23 */ /* 0x008fc2000800084c */
[----:B------:R-:W-:-:S04]  /*5ce0*/  @!P6 FMUL R64, R64, 0.5 ;  /* 0x3f0000004040e820 */ /* 0x000fc80000400000 */
[----:B------:R-:W2:Y:S01]  /*5cf0*/  MUFU.EX2 R38, R64 ;  /* 0x0000004000267308 */ /* 0x000ea20000000800 */
[----:B----4-:R-:W-:Y:S01]  /*5d00*/  @!P4 FMUL R34, R34, R34 ;  /* 0x000000222222c220 */ /* 0x010fe20000400000 */
[----:B------:R-:W-:Y:S01]  /*5d10*/  FSETP.GEU.AND P4, PT, R68, -126, PT ;  /* 0xc2fc00004400780b */ /* 0x000fe20003f8e000 */
[----:B-1----:R-:W-:-:S04]  /*5d20*/  FFMA R73, R43, UR21, -R76 ;  /* 0x000000152b497c23 */ /* 0x002fc8000800084c */
[----:B------:R-:W-:Y:S01]  /*5d30*/  @!P3 FMUL R65, R65, 0.5 ;  /* 0x3f0000004141b820 */ /* 0x000fe20000400000 */
[----:B-----5:R-:W-:Y:S01]  /*5d40*/  @!P5 FMUL R35, R35, R35 ;  /* 0x000000232323d220 */ /* 0x020fe20000400000 */
[----:B------:R-:W-:Y:S02]  /*5d50*/  FSETP.GEU.AND P5, PT, R69, -126, PT ;  /* 0xc2fc00004500780b */ /* 0x000fe40003fae000 */
[----:B------:R1:W3:Y:S04]  /*5d60*/  MUFU.EX2 R42, R65 ;  /* 0x00000041002a7308 */ /* 0x0002e80000000800 */
[----:B------:R-:W-:Y:S01]  /*5d70*/  @!P4 FMUL R68, R68, 0.5 ;  /* 0x3f0000004444c820 */ /* 0x000fe20000400000 */
[----:B--2---:R-:W-:Y:S01]  /*5d80*/  @!P6 FMUL R38, R38, R38 ;  /* 0x000000262626e220 */ /* 0x004fe20000400000 */
[----:B------:R-:W-:-:S02]  /*5d90*/  FSETP.GEU.AND P6, PT, R73, -126, PT ;  /* 0xc2fc00004900780b */ /* 0x000fc40003fce000 */
[----:B------:R2:W4:Y:S01]  /*5da0*/  MUFU.EX2 R39, R68 ;  /* 0x0000004400277308 */ /* 0x0005220000000800 */
[----:B-1----:R-:W-:-:S02]  /*5db0*/  FFMA R65, R47, UR21, -R76 ;  /* 0x000000152f417c23 */ /* 0x002fc4000800084c */
[----:B------:R-:W-:-:S05]  /*5dc0*/  @!P5 FMUL R69, R69, 0.5 ;  /* 0x3f0000004545d820 */ /* 0x000fca0000400000 */
[----:B------:R1:W5:Y:S01]  /*5dd0*/  MUFU.EX2 R46, R69 ;  /* 0x00000045002e7308 */ /* 0x0003620000000800 */
[----:B---3--:R-:W-:Y:S01]  /*5de0*/  @!P3 FMUL R42, R42, R42 ;  /* 0x0000002a2a2ab220 */ /* 0x008fe20000400000 */
[----:B------:R-:W-:Y:S01]  /*5df0*/  FSETP.GEU.AND P3, PT, R77, -126, PT ;  /* 0xc2fc00004d00780b */ /* 0x000fe20003f6e000 */
[----:B--2---:R-:W-:-:S01]  /*5e00*/  FFMA R68, R50, UR21, -R76 ;  /* 0x0000001532447c23 */ /* 0x004fc2000800084c */
[----:B------:R-:W-:-:S04]  /*5e10*/  @!P6 FMUL R73, R73, 0.5 ;  /* 0x3f0000004949e820 */ /* 0x000fc80000400000 */
[----:B------:R2:W3:Y:S01]  /*5e20*/  MUFU.EX2 R43, R73 ;  /* 0x00000049002b7308 */ /* 0x0004e20000000800 */
[----:B----4-:R-:W-:Y:S01]  /*5e30*/  @!P4 FMUL R39, R39, R39 ;  /* 0x000000272727c220 */ /* 0x010fe20000400000 */
[----:B------:R-:W-:Y:S01]  /*5e40*/  FSETP.GEU.AND P4, PT, R65, -126, PT ;  /* 0xc2fc00004100780b */ /* 0x000fe20003f8e000 */
[----:B-1----:R-:W-:-:S04]  /*5e50*/  FFMA R69, R51, UR21, -R76 ;  /* 0x0000001533457c23 */ /* 0x002fc8000800084c */
[----:B------:R-:W-:Y:S01]  /*5e60*/  @!P3 FMUL R77, R77, 0.5 ;  /* 0x3f0000004d4db820 */ /* 0x000fe20000400000 */
[----:B-----5:R-:W-:Y:S01]  /*5e70*/  @!P5 FMUL R46, R46, R46 ;  /* 0x0000002e2e2ed220 */ /* 0x020fe20000400000 */
[----:B------:R-:W-:Y:S02]  /*5e80*/  FSETP.GEU.AND P5, PT, R68, -126, PT ;  /* 0xc2fc00004400780b */ /* 0x000fe40003fae000 */
[----:B------:R1:W4:Y:S01]  /*5e90*/  MUFU.EX2 R64, R77 ;  /* 0x0000004d00407308 */ /* 0x0003220000000800 */
[----:B--2---:R-:W-:-:S03]  /*5ea0*/  FFMA R73, R54, UR21, -R76 ;  /* 0x0000001536497c23 */ /* 0x004fc6000800084c */
[----:B------:R-:W-:Y:S01]  /*5eb0*/  @!P4 FMUL R65, R65, 0.5 ;  /* 0x3f0000004141c820 */ /* 0x000fe20000400000 */
[----:B---3--:R-:W-:Y:S01]  /*5ec0*/  @!P6 FMUL R43, R43, R43 ;  /* 0x0000002b2b2be220 */ /* 0x008fe20000400000 */
[----:B------:R-:W-:Y:S02]  /*5ed0*/  FSETP.GEU.AND P6, PT, R69, -126, PT ;  /* 0xc2fc00004500780b */ /* 0x000fe40003fce000 */
[----:B------:R-:W2:Y:S01]  /*5ee0*/  MUFU.EX2 R47, R65 ;  /* 0x00000041002f7308 */ /* 0x000ea20000000800 */
[----:B-1----:R-:W-:-:S02]  /*5ef0*/  FFMA R77, R58, UR21, -R76 ;  /* 0x000000153a4d7c23 */ /* 0x002fc4000800084c */
[----:B------:R-:W-:-:S05]  /*5f00*/  @!P5 FMUL R68, R68, 0.5 ;  /* 0x3f0000004444d820 */ /* 0x000fca0000400000 */
[----:B------:R1:W3:Y:S01]  /*5f10*/  MUFU.EX2 R54, R68 ;  /* 0x0000004400367308 */ /* 0x0002e20000000800 */
[----:B----4-:R-:W-:Y:S01]  /*5f20*/  @!P3 FMUL R64, R64, R64 ;  /* 0x000000404040b220 */ /* 0x010fe20000400000 */
[----:B------:R-:W-:Y:S01]  /*5f30*/  FSETP.GEU.AND P3, PT, R73, -126, PT ;  /* 0xc2fc00004900780b */ /* 0x000fe20003f6e000 */
[----:B------:R-:W-:-:S05]  /*5f40*/  @!P6 FMUL R69, R69, 0.5 ;  /* 0x3f0000004545e820 */ /* 0x000fca0000400000 */
[----:B------:R4:W5:Y:S01]  /*5f50*/  MUFU.EX2 R50, R69 ;  /* 0x0000004500327308 */ /* 0x0009620000000800 */
[----:B--2---:R-:W-:Y:S01]  /*5f60*/  @!P4 FMUL R47, R47, R47 ;  /* 0x0000002f2f2fc220 */ /* 0x004fe20000400000 */
[----:B------:R-:W-:Y:S01]  /*5f70*/  FSETP.GEU.AND P4, PT, R55, -126, PT ;  /* 0xc2fc00003700780b */ /* 0x000fe20003f8e000 */
[----:B-1----:R-:W-:-:S04]  /*5f80*/  FFMA R68, R59, UR21, -R76 ;  /* 0x000000153b447c23 */ /* 0x002fc8000800084c */
[----:B------:R-:W-:Y:S01]  /*5f90*/  @!P3 FMUL R73, R73, 0.5 ;  /* 0x3f0000004949b820 */ /* 0x000fe20000400000 */
[----:B---3--:R-:W-:Y:S01]  /*5fa0*/  @!P5 FMUL R54, R54, R54 ;  /* 0x000000363636d220 */ /* 0x008fe20000400000 */
[----:B------:R-:W-:Y:S02]  /*5fb0*/  FSETP.GEU.AND P5, PT, R77, -126, PT ;  /* 0xc2fc00004d00780b */ /* 0x000fe40003fae000 */
[----:B------:R1:W2:Y:S01]  /*5fc0*/  MUFU.EX2 R58, R73 ;  /* 0x00000049003a7308 */ /* 0x0002a20000000800 */
[----:B----4-:R-:W-:-:S03]  /*5fd0*/  FFMA R69, R66, UR21, -R76 ;  /* 0x0000001542457c23 */ /* 0x010fc6000800084c */
[----:B------:R-:W-:Y:S01]  /*5fe0*/  @!P4 FMUL R55, R55, 0.5 ;  /* 0x3f0000003737c820 */ /* 0x000fe20000400000 */
[----:B-----5:R-:W-:Y:S01]  /*5ff0*/  @!P6 FMUL R50, R50, R50 ;  /* 0x000000323232e220 */ /* 0x020fe20000400000 */
[----:B------:R-:W-:Y:S02]  /*6000*/  FSETP.GEU.AND P6, PT, R68, -126, PT ;  /* 0xc2fc00004400780b */ /* 0x000fe40003fce000 */
[----:B------:R-:W3:Y:S01]  /*6010*/  MUFU.EX2 R51, R55 ;  /* 0x0000003700337308 */ /* 0x000ee20000000800 */
[----:B-1----:R-:W-:-:S02]  /*6020*/  FFMA R73, R67, UR21, -R76 ;  /* 0x0000001543497c23 */ /* 0x002fc4000800084c */
[----:B------:R-:W-:-:S05]  /*6030*/  @!P5 FMUL R77, R77, 0.5 ;  /* 0x3f0000004d4dd820 */ /* 0x000fca0000400000 */
[----:B------:R1:W4:Y:S01]  /*6040*/  MUFU.EX2 R65, R77 ;  /* 0x0000004d00417308 */ /* 0x0003220000000800 */
[----:B--2---:R-:W-:Y:S01]  /*6050*/  @!P3 FMUL R58, R58, R58 ;  /* 0x0000003a3a3ab220 */ /* 0x004fe20000400000 */
[----:B------:R-:W-:Y:S01]  /*6060*/  FSETP.GEU.AND P3, PT, R62, -126, PT ;  /* 0xc2fc00003e00780b */ /* 0x000fe20003f6e000 */
[----:B------:R-:W-:-:S05]  /*6070*/  @!P6 FMUL R68, R68, 0.5 ;  /* 0x3f0000004444e820 */ /* 0x000fca0000400000 */
[----:B------:R-:W2:Y:S01]  /*6080*/  MUFU.EX2 R55, R68 ;  /* 0x0000004400377308 */ /* 0x000ea20000000800 */
[----:B---3--:R-:W-:Y:S01]  /*6090*/  @!P4 FMUL R51, R51, R51 ;  /* 0x000000333333c220 */ /* 0x008fe20000400000 */
[----:B------:R-:W-:Y:S01]  /*60a0*/  FSETP.GEU.AND P4, PT, R63, -126, PT ;  /* 0xc2fc00003f00780b */ /* 0x000fe20003f8e000 */
[----:B-1----:R-:W-:-:S01]  /*60b0*/  FFMA R77, R78, UR21, -R76 ;  /* 0x000000154e4d7c23 */ /* 0x002fc2000800084c */
[----:B------:R-:W-:Y:S01]  /*60c0*/  FFMA R78, R71, UR21, -R76 ;  /* 0x00000015474e7c23 */ /* 0x000fe2000800084c */
[----:B------:R-:W-:-:S01]  /*60d0*/  FADD R76, R19, R44 ;  /* 0x0000002c134c7221 */ /* 0x000fc20000000000 */
[----:B------:R-:W-:Y:S01]  /*60e0*/  F2FP.SATFINITE.E4M3.F32.PACK_AB_MERGE_C R19, RZ, R19, RZ ;  /* 0x00000013ff13723e */ /* 0x000fe200048070ff */
[----:B------:R-:W-:Y:S01]  /*60f0*/  @!P3 FMUL R62, R62, 0.5 ;  /* 0x3f0000003e3eb820 */ /* 0x000fe20000400000 */
[----:B------:R-:W-:Y:S01]  /*6100*/  F2FP.SATFINITE.E4M3.F32.PACK_AB_MERGE_C R44, RZ, R44, RZ ;  /* 0x0000002cff2c723e */ /* 0x000fe200048070ff */
[----:B----4-:R-:W-:Y:S01]  /*6110*/  @!P5 FMUL R65, R65, R65 ;  /* 0x000000414141d220 */ /* 0x010fe20000400000 */
[----:B------:R-:W-:Y:S01]  /*6120*/  FSETP.GEU.AND P5, PT, R69, -126, PT ;  /* 0xc2fc00004500780b */ /* 0x000fe20003fae000 */
[----:B------:R-:W1:Y:S01]  /*6130*/  MUFU.EX2 R66, R62 ;  /* 0x0000003e00427308 */ /* 0x000e620000000800 */
[----:B------:R-:W-:-:S01]  /*6140*/  FADD R85, R76, R79 ;  /* 0x0000004f4c557221 */ /* 0x000fc20000000000 */
[----:B------:R-:W-:Y:S01]  /*6150*/  FADD R76, R20, R49 ;  /* 0x00000031144c7221 */ /* 0x000fe20000000000 */
[----:B------:R-:W-:-:S01]  /*6160*/  FADD R79, R32, R27 ;  /* 0x0000001b204f7221 */ /* 0x000fc20000000000 */
[----:B------:R-:W-:Y:S01]  /*6170*/  @!P4 FMUL R63, R63, 0.5 ;  /* 0x3f0000003f3fc820 */ /* 0x000fe20000400000 */
[----:B------:R-:W-:Y:S01]  /*6180*/  F2FP.SATFINITE.E4M3.F32.PACK_AB_MERGE_C R32, RZ, R32, RZ ;  /* 0x00000020ff20723e */ /* 0x000fe200048070ff */
[----:B--2---:R-:W-:Y:S01]  /*6190*/  @!P6 FMUL R55, R55, R55 ;  /* 0x000000373737e220 */ /* 0x004fe20000400000 */
[----:B------:R-:W-:Y:S01]  /*61a0*/  FSETP.GEU.AND P6, PT, R73, -126, PT ;  /* 0xc2fc00004900780b */ /* 0x000fe20003fce000 */
[----:B------:R-:W2:Y:S01]  /*61b0*/  MUFU.EX2 R59, R63 ;  /* 0x0000003f003b7308 */ /* 0x000ea20000000800 */
[----:B------:R-:W-:-:S01]  /*61c0*/  FADD R76, R76, R79 ;  /* 0x0000004f4c4c7221 */ /* 0x000fc20000000000 */
[----:B------:R-:W-:Y:S01]  /*61d0*/  FADD R79, R30, R55 ;  /* 0x000000371e4f7221 */ /* 0x000fe20000000000 */
[----:B------:R-:W-:Y:S01]  /*61e0*/  F2FP.SATFINITE.E4M3.F32.PACK_AB_MERGE_C R30, RZ, R30, RZ ;  /* 0x0000001eff1e723e */ /* 0x000fe200048070ff */
[----:B------:R-:W-:Y:S01]  /*61f0*/  @!P5 FMUL R69, R69, 0.5 ;  /* 0x3f0000004545d820 */ /* 0x000fe20000400000 */
[----:B------:R-:W-:-:S02]  /*6200*/  LOP3.LUT R32, R32, 0xffff, RZ, 0xc0, !PT ;  /* 0x0000ffff20207812 */ /* 0x000fc400078ec0ff */
[----:B------:R-:W-:Y:S01]  /*6210*/  LOP3.LUT R30, R30, 0xffff, RZ, 0xc0, !PT ;  /* 0x0000ffff1e1e7812 */ /* 0x000fe200078ec0ff */
[----:B------:R-:W3:Y:S01]  /*6220*/  MUFU.EX2 R68, R69 ;  /* 0x0000004500447308 */ /* 0x000ee20000000800 */
[----:B-1----:R-:W-:Y:S01]  /*6230*/  @!P3 FMUL R66, R66, R66 ;  /* 0x000000424242b220 */ /* 0x002fe20000400000 */
[----:B------:R-:W-:Y:S02]  /*6240*/  FSETP.GEU.AND P3, PT, R70, -126, PT ;  /* 0xc2fc00004600780b */ /* 0x000fe40003f6e000 */
[----:B------:R-:W-:Y:S01]  /*6250*/  @!P6 FMUL R73, R73, 0.5 ;  /* 0x3f0000004949e820 */ /* 0x000fe20000400000 */
[----:B------:R-:W-:Y:S02]  /*6260*/  F2FP.SATFINITE.E4M3.F32.PACK_AB_MERGE_C R20, RZ, R20, RZ ;  /* 0x00000014ff14723e */ /* 0x000fe400048070ff */
[----:B------:R-:W-:Y:S01]  /*6270*/  PRMT R29, R32, 0x7604, R29 ;  /* 0x00007604201d7816 */ /* 0x000fe2000000001d */
[----:B------:R-:W1:Y:S01]  /*6280*/  MUFU.EX2 R63, R73 ;  /* 0x00000049003f7308 */ /* 0x000e620000000800 */
[----:B--2---:R-:W-:Y:S01]  /*6290*/  @!P4 FMUL R59, R59, R59 ;  /* 0x0000003b3b3bc220 */ /* 0x004fe20000400000 */
[----:B------:R-:W-:-:S02]  /*62a0*/  FSETP.GEU.AND P4, PT, R74, -126, PT ;  /* 0xc2fc00004a00780b */ /* 0x000fc40003f8e000 */
[----:B------:R-:W-:Y:S02]  /*62b0*/  LOP3.LUT R19, R19, 0xff, RZ, 0xc0, !PT ;  /* 0x000000ff13137812 */ /* 0x000fe400078ec0ff */
[----:B------:R-:W-:Y:S01]  /*62c0*/  LOP3.LUT R20, R20, 0xffff, RZ, 0xc0, !PT ;  /* 0x0000ffff14147812 */ /* 0x000fe200078ec0ff */
[----:B------:R-:W-:Y:S01]  /*62d0*/  @!P3 FMUL R70, R70, 0.5 ;  /* 0x3f0000004646b820 */ /* 0x000fe20000400000 */
[----:B------:R-:W-:Y:S01]  /*62e0*/  F2FP.SATFINITE.E4M3.F32.PACK_AB_MERGE_C R49, RZ, R49, RZ ;  /* 0x00000031ff31723e */ /* 0x000fe200048070ff */
[----:B---3--:R-:W-:Y:S01]  /*62f0*/  @!P5 FMUL R68, R68, R68 ;  /* 0x000000444444d220 */ /* 0x008fe20000400000 */
[----:B------:R-:W-:Y:S01]  /*6300*/  FSETP.GEU.AND P5, PT, R75, -126, PT ;  /* 0xc2fc00004b00780b */ /* 0x000fe20003fae000 */
[----:B------:R2:W3:Y:S01]  /*6310*/  MUFU.EX2 R67, R70 ;  /* 0x0000004600437308 */ /* 0x0004e20000000800 */
[----:B------:R-:W-:Y:S02]  /*6320*/  PRMT R19, R20, 0x7604, R19 ;  /* 0x0000760414137816 */ /* 0x000fe40000000013 */
[----:B------:R-:W-:Y:S01]  /*6330*/  LOP3.LUT R44, R44, 0xff, RZ, 0xc0, !PT ;  /* 0x000000ff2c2c7812 */ /* 0x000fe200078ec0ff */
[----:B------:R-:W-:Y:S01]  /*6340*/  @!P4 FMUL R74, R74, 0.5 ;  /* 0x3f0000004a4ac820 */ /* 0x000fe20000400000 */
[----:B------:R-:W-:Y:S01]  /*6350*/  LOP3.LUT R49, R49, 0xffff, RZ, 0xc0, !PT ;  /* 0x0000ffff31317812 */ /* 0x000fe200078ec0ff */
[----:B-1----:R-:W-:Y:S01]  /*6360*/  @!P6 FMUL R63, R63, R63 ;  /* 0x0000003f3f3fe220 */ /* 0x002fe20000400000 */
[----:B------:R-:W-:Y:S01]  /*6370*/  FSETP.GEU.AND P6, PT, R77, -126, PT ;  /* 0xc2fc00004d00780b */ /* 0x000fe20003fce000 */
[----:B------:R1:W4:Y:S01]  /*6380*/  MUFU.EX2 R69, R74 ;  /* 0x0000004a00457308 */ /* 0x0003220000000800 */
[----:B--2---:R-:W-:-:S01]  /*6390*/  FADD R70, R8, R33 ;  /* 0x0000002108467221 */ /* 0x004fc20000000000 */
[----:B------:R-:W-:-:S02]  /*63a0*/  F2FP.SATFINITE.E4M3.F32.PACK_AB_MERGE_C R8, RZ, R8, RZ ;  /* 0x00000008ff08723e */ /* 0x000fc400048070ff */
[----:B------:R-:W-:Y:S01]  /*63b0*/  @!P5 FMUL R75, R75, 0.5 ;  /* 0x3f0000004b4bd820 */ /* 0x000fe20000400000 */
[----:B------:R-:W-:Y:S02]  /*63c0*/  F2FP.SATFINITE.E4M3.F32.PACK_AB_MERGE_C R33, RZ, R33, RZ ;  /* 0x00000021ff21723e */ /* 0x000fe400048070ff */
[----:B------:R-:W-:Y:S01]  /*63d0*/  LOP3.LUT R8, R8, 0xff, RZ, 0xc0, !PT ;  /* 0x000000ff08087812 */ /* 0x000fe200078ec0ff */
[----:B------:R2:W5:Y:S01]  /*63e0*/  MUFU.EX2 R62, R75 ;  /* 0x0000004b003e7308 */ /* 0x0005620000000800 */
[----:B---3--:R-:W-:Y:S01]  /*63f0*/  @!P3 FMUL R67, R67, R67 ;  /* 0x000000434343b220 */ /* 0x008fe20000400000 */
[----:B------:R-:W-:Y:S01]  /*6400*/  FSETP.GEU.AND P3, PT, R82, -126, PT ;  /* 0xc2fc00005200780b */ /* 0x000fe20003f6e000 */
[----:B-1----:R-:W-:-:S01]  /*6410*/  FADD R74, R17, R40 ;  /* 0x00000028114a7221 */ /* 0x002fc20000000000 */
[----:B------:R-:W-:Y:S01]  /*6420*/  @!P6 FMUL R77, R77, 0.5 ;  /* 0x3f0000004d4de820 */ /* 0x000fe20000400000 */
[----:B------:R-:W-:Y:S02]  /*6430*/  PRMT R8, R9, 0x7604, R8 ;  /* 0x0000760409087816 */ /* 0x000fe40000000008 */
[----:B------:R-:W-:Y:S01]  /*6440*/  F2FP.SATFINITE.E4M3.F32.PACK_AB_MERGE_C R40, RZ, R40, RZ ;  /* 0x00000028ff28723e */ /* 0x000fe200048070ff */
[----:B------:R1:W3:Y:S01]  /*6450*/  MUFU.EX2 R73, R77 ;  /* 0x0000004d00497308 */ /* 0x0002e20000000800 */
[----:B----4-:R-:W-:Y:S01]  /*6460*/  @!P4 FMUL R69, R69, R69 ;  /* 0x000000454545c220 */ /* 0x010fe20000400000 */
[----:B------:R-:W-:Y:S01]  /*6470*/  FSETP.GEU.AND P4, PT, R83, -126, PT ;  /* 0xc2fc00005300780b */ /* 0x000fe20003f8e000 */
[----:B--2---:R-:W-:-:S01]  /*6480*/  FADD R75, R21, R48 ;  /* 0x00000030154b7221 */ /* 0x004fc20000000000 */
[----:B------:R-:W-:Y:S01]  /*6490*/  LOP3.LUT R40, R40, 0xff, RZ, 0xc0, !PT ;  /* 0x000000ff28287812 */ /* 0x000fe200078ec0ff */
[----:B------:R-:W-:-:S01]  /*64a0*/  FADD R137, R46, R69 ;  /* 0x000000452e897221 */ /* 0x000fc20000000000 */
[----:B------:R-:W-:Y:S01]  /*64b0*/  F2FP.SATFINITE.E4M3.F32.PACK_AB_MERGE_C R17, RZ, R17, RZ ;  /* 0x00000011ff11723e */ /* 0x000fe200048070ff */
[----:B------:R-:W-:Y:S01]  /*64c0*/  @!P3 FMUL R82, R82, 0.5 ;  /* 0x3f0000005252b820 */ /* 0x000fe20000400000 */
[----:B------:R-:W-:Y:S01]  /*64d0*/  FADD R80, R70, R75 ;  /* 0x0000004b46507221 */ /* 0x000fe20000000000 */
[----:B-----5:R-:W-:Y:S01]  /*64e0*/  @!P5 FMUL R62, R62, R62 ;  /* 0x0000003e3e3ed220 */ /* 0x020fe20000400000 */
[----:B------:R-:W-:Y:S01]  /*64f0*/  FSETP.GEU.AND P5, PT, R78, -126, PT ;  /* 0xc2fc00004e00780b */ /* 0x000fe20003fae000 */
[----:B------:R-:W2:Y:S01]  /*6500*/  MUFU.EX2 R71, R82 ;  /* 0x0000005200477308 */ /* 0x000ea20000000800 */
[----:B------:R-:W-:-:S01]  /*6510*/  FADD R75, R22, R53 ;  /* 0x00000035164b7221 */ /* 0x000fc20000000000 */
[----:B-1----:R-:W-:Y:S01]  /*6520*/  FADD R77, R25, R56 ;  /* 0x00000038194d7221 */ /* 0x002fe20000000000 */
[----:B------:R-:W-:-:S01]  /*6530*/  FADD R138, R43, R62 ;  /* 0x0000003e2b8a7221 */ /* 0x000fc20000000000 */
[----:B------:R-:W-:Y:S01]  /*6540*/  @!P4 FMUL R83, R83, 0.5 ;  /* 0x3f0000005353c820 */ /* 0x000fe20000400000 */
[----:B------:R-:W-:-:S01]  /*6550*/  FADD R81, R72, R75 ;  /* 0x0000004b48517221 */ /* 0x000fc20000000000 */
[----:B---3--:R-:W-:Y:S01]  /*6560*/  @!P6 FMUL R73, R73, R73 ;  /* 0x000000494949e220 */ /* 0x008fe20000400000 */
[----:B------:R-:W-:Y:S01]  /*6570*/  FSETP.GEU.AND P6, PT, R84, -126, PT ;  /* 0xc2fc00005400780b */ /* 0x000fe20003fce000 */
[----:B------:R1:W3:Y:S01]  /*6580*/  MUFU.EX2 R13, R83 ;  /* 0x00000053000d7308 */ /* 0x0002e20000000800 */
[----:B------:R-:W-:-:S01]  /*6590*/  FADD R75, R18, R45 ;  /* 0x0000002d124b7221 */ /* 0x000fc20000000000 */
[----:B------:R-:W-:Y:S01]  /*65a0*/  F2FP.SATFINITE.E4M3.F32.PACK_AB_MERGE_C R45, RZ, R45, RZ ;  /* 0x0000002dff2d723e */ /* 0x000fe200048070ff */
[----:B------:R-:W-:-:S01]  /*65b0*/  FADD R138, R79, R138 ;  /* 0x0000008a4f8a7221 */ /* 0x000fc20000000000 */
[----:B------:R-:W-:Y:S01]  /*65c0*/  @!P5 FMUL R78, R78, 0.5 ;  /* 0x3f0000004e4ed820 */ /* 0x000fe20000400000 */
[----:B------:R-:W-:-:S01]  /*65d0*/  FADD R79, R34, R59 ;  /* 0x0000003b224f7221 */ /* 0x000fc20000000000 */
[----:B------:R-:W-:Y:S01]  /*65e0*/  LOP3.LUT R45, R45, 0xffff, RZ, 0xc0, !PT ;  /* 0x0000ffff2d2d7812 */ /* 0x000fe200078ec0ff */
[----:B------:R-:W-:-:S01]  /*65f0*/  FADD R139, R64, R73 ;  /* 0x00000049408b7221 */ /* 0x000fc20000000000 */
[----:B------:R4:W-:Y:S01]  /*6600*/  MUFU.EX2 R70, R78 ;  /* 0x0000004e00467308 */ /* 0x0009e20000000800 */
[----:B--2---:R-:W-:Y:S01]  /*6610*/  @!P3 FMUL R71, R71, R71 ;  /* 0x000000474747b220 */ /* 0x004fe20000400000 */
[----:B------:R-:W-:Y:S01]  /*6620*/  FSETP.GEU.AND P3, PT, R86, -126, PT ;  /* 0xc2fc00005600780b */ /* 0x000fe20003f6e000 */
[----:B-1----:R-:W-:-:S01]  /*6630*/  FADD R83, R74, R77 ;  /* 0x0000004d4a537221 */ /* 0x002fc20000000000 */
[----:B------:R-:W-:Y:S01]  /*6640*/  FADD R74, R14, R37 ;  /* 0x000000250e4a7221 */ /* 0x000fe20000000000 */
[----:B------:R-:W-:-:S01]  /*6650*/  FADD R77, R23, R52 ;  /* 0x00000034174d7221 */ /* 0x000fc20000000000 */
[----:B------:R-:W-:Y:S01]  /*6660*/  @!P6 FMUL R84, R84, 0.5 ;  /* 0x3f0000005454e820 */ /* 0x000fe20000400000 */
[----:B------:R-:W-:Y:S01]  /*6670*/  F2FP.SATFINITE.E4M3.F32.PACK_AB_MERGE_C R14, RZ, R14, RZ ;  /* 0x0000000eff0e723e */ /* 0x000fe200048070ff */
[----:B------:R-:W-:Y:S01]  /*6680*/  FADD R141, R54, R71 ;  /* 0x00000047368d7221 */ /* 0x000fe20000000000 */
[----:B----4-:R-:W-:-:S01]  /*6690*/  FADD R78, R28, R61 ;  /* 0x0000003d1c4e7221 */ /* 0x010fc20000000000 */
[----:B---3--:R-:W-:Y:S01]  /*66a0*/  @!P4 FMUL R13, R13, R13 ;  /* 0x0000000d0d0dc220 */ /* 0x008fe20000400000 */
[----:B------:R-:W-:Y:S01]  /*66b0*/  FSETP.GEU.AND P4, PT, R87, -126, PT ;  /* 0xc2fc00005700780b */ /* 0x000fe20003f8e000 */
[----:B------:R1:W2:Y:S01]  /*66c0*/  MUFU.EX2 R72, R84 ;  /* 0x0000005400487308 */ /* 0x0002a20000000800 */
[----:B------:R-:W-:-:S01]  /*66d0*/  FADD R82, R75, R78 ;  /* 0x0000004e4b527221 */ /* 0x000fc20000000000 */
[----:B------:R-:W-:Y:S01]  /*66e0*/  FADD R78, R74, R77 ;  /* 0x0000004d4a4e7221 */ /* 0x000fe20000000000 */
[----:B------:R-:W-:-:S01]  /*66f0*/  FADD R74, R16, R41 ;  /* 0x00000029104a7221 */ /* 0x000fc20000000000 */
[----:B------:R-:W-:Y:S01]  /*6700*/  F2FP.SATFINITE.E4M3.F32.PACK_AB_MERGE_C R16, RZ, R16, RZ ;  /* 0x00000010ff10723e */ /* 0x000fe200048070ff */
[----:B------:R-:W-:Y:S01]  /*6710*/  @!P3 FMUL R86, R86, 0.5 ;  /* 0x3f0000005656b820 */ /* 0x000fe20000400000 */
[----:B------:R-:W-:Y:S01]  /*6720*/  LOP3.LUT R14, R14, 0xff, RZ, 0xc0, !PT ;  /* 0x000000ff0e0e7812 */ /* 0x000fe200078ec0ff */
[----:B------:R-:W-:-:S01]  /*6730*/  FADD R77, R24, R57 ;  /* 0x00000039184d7221 */ /* 0x000fc20000000000 */
[----:B------:R-:W-:Y:S01]  /*6740*/  LOP3.LUT R9, R16, 0xffff, RZ, 0xc0, !PT ;  /* 0x0000ffff10097812 */ /* 0x000fe200078ec0ff */
[----:B-1----:R-:W-:-:S01]  /*6750*/  FADD R84, R60, R65 ;  /* 0x000000413c547221 */ /* 0x002fc20000000000 */
[----:B------:R-:W-:Y:S01]  /*6760*/  F2FP.SATFINITE.E4M3.F32.PACK_AB_MERGE_C R60, RZ, R60, RZ ;  /* 0x0000003cff3c723e */ /* 0x000fe200048070ff */
[----:B------:R1:W3:Y:S01]  /*6770*/  MUFU.EX2 R75, R86 ;  /* 0x00000056004b7308 */ /* 0x0002e20000000800 */
[----:B------:R-:W-:Y:S01]  /*6780*/  PRMT R14, R9, 0x7604, R14 ;  /* 0x00007604090e7816 */ /* 0x000fe2000000000e */
[----:B------:R-:W-:Y:S01]  /*6790*/  @!P4 FMUL R87, R87, 0.5 ;  /* 0x3f0000005757c820 */ /* 0x000fe20000400000 */
[----:B------:R-:W-:-:S01]  /*67a0*/  FADD R77, R74, R77 ;  /* 0x0000004d4a4d7221 */ /* 0x000fc20000000000 */
[----:B------:R-:W-:-:S02]  /*67b0*/  IMAD.U32 R9, R60, 0x10000, RZ ;  /* 0x000100003c097824 */ /* 0x000fc400078e00ff */
[----:B------:R-:W-:-:S01]  /*67c0*/  FADD R142, R84, R137 ;  /* 0x00000089548e7221 */ /* 0x000fc20000000000 */
[----:B------:R-:W-:Y:S01]  /*67d0*/  PRMT R40, R45, 0x7604, R40 ;  /* 0x000076042d287816 */ /* 0x000fe20000000028 */
[----:B------:R-:W-:-:S01]  /*67e0*/  FADD R84, R31, R66 ;  /* 0x000000421f547221 */ /* 0x000fc20000000000 */
[----:B------:R4:W5:Y:S01]  /*67f0*/  MUFU.EX2 R74, R87 ;  /* 0x00000057004a7308 */ /* 0x0009620000000800 */
[----:B-1----:R-:W-:-:S01]  /*6800*/  FADD R86, R35, R68 ;  /* 0x0000004423567221 */ /* 0x002fc20000000000 */
[----:B------:R-:W-:Y:S01]  /*6810*/  F2FP.SATFINITE.E4M3.F32.PACK_AB_MERGE_C R68, RZ, R68, RZ ;  /* 0x00000044ff44723e */ /* 0x000fe200048070ff */
[----:B--2---:R-:W-:Y:S01]  /*6820*/  @!P6 FMUL R72, R72, R72 ;  /* 0x000000484848e220 */ /* 0x004fe20000400000 */
[----:B------:R-:W-:Y:S01]  /*6830*/  LOP3.LUT R8, R8, 0xff0000, R9, 0xf8, !PT ;  /* 0x00ff000008087812 */ /* 0x000fe200078ef809 */
[----:B------:R-:W-:-:S01]  /*6840*/  FADD R141, R86, R141 ;  /* 0x0000008d568d7221 */ /* 0x000fc20000000000 */
[----:B------:R-:W-:Y:S01]  /*6850*/  F2FP.SATFINITE.E4M3.F32.PACK_AB_MERGE_C R37, RZ, R37, RZ ;  /* 0x00000025ff25723e */ /* 0x000fe200048070ff */
[----:B------:R-:W-:Y:S01]  /*6860*/  IMAD.U32 R9, R68, 0x10000, RZ ;  /* 0x0001000044097824 */ /* 0x000fe200078e00ff */
[----:B------:R-:W-:Y:S01]  /*6870*/  F2FP.SATFINITE.E4M3.F32.PACK_AB_MERGE_C R41, RZ, R41, RZ ;  /* 0x00000029ff29723e */ /* 0x000fe200048070ff */
[----:B---3--:R-:W-:Y:S01]  /*6880*/  @!P3 FMUL R75, R75, R75 ;  /* 0x0000004b4b4bb220 */ /* 0x008fe20000400000 */
[----:B------:R-:W-:Y:S01]  /*6890*/  F2FP.SATFINITE.E4M3.F32.PACK_AB_MERGE_C R31, RZ, R31, RZ ;  /* 0x0000001fff1f723e */ /* 0x000fe200048070ff */
[----:B------:R-:W-:-:S01]  /*68a0*/  FADD R137, R38, R63 ;  /* 0x0000003f26897221 */ /* 0x000fc20000000000 */
[----:B------:R-:W-:Y:S01]  /*68b0*/  F2FP.SATFINITE.E4M3.F32.PACK_AB_MERGE_C R34, RZ, R34, RZ ;  /* 0x00000022ff22723e */ /* 0x000fe200048070ff */
[----:B------:R-:W-:-:S01]  /*68c0*/  FADD R140, R50, R13 ;  /* 0x0000000d328c7221 */ /* 0x000fc20000000000 */
[----:B------:R-:W-:Y:S01]  /*68d0*/  F2FP.SATFINITE.E4M3.F32.PACK_AB_MERGE_C R18, RZ, R18, RZ ;  /* 0x00000012ff12723e */ /* 0x000fe200048070ff */
[----:B------:R-:W-:Y:S01]  /*68e0*/  IMAD.U32 R31, R31, 0x10000, RZ ;  /* 0x000100001f1f7824 */ /* 0x000fe200078e00ff */
[----:B------:R-:W-:Y:S01]  /*68f0*/  LOP3.LUT R40, R40, 0xff0000, R9, 0xf8, !PT ;  /* 0x00ff000028287812 */ /* 0x000fe200078ef809 */
[----:B------:R-:W-:Y:S01]  /*6900*/  IMAD.SHL.U32 R9, R30, 0x1000000, RZ ;  /* 0x010000001e097824 */ /* 0x000fe200078e00ff */
[----:B------:R-:W-:Y:S01]  /*6910*/  LOP3.LUT R37, R37, 0xff, RZ, 0xc0, !PT ;  /* 0x000000ff25257812 */ /* 0x000fe200078ec0ff */
[----:B------:R-:W-:-:S01]  /*6920*/  FADD R139, R84, R139 ;  /* 0x0000008b548b7221 */ /* 0x000fc20000000000 */
[----:B------:R-:W-:Y:S01]  /*6930*/  LOP3.LUT R16, R41, 0xffff, RZ, 0xc0, !PT ;  /* 0x0000ffff29107812 */ /* 0x000fe200078ec0ff */
[----:B------:R-:W-:-:S01]  /*6940*/  FADD R86, R47, R72 ;  /* 0x000000482f567221 */ /* 0x000fc20000000000 */
[----:B------:R-:W-:Y:S01]  /*6950*/  F2FP.SATFINITE.E4M3.F32.PACK_AB_MERGE_C R35, RZ, R35, RZ ;  /* 0x00000023ff23723e */ /* 0x000fe200048070ff */
[----:B------:R-:W-:-:S01]  /*6960*/  FADD R84, R42, R67 ;  /* 0x000000432a547221 */ /* 0x000fc20000000000 */
[----:B------:R-:W-:Y:S01]  /*6970*/  F2FP.SATFINITE.E4M3.F32.PACK_AB_MERGE_C R21, RZ, R21, RZ ;  /* 0x00000015ff15723e */ /* 0x000fe200048070ff */
[----:B----4-:R-:W-:-:S01]  /*6980*/  FADD R87, R58, R75 ;  /* 0x0000004b3a577221 */ /* 0x010fc20000000000 */
[----:B------:R-:W-:Y:S01]  /*6990*/  F2FP.SATFINITE.E4M3.F32.PACK_AB_MERGE_C R22, RZ, R22, RZ ;  /* 0x00000016ff16723e */ /* 0x000fe200048070ff */
[----:B-----5:R-:W-:Y:S01]  /*69a0*/  @!P4 FMUL R74, R74, R74 ;  /* 0x0000004a4a4ac220 */ /* 0x020fe20000400000 */
[----:B------:R-:W-:Y:S01]  /*69b0*/  LOP3.LUT R34, R34, 0xffff, RZ, 0xc0, !PT ;  /* 0x0000ffff22227812 */ /* 0x000fe200078ec0ff */
[----:B------:R-:W-:-:S01]  /*69c0*/  FADD R137, R137, R140 ;  /* 0x0000008c89897221 */ /* 0x000fc20000000000 */
[----:B------:R-:W-:Y:S01]  /*69d0*/  LOP3.LUT R17, R17, 0xff, RZ, 0xc0, !PT ;  /* 0x000000ff11117812 */ /* 0x000fe200078ec0ff */
[----:B------:R-:W-:-:S01]  /*69e0*/  FADD R140, R84, R87 ;  /* 0x00000057548c7221 */ /* 0x000fc20000000000 */
[----:B------:R-:W-:Y:S01]  /*69f0*/  LOP3.LUT R18, R18, 0xffff, RZ, 0xc0, !PT ;  /* 0x0000ffff12127812 */ /* 0x000fe200078ec0ff */
[----:B------:R-:W-:-:S01]  /*6a00*/  FADD R87, R51, R74 ;  /* 0x0000004a33577221 */ /* 0x000fc20000000000 */
[----:B------:R-:W-:Y:S01]  /*6a10*/  F2FP.SATFINITE.E4M3.F32.PACK_AB_MERGE_C R46, RZ, R46, RZ ;  /* 0x0000002eff2e723e */ /* 0x000fe200048070ff */
[----:B------:R-:W-:Y:S01]  /*6a20*/  @!P5 FMUL R70, R70, R70 ;  /* 0x000000464646d220 */ /* 0x000fe20000400000 */
[----:B------:R-:W-:Y:S01]  /*6a30*/  F2FP.SATFINITE.E4M3.F32.PACK_AB_MERGE_C R43, RZ, R43, RZ ;  /* 0x0000002bff2b723e */ /* 0x000fe200048070ff */
[----:B------:R-:W-:-:S01]  /*6a40*/  FADD R80, R80, R83 ;  /* 0x0000005350507221 */ /* 0x000fc20000000000 */
[----:B------:R-:W-:Y:S01]  /*6a50*/  PRMT R37, R16, 0x7604, R37 ;  /* 0x0000760410257816 */ /* 0x000fe20000000025 */
[----:B------:R-:W-:Y:S01]  /*6a60*/  IMAD.U32 R16, R35, 0x10000, RZ ;  /* 0x0001000023107824 */ /* 0x000fe200078e00ff */
[----:B------:R-:W-:Y:S01]  /*6a70*/  LOP3.LUT R21, R21, 0xff, RZ, 0xc0, !PT ;  /* 0x000000ff15157812 */ /* 0x000fe200078ec0ff */
[----:B------:R-:W-:Y:S01]  /*6a80*/  IMAD.U32 R46, R46, 0x10000, RZ ;  /* 0x000100002e2e7824 */ /* 0x000fe200078e00ff */
[----:B------:R-:W-:Y:S01]  /*6a90*/  LOP3.LUT R22, R22, 0xffff, RZ, 0xc0, !PT ;  /* 0x0000ffff16167812 */ /* 0x000fe200078ec0ff */
[----:B------:R-:W-:-:S01]  /*6aa0*/  FADD R84, R39, R70 ;  /* 0x0000004627547221 */ /* 0x000fc20000000000 */
[----:B------:R-:W-:Y:S01]  /*6ab0*/  LOP3.LUT R8, R8, R9, RZ, 0xfc, !PT ;  /* 0x0000000908087212 */ /* 0x000fe200078efcff */
[----:B------:R-:W-:Y:S01]  /*6ac0*/  IMAD.SHL.U32 R9, R34, 0x1000000, RZ ;  /* 0x0100000022097824 */ /* 0x000fe200078e00ff */
[----:B------:R-:W-:Y:S01]  /*6ad0*/  PRMT R17, R18, 0x7604, R17 ;  /* 0x0000760412117816 */ /* 0x000fe20000000011 */
[----:B------:R-:W-:-:S01]  /*6ae0*/  FADD R81, R81, R82 ;  /* 0x0000005251517221 */ /* 0x000fc20000000000 */
[----:B------:R-:W-:Y:S01]  /*6af0*/  F2FP.SATFINITE.E4M3.F32.PACK_AB_MERGE_C R23, RZ, R23, RZ ;  /* 0x00000017ff17723e */ /* 0x000fe200048070ff */
[----:B------:R-:W-:-:S01]  /*6b00*/  FADD R85, R78, R85 ;  /* 0x000000554e557221 */ /* 0x000fc20000000000 */
[----:B------:R-:W-:Y:S01]  /*6b10*/  F2FP.SATFINITE.E4M3.F32.PACK_AB_MERGE_C R24, RZ, R24, RZ ;  /* 0x00000018ff18723e */ /* 0x000fe200048070ff */
[----:B------:R-:W-:-:S01]  /*6b20*/  FADD R76, R77, R76 ;  /* 0x0000004c4d4c7221 */ /* 0x000fc20000000000 */
[----:B------:R-:W-:Y:S01]  /*6b30*/  LOP3.LUT R14, R14, 0xff0000, R31, 0xf8, !PT ;  /* 0x00ff00000e0e7812 */ /* 0x000fe200078ef81f */
[----:B------:R-:W-:-:S01]  /*6b40*/  FADD R80, R80, R85 ;  /* 0x0000005550507221 */ /* 0x000fc20000000000 */
[----:B------:R-:W-:Y:S01]  /*6b50*/  LOP3.LUT R43, R43, 0xffff, RZ, 0xc0, !PT ;  /* 0x0000ffff2b2b7812 */ /* 0x000fe200078ec0ff */
[----:B------:R-:W-:-:S01]  /*6b60*/  FADD R81, R81, R76 ;  /* 0x0000004c51517221 */ /* 0x000fc20000000000 */
[----:B------:R-:W-:Y:S01]  /*6b70*/  PRMT R21, R22, 0x7604, R21 ;  /* 0x0000760416157816 */ /* 0x000fe20000000015 */
[----:B------:R-:W-:-:S01]  /*6b80*/  FADD R79, R79, R86 ;  /* 0x000000564f4f7221 */ /* 0x000fc20000000000 */
[----:B------:R-:W-:Y:S01]  /*6b90*/  F2FP.SATFINITE.E4M3.F32.PACK_AB_MERGE_C R64, RZ, R64, RZ ;  /* 0x00000040ff40723e */ /* 0x000fe200048070ff */
[----:B------:R-:W-:-:S01]  /*6ba0*/  FADD R80, R80, R81 ;  /* 0x0000005150507221 */ /* 0x000fc20000000000 */
[----:B------:R-:W-:Y:S01]  /*6bb0*/  F2FP.SATFINITE.E4M3.F32.PACK_AB_MERGE_C R47, RZ, R47, RZ ;  /* 0x0000002fff2f723e */ /* 0x000fe200048070ff */
[----:B------:R-:W-:-:S01]  /*6bc0*/  FADD R84, R84, R87 ;  /* 0x0000005754547221 */ /* 0x000fc20000000000 */
[----:B------:R-:W-:Y:S01]  /*6bd0*/  LOP3.LUT R16, R17, 0xff0000, R16, 0xf8, !PT ;  /* 0x00ff000011107812 */ /* 0x000fe200078ef810 */
[----:B------:R-:W-:Y:S01]  /*6be0*/  IMAD.U32 R64, R64, 0x10000, RZ ;  /* 0x0001000040407824 */ /* 0x000fe200078e00ff */
[----:B------:R-:W-:Y:S01]  /*6bf0*/  LOP3.LUT R23, R23, 0xff, RZ, 0xc0, !PT ;  /* 0x000000ff17177812 */ /* 0x000fe200078ec0ff */
[----:B------:R-:W-:-:S01]  /*6c00*/  FADD R141, R142, R141 ;  /* 0x0000008d8e8d7221 */ /* 0x000fc20000000000 */
[----:B------:R-:W-:Y:S01]  /*6c10*/  LOP3.LUT R24, R24, 0xffff, RZ, 0xc0, !PT ;  /* 0x0000ffff18187812 */ /* 0x000fe200078ec0ff */
[----:B------:R-:W-:-:S01]  /*6c20*/  FADD R137, R138, R137 ;  /* 0x000000898a897221 */ /* 0x000fc20000000000 */
[----:B------:R-:W-:Y:S01]  /*6c30*/  LOP3.LUT R17, R14, R9, RZ, 0xfc, !PT ;  /* 0x000000090e117212 */ /* 0x000fe200078efcff */
[----:B------:R-:W-:Y:S01]  /*6c40*/  IMAD.SHL.U32 R14, R43, 0x1000000, RZ ;  /* 0x010000002b0e7824 */ /* 0x000fe200078e00ff */
[----:B------:R-:W-:Y:S01]  /*6c50*/  F2FP.SATFINITE.E4M3.F32.PACK_AB_MERGE_C R65, RZ, R65, RZ ;  /* 0x00000041ff41723e */ /* 0x000fe200048070ff */
[----:B------:R-:W-:-:S01]  /*6c60*/  FADD R140, R139, R140 ;  /* 0x0000008c8b8c7221 */ /* 0x000fc20000000000 */
[----:B------:R-:W-:Y:S01]  /*6c70*/  LOP3.LUT R21, R21, 0xff0000, R46, 0xf8, !PT ;  /* 0x00ff000015157812 */ /* 0x000fe200078ef82e */
[----:B------:R-:W-:-:S01]  /*6c80*/  FADD R84, R79, R84 ;  /* 0x000000544f547221 */ /* 0x000fc20000000000 */
[----:B------:R-:W-:Y:S01]  /*6c90*/  LOP3.LUT R47, R47, 0xffff, RZ, 0xc0, !PT ;  /* 0x0000ffff2f2f7812 */ /* 0x000fe200078ec0ff */
[----:B------:R-:W-:Y:S01]  /*6ca0*/  IMAD.U32 R18, R65, 0x10000, RZ ;  /* 0x0001000041127824 */ /* 0x000fe200078e00ff */
[----:B------:R-:W-:Y:S01]  /*6cb0*/  LOP3.LUT R33, R33, 0xff, RZ, 0xc0, !PT ;  /* 0x000000ff21217812 */ /* 0x000fe200078ec0ff */
[----:B------:R-:W-:-:S01]  /*6cc0*/  FADD R140, R141, R140 ;  /* 0x0000008c8d8c7221 */ /* 0x000fc20000000000 */
[----:B------:R-:W-:Y:S01]  /*6cd0*/  PRMT R23, R24, 0x7604, R23 ;  /* 0x0000760418177816 */ /* 0x000fe20000000017 */
[----:B------:R-:W-:-:S01]  /*6ce0*/  FADD R137, R137, R84 ;  /* 0x0000005489897221 */ /* 0x000fc20000000000 */
[----:B------:R-:W-:-:S02]  /*6cf0*/  F2FP.SATFINITE.E4M3.F32.PACK_AB_MERGE_C R58, RZ, R58, RZ ;  /* 0x0000003aff3a723e */ /* 0x000fc400048070ff */
[----:B------:R-:W-:Y:S01]  /*6d00*/  F2FP.SATFINITE.E4M3.F32.PACK_AB_MERGE_C R51, RZ, R51, RZ ;  /* 0x00000033ff33723e */ /* 0x000fe200048070ff */
[----:B------:R-:W-:Y:S01]  /*6d10*/  FADD R137, R140, R137 ;  /* 0x000000898c897221 */ /* 0x000fe20000000000 */
[----:B------:R-:W-:Y:S01]  /*6d20*/  LOP3.LUT R21, R21, R14, RZ, 0xfc, !PT ;  /* 0x0000000e15157212 */ /* 0x000fe200078efcff */
[----:B------:R-:W-:Y:S01]  /*6d30*/  IMAD.SHL.U32 R14, R47, 0x1000000, RZ ;  /* 0x010000002f0e7824 */ /* 0x000fe200078e00ff */
[----:B------:R-:W-:Y:S01]  /*6d40*/  PRMT R33, R36, 0x7604, R33 ;  /* 0x0000760424217816 */ /* 0x000fe20000000021 */
[----:B------:R-:W-:Y:S01]  /*6d50*/  IMAD.U32 R58, R58, 0x10000, RZ ;  /* 0x000100003a3a7824 */ /* 0x000fe200078e00ff */
[----:B------:R-:W-:Y:S02]  /*6d60*/  LOP3.LUT R23, R23, 0xff0000, R64, 0xf8, !PT ;  /* 0x00ff000017177812 */ /* 0x000fe400078ef840 */
[----:B------:R-:W-:Y:S02]  /*6d70*/  LOP3.LUT R51, R51, 0xffff, RZ, 0xc0, !PT ;  /* 0x0000ffff33337812 */ /* 0x000fe400078ec0ff */
[----:B------:R-:W-:-:S02]  /*6d80*/  FSETP.GEU.AND P4, PT, R15, -126, PT ;  /* 0xc2fc00000f00780b */ /* 0x000fc40003f8e000 */
[----:B------:R-:W-:Y:S02]  /*6d90*/  F2FP.SATFINITE.E4M3.F32.PACK_AB_MERGE_C R66, RZ, R66, RZ ;  /* 0x00000042ff42723e */ /* 0x000fe400048070ff */
[----:B------:R-:W-:Y:S02]  /*6da0*/  F2FP.SATFINITE.E4M3.F32.PACK_AB_MERGE_C R59, RZ, R59, RZ ;  /* 0x0000003bff3b723e */ /* 0x000fe400048070ff */
[----:B------:R-:W-:Y:S01]  /*6db0*/  F2FP.SATFINITE.E4M3.F32.PACK_AB_MERGE_C R42, RZ, R42, RZ ;  /* 0x0000002aff2a723e */ /* 0x000fe200048070ff */
[----:B------:R-:W-:Y:S01]  /*6dc0*/  IMAD.U32 R66, R66, 0x10000, RZ ;  /* 0x0001000042427824 */ /* 0x000fe200078e00ff */
[----:B------:R-:W-:Y:S02]  /*6dd0*/  LOP3.LUT R33, R33, 0xff0000, R18, 0xf8, !PT ;  /* 0x00ff000021217812 */ /* 0x000fe400078ef812 */
[----:B------:R-:W-:Y:S01]  /*6de0*/  LOP3.LUT R18, R23, R14, RZ, 0xfc, !PT ;  /* 0x0000000e17127212 */ /* 0x000fe200078efcff */
[----:B------:R-:W-:Y:S01]  /*6df0*/  IMAD.SHL.U32 R14, R51, 0x1000000, RZ ;  /* 0x01000000330e7824 */ /* 0x000fe200078e00ff */
[----:B------:R-:W-:Y:S01]  /*6e00*/  F2FP.SATFINITE.E4M3.F32.PACK_AB_MERGE_C R38, RZ, R38, RZ ;  /* 0x00000026ff26723e */ /* 0x000fe200048070ff */
[----:B------:R-:W-:Y:S01]  /*6e10*/  IMAD.U32 R42, R42, 0x10000, RZ ;  /* 0x000100002a2a7824 */ /* 0x000fe200078e00ff */
[----:B------:R-:W-:Y:S01]  /*6e20*/  FSETP.GEU.AND P3, PT, R136, -126, PT ;  /* 0xc2fc00008800780b */ /* 0x000fe20003f6e000 */
[----:B------:R-:W-:Y:S01]  /*6e30*/  @!P4 FMUL R15, R15, 0.5 ;  /* 0x3f0000000f0fc820 */ /* 0x000fe20000400000 */
[----:B------:R-:W-:-:S02]  /*6e40*/  LOP3.LUT R29, R29, 0xff0000, R58, 0xf8, !PT ;  /* 0x00ff00001d1d7812 */ /* 0x000fc400078ef83a */
[----:B------:R-:W-:Y:S02]  /*6e50*/  LOP3.LUT R59, R59, 0xffff, RZ, 0xc0, !PT ;  /* 0x0000ffff3b3b7812 */ /* 0x000fe400078ec0ff */
[----:B------:R-:W-:Y:S02]  /*6e60*/  F2FP.SATFINITE.E4M3.F32.PACK_AB_MERGE_C R52, RZ, R52, RZ ;  /* 0x00000034ff34723e */ /* 0x000fe400048070ff */
[----:B------:R-:W-:Y:S02]  /*6e70*/  F2FP.SATFINITE.E4M3.F32.PACK_AB_MERGE_C R57, RZ, R57, RZ ;  /* 0x00000039ff39723e */ /* 0x000fe400048070ff */
[----:B------:R-:W-:Y:S02]  /*6e80*/  F2FP.SATFINITE.E4M3.F32.PACK_AB_MERGE_C R73, RZ, R73, RZ ;  /* 0x00000049ff49723e */ /* 0x000fe400048070ff */
[----:B------:R-:W-:Y:S01]  /*6e90*/  LOP3.LUT R38, R38, 0xffff, RZ, 0xc0, !PT ;  /* 0x0000ffff26267812 */ /* 0x000fe200078ec0ff */
[----:B------:R-:W-:Y:S01]  /*6ea0*/  @!P3 FMUL R136, R136, 0.5 ;  /* 0x3f0000008888b820 */ /* 0x000fe20000400000 */
[----:B------:R-:W-:Y:S01]  /*6eb0*/  F2FP.SATFINITE.E4M3.F32.PACK_AB_MERGE_C R72, RZ, R72, RZ ;  /* 0x00000048ff48723e */ /* 0x000fe200048070ff */
[----:B------:R-:W-:Y:S01]  /*6ec0*/  IMAD.U32 R73, R73, 0x10000, RZ ;  /* 0x0001000049497824 */ /* 0x000fe200078e00ff */
[----:B------:R-:W-:Y:S01]  /*6ed0*/  LOP3.LUT R20, R29, R14, RZ, 0xfc, !PT ;  /* 0x0000000e1d147212 */ /* 0x000fe200078efcff */
[----:B------:R-:W-:Y:S01]  /*6ee0*/  IMAD.SHL.U32 R14, R59, 0x1000000, RZ ;  /* 0x010000003b0e7824 */ /* 0x000fe200078e00ff */
[----:B------:R-:W-:Y:S01]  /*6ef0*/  F2FP.SATFINITE.E4M3.F32.PACK_AB_MERGE_C R48, RZ, R48, RZ ;  /* 0x00000030ff30723e */ /* 0x000fe200048070ff */
[----:B------:R-:W1:Y:S01]  /*6f00*/  MUFU.EX2 R9, R136 ;  /* 0x0000008800097308 */ /* 0x000e620000000800 */
[----:B------:R-:W-:-:S02]  /*6f10*/  F2FP.SATFINITE.E4M3.F32.PACK_AB_MERGE_C R53, RZ, R53, RZ ;  /* 0x00000035ff35723e */ /* 0x000fc400048070ff */
[----:B------:R-:W-:Y:S02]  /*6f20*/  LOP3.LUT R52, R52, 0xff, RZ, 0xc0, !PT ;  /* 0x000000ff34347812 */ /* 0x000fe400078ec0ff */
[----:B------:R-:W-:Y:S02]  /*6f30*/  LOP3.LUT R57, R57, 0xffff, RZ, 0xc0, !PT ;  /* 0x0000ffff39397812 */ /* 0x000fe400078ec0ff */
[----:B------:R-:W-:Y:S02]  /*6f40*/  F2FP.SATFINITE.E4M3.F32.PACK_AB_MERGE_C R67, RZ, R67, RZ ;  /* 0x00000043ff43723e */ /* 0x000fe400048070ff */
[----:B------:R-:W-:Y:S02]  /*6f50*/  F2FP.SATFINITE.E4M3.F32.PACK_AB_MERGE_C R63, RZ, R63, RZ ;  /* 0x0000003fff3f723e */ /* 0x000fe400048070ff */
[----:B------:R-:W-:Y:S01]  /*6f60*/  F2FP.SATFINITE.E4M3.F32.PACK_AB_MERGE_C R70, RZ, R70, RZ ;  /* 0x00000046ff46723e */ /* 0x000fe200048070ff */
[----:B------:R-:W-:Y:S01]  /*6f70*/  IMAD.U32 R67, R67, 0x10000, RZ ;  /* 0x0001000043437824 */ /* 0x000fe200078e00ff */
[----:B------:R-:W-:-:S02]  /*6f80*/  LOP3.LUT R37, R37, 0xff0000, R66, 0xf8, !PT ;  /* 0x00ff000025257812 */ /* 0x000fc400078ef842 */
[----:B------:R-:W-:Y:S02]  /*6f90*/  F2FP.SATFINITE.E4M3.F32.PACK_AB_MERGE_C R25, RZ, R25, RZ ;  /* 0x00000019ff19723e */ /* 0x000fe400048070ff */
[----:B------:R-:W-:Y:S01]  /*6fa0*/  F2FP.SATFINITE.E4M3.F32.PACK_AB_MERGE_C R28, RZ, R28, RZ ;  /* 0x0000001cff1c723e */ /* 0x000fe200048070ff */
[----:B-1----:R-:W-:Y:S01]  /*6fb0*/  @!P3 FMUL R9, R9, R9 ;  /* 0x000000090909b220 */ /* 0x002fe20000400000 */
[----:B------:R-:W-:Y:S02]  /*6fc0*/  F2FP.SATFINITE.E4M3.F32.PACK_AB_MERGE_C R56, RZ, R56, RZ ;  /* 0x00000038ff38723e */ /* 0x000fe400048070ff */
[----:B------:R-:W-:Y:S01]  /*6fd0*/  F2FP.SATFINITE.E4M3.F32.PACK_AB_MERGE_C R61, RZ, R61, RZ ;  /* 0x0000003dff3d723e */ /* 0x000fe200048070ff */
[----:B------:R-:W-:Y:S01]  /*6fe0*/  FFMA R4, R9, R4, R80 ;  /* 0x0000000409047223 */ /* 0x000fe20000000050 */
[----:B------:R-:W-:Y:S01]  /*6ff0*/  F2FP.SATFINITE.E4M3.F32.PACK_AB_MERGE_C R27, RZ, R27, RZ ;  /* 0x0000001bff1b723e */ /* 0x000fe200048070ff */
[----:B------:R-:W-:Y:S01]  /*7000*/  FMUL R88, R88, R9 ;  /* 0x0000000958587220 */ /* 0x000fe20000400000 */
[----:B------:R-:W-:Y:S01]  /*7010*/  LOP3.LUT R42, R19, 0xff0000, R42, 0xf8, !PT ;  /* 0x00ff0000132a7812 */ /* 0x000fe200078ef82a */
[----:B------:R-:W-:Y:S01]  /*7020*/  IMAD.SHL.U32 R19, R38, 0x1000000, RZ ;  /* 0x0100000026137824 */ /* 0x000fe200078e00ff */
[----:B------:R-:W-:Y:S01]  /*7030*/  F2FP.SATFINITE.E4M3.F32.PACK_AB_MERGE_C R69, RZ, R69, RZ ;  /* 0x00000045ff45723e */ /* 0x000fe200048070ff */
[-C--:B------:R-:W-:Y:S01]  /*7040*/  FMUL R89, R89, R9.reuse ;  /* 0x0000000959597220 */ /* 0x080fe20000400000 */
[----:B------:R-:W-:Y:S01]  /*7050*/  F2FP.SATFINITE.E4M3.F32.PACK_AB_MERGE_C R62, RZ, R62, RZ ;  /* 0x0000003eff3e723e */ /* 0x000fe200048070ff */
[-C--:B------:R-:W-:Y:S01]  /*7060*/  FMUL R92, R92, R9.reuse ;  /* 0x000000095c5c7220 */ /* 0x080fe20000400000 */
[----:B------:R-:W-:Y:S01]  /*7070*/  LOP3.LUT R72, R72, 0xffff, RZ, 0xc0, !PT ;  /* 0x0000ffff48487812 */ /* 0x000fe200078ec0ff */
[----:B------:R-:W-:Y:S01]  /*7080*/  IMAD.U32 R69, R69, 0x10000, RZ ;  /* 0x0001000045457824 */ /* 0x000fe200078e00ff */
[----:B------:R-:W-:Y:S01]  /*7090*/  LOP3.LUT R48, R48, 0xff, RZ, 0xc0, !PT ;  /* 0x000000ff30307812 */ /* 0x000fe200078ec0ff */
[-C--:B------:R-:W-:Y:S01]  /*70a0*/  FMUL R93, R93, R9.reuse ;  /* 0x000000095d5d7220 */ /* 0x080fe20000400000 */
[----:B------:R-:W-:Y:S01]  /*70b0*/  LOP3.LUT R53, R53, 0xffff, RZ, 0xc0, !PT ;  /* 0x0000ffff35357812 */ /* 0x000fe200078ec0ff */
[-C--:B------:R-:W-:Y:S01]  /*70c0*/  FMUL R96, R96, R9.reuse ;  /* 0x0000000960607220 */ /* 0x080fe20000400000 */
[----:B------:R-:W-:Y:S01]  /*70d0*/  PRMT R52, R57, 0x7604, R52 ;  /* 0x0000760439347816 */ /* 0x000fe20000000034 */
[-C--:B------:R-:W-:Y:S01]  /*70e0*/  FMUL R97, R97, R9.reuse ;  /* 0x0000000961617220 */ /* 0x080fe20000400000 */
[----:B------:R-:W-:Y:S01]  /*70f0*/  F2FP.SATFINITE.E4M3.F32.PACK_AB_MERGE_C R54, RZ, R54, RZ ;  /* 0x00000036ff36723e */ /* 0x000fe200048070ff */
[----:B------:R-:W-:Y:S01]  /*7100*/  FMUL R100, R100, R9 ;  /* 0x0000000964647220 */ /* 0x000fe20000400000 */
[----:B------:R-:W-:Y:S01]  /*7110*/  F2FP.SATFINITE.E4M3.F32.PACK_AB_MERGE_C R71, RZ, R71, RZ ;  /* 0x00000047ff47723e */ /* 0x000fe200048070ff */
[----:B------:R-:W-:Y:S01]  /*7120*/  FMUL R101, R101, R9 ;  /* 0x0000000965657220 */ /* 0x000fe20000400000 */
[----:B------:R-:W-:Y:S01]  /*7130*/  F2FP.SATFINITE.E4M3.F32.PACK_AB_MERGE_C R75, RZ, R75, RZ ;  /* 0x0000004bff4b723e */ /* 0x000fe200048070ff */
[----:B------:R-:W-:Y:S01]  /*7140*/  IMAD.U32 R54, R54, 0x10000, RZ ;  /* 0x0001000036367824 */ /* 0x000fe200078e00ff */
[----:B------:R-:W-:Y:S01]  /*7150*/  F2FP.SATFINITE.E4M3.F32.PACK_AB_MERGE_C R50, RZ, R50, RZ ;  /* 0x00000032ff32723e */ /* 0x000fe200048070ff */
[----:B------:R-:W-:Y:S01]  /*7160*/  IMAD.U32 R71, R71, 0x10000, RZ ;  /* 0x0001000047477824 */ /* 0x000fe200078e00ff */
[----:B------:R-:W-:Y:S01]  /*7170*/  LOP3.LUT R63, R63, 0xffff, RZ, 0xc0, !PT ;  /* 0x0000ffff3f3f7812 */ /* 0x000fe200078ec0ff */
[----:B------:R-:W-:Y:S01]  /*7180*/  IMAD.U32 R75, R75, 0x10000, RZ ;  /* 0x000100004b4b7824 */ /* 0x000fe200078e00ff */
[----:B------:R-:W-:Y:S01]  /*7190*/  LOP3.LUT R70, R70, 0xffff, RZ, 0xc0, !PT ;  /* 0x0000ffff46467812 */ /* 0x000fe200078ec0ff */
[----:B------:R-:W-:Y:S01]  /*71a0*/  FMUL R104, R104, R9 ;  /* 0x0000000968687220 */ /* 0x000fe20000400000 */
[----:B------:R-:W-:Y:S01]  /*71b0*/  F2FP.SATFINITE.E4M3.F32.PACK_AB_MERGE_C R23, RZ, R13, RZ ;  /* 0x0000000dff17723e */ /* 0x000fe200048070ff */
[----:B------:R-:W-:Y:S01]  /*71c0*/  IMAD.SHL.U32 R63, R63, 0x1000000, RZ ;  /* 0x010000003f3f7824 */ /* 0x000fe200078e00ff */
[----:B------:R-:W-:Y:S01]  /*71d0*/  F2FP.SATFINITE.E4M3.F32.PACK_AB_MERGE_C R74, RZ, R74, RZ ;  /* 0x0000004aff4a723e */ /* 0x000fe200048070ff */
[-C--:B------:R-:W-:Y:S01]  /*71e0*/  FMUL R105, R105, R9.reuse ;  /* 0x0000000969697220 */ /* 0x080fe20000400000 */
[----:B------:R-:W-:Y:S01]  /*71f0*/  LOP3.LUT R37, R37, R14, RZ, 0xfc, !PT ;  /* 0x0000000e25257212 */ /* 0x000fe200078efcff */
[-C--:B------:R-:W-:Y:S01]  /*7200*/  FMUL R108, R108, R9.reuse ;  /* 0x000000096c6c7220 */ /* 0x080fe20000400000 */
[----:B------:R-:W-:Y:S01]  /*7210*/  LOP3.LUT R25, R25, 0xff, RZ, 0xc0, !PT ;  /* 0x000000ff19197812 */ /* 0x000fe200078ec0ff */
[----:B------:R1:W2:Y:S01]  /*7220*/  MUFU.EX2 R14, R15 ;  /* 0x0000000f000e7308 */ /* 0x0002a20000000800 */
[----:B------:R-:W-:Y:S01]  /*7230*/  LOP3.LUT R28, R28, 0xffff, RZ, 0xc0, !PT ;  /* 0x0000ffff1c1c7812 */ /* 0x000fe200078ec0ff */
[-C--:B------:R-:W-:Y:S01]  /*7240*/  FMUL R109, R109, R9.reuse ;  /* 0x000000096d6d7220 */ /* 0x080fe20000400000 */
[----:B------:R-:W-:Y:S01]  /*7250*/  PRMT R44, R49, 0x7604, R44 ;  /* 0x00007604312c7816 */ /* 0x000fe2000000002c */
[-C--:B------:R-:W-:Y:S01]  /*7260*/  FMUL R112, R112, R9.reuse ;  /* 0x0000000970707220 */ /* 0x080fe20000400000 */
[----:B------:R-:W-:Y:S01]  /*7270*/  LOP3.LUT R56, R56, 0xff, RZ, 0xc0, !PT ;  /* 0x000000ff38387812 */ /* 0x000fe200078ec0ff */
[-C--:B------:R-:W-:Y:S01]  /*7280*/  FMUL R113, R113, R9.reuse ;  /* 0x0000000971717220 */ /* 0x080fe20000400000 */
[----:B------:R-:W-:Y:S01]  /*7290*/  LOP3.LUT R61, R61, 0xffff, RZ, 0xc0, !PT ;  /* 0x0000ffff3d3d7812 */ /* 0x000fe200078ec0ff */
[-C--:B------:R-:W-:Y:S01]  /*72a0*/  FMUL R116, R116, R9.reuse ;  /* 0x0000000974747220 */ /* 0x080fe20000400000 */
[----:B------:R-:W-:Y:S01]  /*72b0*/  LOP3.LUT R27, R27, 0xffff, RZ, 0xc0, !PT ;  /* 0x0000ffff1b1b7812 */ /* 0x000fe200078ec0ff */
[----:B-1----:R-:W-:Y:S01]  /*72c0*/  IMAD.SHL.U32 R15, R72, 0x1000000, RZ ;  /* 0x01000000480f7824 */ /* 0x002fe200078e00ff */
[----:B------:R-:W-:Y:S01]  /*72d0*/  LOP3.LUT R62, R62, 0xffff, RZ, 0xc0, !PT ;  /* 0x0000ffff3e3e7812 */ /* 0x000fe200078ec0ff */
[-C--:B------:R-:W-:Y:S01]  /*72e0*/  FMUL R117, R117, R9.reuse ;  /* 0x0000000975757220 */ /* 0x080fe20000400000 */
[----:B------:R-:W-:Y:S01]  /*72f0*/  PRMT R48, R53, 0x7604, R48 ;  /* 0x0000760435307816 */ /* 0x000fe20000000030 */
[----:B------:R-:W-:Y:S01]  /*7300*/  FMUL R120, R120, R9 ;  /* 0x0000000978787220 */ /* 0x000fe20000400000 */
[----:B------:R-:W-:Y:S01]  /*7310*/  LOP3.LUT R52, R52, 0xff0000, R73, 0xf8, !PT ;  /* 0x00ff000034347812 */ /* 0x000fe200078ef849 */
[----:B------:R-:W-:Y:S01]  /*7320*/  IMAD.SHL.U32 R13, R62, 0x1000000, RZ ;  /* 0x010000003e0d7824 */ /* 0x000fe200078e00ff */
[----:B------:R-:W-:Y:S01]  /*7330*/  LOP3.LUT R16, R16, R19, RZ, 0xfc, !PT ;  /* 0x0000001310107212 */ /* 0x000fe200078efcff */
[----:B------:R-:W-:Y:S01]  /*7340*/  IMAD.SHL.U32 R19, R70, 0x1000000, RZ ;  /* 0x0100000046137824 */ /* 0x000fe200078e00ff */
[----:B------:R-:W-:Y:S01]  /*7350*/  LOP3.LUT R50, R50, 0xffff, RZ, 0xc0, !PT ;  /* 0x0000ffff32327812 */ /* 0x000fe200078ec0ff */
[-C--:B------:R-:W-:Y:S01]  /*7360*/  FMUL R121, R121, R9.reuse ;  /* 0x0000000979797220 */ /* 0x080fe20000400000 */
[----:B------:R-:W-:Y:S01]  /*7370*/  LOP3.LUT R23, R23, 0xffff, RZ, 0xc0, !PT ;  /* 0x0000ffff17177812 */ /* 0x000fe200078ec0ff */
[-C--:B------:R-:W-:Y:S01]  /*7380*/  FMUL R124, R124, R9.reuse ;  /* 0x000000097c7c7220 */ /* 0x080fe20000400000 */
[----:B------:R-:W-:Y:S01]  /*7390*/  LOP3.LUT R74, R74, 0xffff, RZ, 0xc0, !PT ;  /* 0x0000ffff4a4a7812 */ /* 0x000fe200078ec0ff */
[----:B------:R-:W-:Y:S01]  /*73a0*/  IMAD.SHL.U32 R50, R50, 0x1000000, RZ ;  /* 0x0100000032327824 */ /* 0x000fe200078e00ff */
[----:B------:R-:W-:Y:S01]  /*73b0*/  PRMT R25, R28, 0x7604, R25 ;  /* 0x000076041c197816 */ /* 0x000fe20000000019 */
[----:B------:R-:W-:Y:S01]  /*73c0*/  IMAD.SHL.U32 R23, R23, 0x1000000, RZ ;  /* 0x0100000017177824 */ /* 0x000fe200078e00ff */
[----:B------:R-:W-:Y:S01]  /*73d0*/  PRMT R56, R61, 0x7604, R56 ;  /* 0x000076043d387816 */ /* 0x000fe20000000038 */
[-C--:B------:R-:W-:Y:S01]  /*73e0*/  FMUL R125, R125, R9.reuse ;  /* 0x000000097d7d7220 */ /* 0x080fe20000400000 */
[----:B------:R-:W-:Y:S01]  /*73f0*/  PRMT R26, R27, 0x7604, R26 ;  /* 0x000076041b1a7816 */ /* 0x000fe2000000001a */
[-C--:B------:R-:W-:Y:S01]  /*7400*/  FMUL R128, R128, R9.reuse ;  /* 0x0000000980807220 */ /* 0x080fe20000400000 */
[----:B------:R-:W-:Y:S01]  /*7410*/  LOP3.LUT R44, R44, 0xff0000, R67, 0xf8, !PT ;  /* 0x00ff00002c2c7812 */ /* 0x000fe200078ef843 */
[-C--:B------:R-:W-:Y:S01]  /*7420*/  FMUL R129, R129, R9.reuse ;  /* 0x0000000981817220 */ /* 0x080fe20000400000 */
[----:B------:R-:W-:Y:S01]  /*7430*/  LOP3.LUT R48, R48, 0xff0000, R69, 0xf8, !PT ;  /* 0x00ff000030307812 */ /* 0x000fe200078ef845 */
[----:B------:R-:W-:Y:S01]  /*7440*/  FMUL R132, R132, R9 ;  /* 0x0000000984847220 */ /* 0x000fe20000400000 */
[----:B------:R-:W-:Y:S01]  /*7450*/  LOP3.LUT R52, R52, R15, RZ, 0xfc, !PT ;  /* 0x0000000f34347212 */ /* 0x000fe200078efcff */
[----:B------:R-:W-:Y:S01]  /*7460*/  IMAD.SHL.U32 R15, R74, 0x1000000, RZ ;  /* 0x010000004a0f7824 */ /* 0x000fe200078e00ff */
[----:B------:R-:W-:Y:S01]  /*7470*/  F2FP.SATFINITE.E4M3.F32.PACK_AB_MERGE_C R55, RZ, R55, RZ ;  /* 0x00000037ff37723e */ /* 0x000fe200048070ff */
[----:B------:R-:W-:Y:S01]  /*7480*/  FMUL R133, R133, R9 ;  /* 0x0000000985857220 */ /* 0x000fe20000400000 */
[----:B------:R-:W-:Y:S01]  /*7490*/  LOP3.LUT R25, R25, 0xff0000, R54, 0xf8, !PT ;  /* 0x00ff000019197812 */ /* 0x000fe200078ef836 */
[----:B--2---:R-:W-:Y:S01]  /*74a0*/  @!P4 FMUL R14, R14, R14 ;  /* 0x0000000e0e0ec220 */ /* 0x004fe20000400000 */
[----:B------:R-:W-:-:S02]  /*74b0*/  LOP3.LUT R56, R56, 0xff0000, R71, 0xf8, !PT ;  /* 0x00ff000038387812 */ /* 0x000fc400078ef847 */
[----:B------:R-:W-:Y:S01]  /*74c0*/  LOP3.LUT R26, R26, 0xff0000, R75, 0xf8, !PT ;  /* 0x00ff00001a1a7812 */ /* 0x000fe200078ef84b */
[----:B------:R-:W-:-:S01]  /*74d0*/  FFMA R3, R14, R3, R137 ;  /* 0x000000030e037223 */ /* 0x000fc20000000089 */
[----:B------:R-:W-:Y:S01]  /*74e0*/  F2FP.SATFINITE.E4M3.F32.PACK_AB_MERGE_C R39, RZ, R39, RZ ;  /* 0x00000027ff27723e */ /* 0x000fe200048070ff */
[-C--:B------:R-:W-:Y:S01]  /*74f0*/  FMUL R90, R90, R14.reuse ;  /* 0x0000000e5a5a7220 */ /* 0x080fe20000400000 */
[----:B------:R-:W-:Y:S01]  /*7500*/  LOP3.LUT R40, R40, R63, RZ, 0xfc, !PT ;  /* 0x0000003f28287212 */ /* 0x000fe200078efcff */
[-C--:B------:R-:W-:Y:S01]  /*7510*/  FMUL R91, R91, R14.reuse ;  /* 0x0000000e5b5b7220 */ /* 0x080fe20000400000 */
[----:B------:R-:W-:Y:S01]  /*7520*/  LOP3.LUT R19, R44, R19, RZ, 0xfc, !PT ;  /* 0x000000132c137212 */ /* 0x000fe200078efcff */
[-C--:B------:R-:W-:Y:S01]  /*7530*/  FMUL R94, R94, R14.reuse ;  /* 0x0000000e5e5e7220 */ /* 0x080fe20000400000 */
[----:B------:R-:W-:Y:S01]  /*7540*/  LOP3.LUT R13, R48, R13, RZ, 0xfc, !PT ;  /* 0x0000000d300d7212 */ /* 0x000fe200078efcff */
[-C--:B------:R-:W-:Y:S01]  /*7550*/  FMUL R95, R95, R14.reuse ;  /* 0x0000000e5f5f7220 */ /* 0x080fe20000400000 */
[----:B------:R-:W-:Y:S01]  /*7560*/  LOP3.LUT R55, R55, 0xffff, RZ, 0xc0, !PT ;  /* 0x0000ffff37377812 */ /* 0x000fe200078ec0ff */
[-C--:B------:R-:W-:Y:S01]  /*7570*/  FMUL R98, R98, R14.reuse ;  /* 0x0000000e62627220 */ /* 0x080fe20000400000 */
[----:B------:R-:W-:Y:S01]  /*7580*/  LOP3.LUT R39, R39, 0xffff, RZ, 0xc0, !PT ;  /* 0x0000ffff27277812 */ /* 0x000fe200078ec0ff */
[----:B------:R-:W-:Y:S01]  /*7590*/  FMUL R99, R99, R14 ;  /* 0x0000000e63637220 */ /* 0x000fe20000400000 */
[----:B------:R-:W-:Y:S01]  /*75a0*/  LOP3.LUT R25, R25, R50, RZ, 0xfc, !PT ;  /* 0x0000003219197212 */ /* 0x000fe200078efcff */
[----:B------:R-:W-:Y:S01]  /*75b0*/  IMAD.SHL.U32 R22, R55, 0x1000000, RZ ;  /* 0x0100000037167824 */ /* 0x000fe200078e00ff */
[----:B------:R-:W-:Y:S01]  /*75c0*/  LOP3.LUT R23, R56, R23, RZ, 0xfc, !PT ;  /* 0x0000001738177212 */ /* 0x000fe200078efcff */
[----:B------:R-:W-:Y:S01]  /*75d0*/  IMAD.SHL.U32 R39, R39, 0x1000000, RZ ;  /* 0x0100000027277824 */ /* 0x000fe200078e00ff */
[----:B------:R-:W-:Y:S01]  /*75e0*/  LOP3.LUT R26, R26, R15, RZ, 0xfc, !PT ;  /* 0x0000000f1a1a7212 */ /* 0x000fe200078efcff */
[----:B------:R-:W-:Y:S01]  /*75f0*/  FMUL R102, R102, R14 ;  /* 0x0000000e66667220 */ /* 0x000fe20000400000 */
[----:B------:R-:W-:Y:S01]  /*7600*/  SEL R35, R19, R40, P1 ;  /* 0x0000002813237207 */ /* 0x000fe20000800000 */
[-C--:B------:R-:W-:Y:S01]  /*7610*/  FMUL R103, R103, R14.reuse ;  /* 0x0000000e67677220 */ /* 0x080fe20000400000 */
[----:B------:R-:W-:Y:S01]  /*7620*/  SEL R40, R40, R19, P1 ;  /* 0x0000001328287207 */ /* 0x000fe20000800000 */
[-C--:B------:R-:W-:Y:S01]  /*7630*/  FMUL R106, R106, R14.reuse ;  /* 0x0000000e6a6a7220 */ /* 0x080fe20000400000 */
[----:B------:R-:W-:Y:S01]  /*7640*/  SEL R27, R18, R21, P1 ;  /* 0x00000015121b7207 */ /* 0x000fe20000800000 */
[-C--:B------:R-:W-:Y:S01]  /*7650*/  FMUL R107, R107, R14.reuse ;  /* 0x0000000e6b6b7220 */ /* 0x080fe20000400000 */
[----:B------:R-:W-:Y:S01]  /*7660*/  SEL R19, R52, R13, P1 ;  /* 0x0000000d34137207 */ /* 0x000fe20000800000 */
[----:B------:R-:W-:Y:S01]  /*7670*/  FMUL R110, R110, R14 ;  /* 0x0000000e6e6e7220 */ /* 0x000fe20000400000 */
[----:B------:R-:W-:Y:S01]  /*7680*/  SEL R18, R21, R18, P1 ;  /* 0x0000001215127207 */ /* 0x000fe20000800000 */
[----:B------:R-:W-:Y:S01]  /*7690*/  FMUL R111, R111, R14 ;  /* 0x0000000e6f6f7220 */ /* 0x000fe20000400000 */
[----:B------:R-:W-:Y:S01]  /*76a0*/  SEL R52, R13, R52, P1 ;  /* 0x000000340d347207 */ /* 0x000fe20000800000 */
[-C--:B------:R-:W-:Y:S01]  /*76b0*/  FMUL R114, R114, R14.reuse ;  /* 0x0000000e72727220 */ /* 0x080fe20000400000 */
[----:B------:R-:W-:Y:S01]  /*76c0*/  SEL R21, R20, R25, P1 ;  /* 0x0000001914157207 */ /* 0x000fe20000800000 */
[-C--:B------:R-:W-:Y:S01]  /*76d0*/  FMUL R115, R115, R14.reuse ;  /* 0x0000000e73737220 */ /* 0x080fe20000400000 */
[----:B------:R-:W-:Y:S01]  /*76e0*/  SEL R13, R26, R23, P1 ;  /* 0x000000171a0d7207 */ /* 0x000fe20000800000 */
[----:B------:R-:W-:Y:S01]  /*76f0*/  FMUL R118, R118, R14 ;  /* 0x0000000e76767220 */ /* 0x000fe20000400000 */
[----:B------:R-:W-:Y:S01]  /*7700*/  SEL R20, R25, R20, P1 ;  /* 0x0000001419147207 */ /* 0x000fe20000800000 */
[----:B------:R-:W-:Y:S01]  /*7710*/  IMAD.MOV.U32 R25, RZ, RZ, 0x2130 ;  /* 0x00002130ff197424 */ /* 0x000fe200078e00ff */
[----:B------:R-:W-:Y:S01]  /*7720*/  SEL R26, R23, R26, P1 ;  /* 0x0000001a171a7207 */ /* 0x000fe20000800000 */
[----:B------:R-:W-:Y:S01]  /*7730*/  IMAD.MOV.U32 R23, RZ, RZ, 0x3021 ;  /* 0x00003021ff177424 */ /* 0x000fe200078e00ff */
[----:B------:R-:W-:Y:S01]  /*7740*/  LOP3.LUT R22, R33, R22, RZ, 0xfc, !PT ;  /* 0x0000001621167212 */ /* 0x000fe200078efcff */
[-C--:B------:R-:W-:Y:S01]  /*7750*/  FMUL R119, R119, R14.reuse ;  /* 0x0000000e77777220 */ /* 0x080fe20000400000 */
[----:B------:R-:W-:Y:S01]  /*7760*/  LOP3.LUT R39, R42, R39, RZ, 0xfc, !PT ;  /* 0x000000272a277212 */ /* 0x000fe200078efcff */
[----:B------:R-:W-:Y:S01]  /*7770*/  FMUL R122, R122, R14 ;  /* 0x0000000e7a7a7220 */ /* 0x000fe20000400000 */
[----:B------:R-:W-:Y:S01]  /*7780*/  SHF.R.U32.HI R23, RZ, R12, R23 ;  /* 0x0000000cff177219 */ /* 0x000fe20000011617 */
[----:B------:R-:W-:Y:S01]  /*7790*/  FMUL R123, R123, R14 ;  /* 0x0000000e7b7b7220 */ /* 0x000fe20000400000 */
[----:B------:R-:W-:Y:S01]  /*77a0*/  SHF.R.U32.HI R25, RZ, R12, R25 ;  /* 0x0000000cff197219 */ /* 0x000fe20000011619 */
[----:B------:R-:W-:Y:S01]  /*77b0*/  FMUL R126, R126, R14 ;  /* 0x0000000e7e7e7220 */ /* 0x000fe20000400000 */
        /* <DEDUP_REMOVED lines=9> */
[----:B------:R-:W-:Y:S01]  /*7850*/  FMUL R135, R135, R14 ;  /* 0x0000000e87877220 */ /* 0x000fe20000400000 */
[----:B------:R-:W-:-:S02]  /*7860*/  SEL R16, R16, R39, P1 ;  /* 0x0000002710107207 */ /* 0x000fc40000800000 */
[----:B------:R-:W-:Y:S02]  /*7870*/  LOP3.LUT R8, R23, 0xf, RZ, 0xc0, !PT ;  /* 0x0000000f17087812 */ /* 0x000fe400078ec0ff */
[----:B------:R-:W-:Y:S02]  /*7880*/  LOP3.LUT R9, R25, 0xf, RZ, 0xc0, !PT ;  /* 0x0000000f19097812 */ /* 0x000fe400078ec0ff */
[----:B------:R-:W-:Y:S01]  /*7890*/  SHF.L.U32 R41, R11, 0x1f, RZ ;  /* 0x0000001f0b297819 */ /* 0x000fe200000006ff */
[----:B------:R-:W-:Y:S03]  /*78a0*/  SHFL.IDX PT, R15, R15, R8, 0x1c1f ;  /* 0x001c1f080f0f7589 */ /* 0x000fe600000e0000 */
[----:B------:R1:W2:Y:S01]  /*78b0*/  SYNCS.PHASECHK.TRANS64.TRYWAIT P3, [UR5+0x12000], R41 ;  /* 0x01200029ff0075a7 */ /* 0x0002a20008060145 */
[----:B------:R-:W3:Y:S04]  /*78c0*/  SHFL.IDX PT, R25, R24, R9, 0x1c1f ;  /* 0x001c1f0918197589 */ /* 0x000ee800000e0000 */
[----:B------:R-:W-:Y:S04]  /*78d0*/  SHFL.IDX PT, R29, R27, R8, 0x1c1f ;  /* 0x001c1f081b1d7589 */ /* 0x000fe800000e0000 */
[----:B------:R-:W4:Y:S04]  /*78e0*/  SHFL.IDX PT, R18, R18, R9, 0x1c1f ;  /* 0x001c1f0912127589 */ /* 0x000f2800000e0000 */
[----:B------:R-:W-:Y:S04]  /*78f0*/  SHFL.IDX PT, R33, R31, R8, 0x1c1f ;  /* 0x001c1f081f217589 */ /* 0x000fe800000e0000 */
[----:B------:R-:W5:Y:S04]  /*7900*/  SHFL.IDX PT, R22, R22, R9, 0x1c1f ;  /* 0x001c1f0916167589 */ /* 0x000f6800000e0000 */
[----:B------:R-:W-:Y:S04]  /*7910*/  SHFL.IDX PT, R35, R35, R8, 0x1c1f ;  /* 0x001c1f0823237589 */ /* 0x000fe800000e0000 */
[----:B------:R-:W1:Y:S01]  /*7920*/  SHFL.IDX PT, R40, R40, R9, 0x1c1f ;  /* 0x001c1f0928287589 */ /* 0x000e6200000e0000 */
[----:B---3--:R-:W-:-:S02]  /*7930*/  PRMT R24, R15, R0, R25 ;  /* 0x000000000f187216 */ /* 0x008fc40000000019 */
[----:B------:R-:W-:Y:S01]  /*7940*/  PRMT R25, R15, R2, R25 ;  /* 0x000000020f197216 */ /* 0x000fe20000000019 */
[----:B------:R-:W-:Y:S04]  /*7950*/  SHFL.IDX PT, R17, R17, R8, 0x1c1f ;  /* 0x001c1f0811117589 */ /* 0x000fe800000e0000 */
[----:B------:R-:W3:Y:S01]  /*7960*/  SHFL.IDX PT, R16, R16, R9, 0x1c1f ;  /* 0x001c1f0910107589 */ /* 0x000ee200000e0000 */
[C-C-:B----4-:R-:W-:Y:S02]  /*7970*/  PRMT R28, R29.reuse, R0, R18.reuse ;  /* 0x000000001d1c7216 */ /* 0x150fe40000000012 */
[----:B------:R-:W-:Y:S01]  /*7980*/  PRMT R29, R29, R2, R18 ;  /* 0x000000021d1d7216 */ /* 0x000fe20000000012 */
[----:B------:R-:W-:Y:S04]  /*7990*/  SHFL.IDX PT, R21, R21, R8, 0x1c1f ;  /* 0x001c1f0815157589 */ /* 0x000fe800000e0000 */
[----:B------:R-:W4:Y:S01]  /*79a0*/  SHFL.IDX PT, R20, R20, R9, 0x1c1f ;  /* 0x001c1f0914147589 */ /* 0x000f2200000e0000 */
[----:B-----5:R-:W-:-:S02]  /*79b0*/  PRMT R32, R33, R0, R22 ;  /* 0x0000000021207216 */ /* 0x020fc40000000016 */
[----:B------:R-:W-:Y:S01]  /*79c0*/  PRMT R33, R33, R2, R22 ;  /* 0x0000000221217216 */ /* 0x000fe20000000016 */
[----:B------:R-:W-:Y:S04]  /*79d0*/  SHFL.IDX PT, R19, R19, R8, 0x1c1f ;  /* 0x001c1f0813137589 */ /* 0x000fe800000e0000 */
[----:B------:R-:W5:Y:S01]  /*79e0*/  SHFL.IDX PT, R52, R52, R9, 0x1c1f ;  /* 0x001c1f0934347589 */ /* 0x000f6200000e0000 */
[C-C-:B-1----:R-:W-:Y:S02]  /*79f0*/  PRMT R34, R35.reuse, R0, R40.reuse ;  /* 0x0000000023227216 */ /* 0x142fe40000000028 */
[-C--:B------:R-:W-:Y:S01]  /*7a00*/  PRMT R35, R35, R2.reuse, R40 ;  /* 0x0000000223237216 */ /* 0x080fe20000000028 */
[----:B------:R-:W-:Y:S04]  /*7a10*/  SHFL.IDX PT, R13, R13, R8, 0x1c1f ;  /* 0x001c1f080d0d7589 */ /* 0x000fe800000e0000 */
[----:B------:R1:W2:Y:S01]  /*7a20*/  SHFL.IDX PT, R23, R26, R9, 0x1c1f ;  /* 0x001c1f091a177589 */ /* 0x0002a200000e0000 */
[----:B---3--:R-:W-:-:S02]  /*7a30*/  PRMT R27, R17, R2, R16 ;  /* 0x00000002111b7216 */ /* 0x008fc40000000010 */
[-C--:B----4-:R-:W-:Y:S02]  /*7a40*/  PRMT R30, R21, R0.reuse, R20 ;  /* 0x00000000151e7216 */ /* 0x090fe40000000014 */
[----:B-1----:R-:W-:Y:S02]  /*7a50*/  PRMT R26, R17, R0, R16 ;  /* 0x00000000111a7216 */ /* 0x002fe40000000010 */
[----:B------:R-:W-:Y:S02]  /*7a60*/  PRMT R31, R21, R2, R20 ;  /* 0x00000002151f7216 */ /* 0x000fe40000000014 */
[C-C-:B-----5:R-:W-:Y:S02]  /*7a70*/  PRMT R36, R19.reuse, R0, R52.reuse ;  /* 0x0000000013247216 */ /* 0x160fe40000000034 */
[----:B------:R-:W-:Y:S02]  /*7a80*/  PRMT R37, R19, R2, R52 ;  /* 0x0000000213257216 */ /* 0x000fe40000000034 */
[----:B--2---:R-:W-:-:S02]  /*7a90*/  PRMT R38, R13, R0, R23 ;  /* 0x000000000d267216 */ /* 0x004fc40000000017 */
[----:B------:R-:W-:Y:S01]  /*7aa0*/  PRMT R39, R13, R2, R23 ;  /* 0x000000020d277216 */ /* 0x000fe20000000017 */
[----:B------:R-:W-:Y:S06]  /*7ab0*/  @!P0 BRA `(.L_x_27) ;  /* 0x0000000000048947 */ /* 0x000fec0003800000 */
[----:B------:R-:W-:Y:S01]  /*7ac0*/  BPT.TRAP 0x1 ;  /* 0x000000040000795c */ /* 0x000fe20000300000 */
.L_x_27:
[----:B------:R-:W-:Y:S05]  /*7ad0*/  @P3 BRA `(.L_x_28) ;  /* 0x0000000000083947 */ /* 0x000fea0003800000 */
[----:B------:R-:W1:Y:S02]  /*7ae0*/  SYNCS.PHASECHK.TRANS64.TRYWAIT P3, [UR5+0x12000], R41 ;  /* 0x01200029ff0075a7 */ /* 0x000e640008060145 */
[----:B-1----:R-:W-:Y:S05]  /*7af0*/  @!P3 BRA `(.L_x_29) ;  /* 0x000000700000b947 */ /* 0x002fea0003800000 */
.L_x_28:
[----:B------:R-:W-:Y:S01]  /*7b00*/  UIMAD UR10, UR7, 0x300, UR6 ;  /* 0x00000300070a78a4 */ /* 0x000fe2000f8e0206 */
[----:B------:R-:W-:Y:S01]  /*7b10*/  WARPGROUP.ARRIVE ;  /* 0x00000000000079c5 */ /* 0x000fe20000000000 */
[----:B------:R-:W-:Y:S01]  /*7b20*/  UMOV UR11, 0x40000040 ;  /* 0x40000040000b7882 */ /* 0x000fe20000000000 */
[----:B------:R-:W-:Y:S01]  /*7b30*/  UMOV UR15, 0x40000040 ;  /* 0x40000040000f7882 */ /* 0x000fe20000000000 */
[----:B------:R-:W-:-:S05]  /*7b40*/  UIADD3 UR14, UR10, 0x2, URZ ;  /* 0x000000020a0e7890 */ /* 0x000fca000fffe03f */
[----:B------:R-:W-:Y:S01]  /*7b50*/  QGMMA.64x96x32.F32.E4M3.E4M3 R88, R24, gdesc[UR8], R88, gsb0 ;  /* 0x0160000818587df3 */ /* 0x000fe20008000858 */
[----:B------:R-:W-:Y:S02]  /*7b60*/  UMOV UR11, 0x40000040 ;  /* 0x40000040000b7882 */ /* 0x000fe40000000000 */
[----:B------:R-:W-:Y:S02]  /*7b70*/  WARPGROUP.DEPBAR.LE gsb0, 0x0 ;  /* 0x00008000000079c5 */ /* 0x000fe40000010000 */
[----:B------:R-:W-:-:S06]  /*7b80*/  WARPGROUP.ARRIVE ;  /* 0x00000000000079c5 */ /* 0x000fcc0000000000 */
[----:B------:R-:W-:Y:S01]  /*7b90*/  QGMMA.64x96x32.F32.E4M3.E4M3 R88, R28, gdesc[UR12], R88, gsb0 ;  /* 0x0160000c1c587df3 */ /* 0x000fe20008000858 */
[----:B------:R-:W-:Y:S01]  /*7ba0*/  UIADD3 UR14, UR10, 0x4, URZ ;  /* 0x000000040a0e7890 */ /* 0x000fe2000fffe03f */
[----:B------:R-:W-:Y:S01]  /*7bb0*/  UMOV UR15, 0x40000040 ;  /* 0x40000040000f7882 */ /* 0x000fe20000000000 */
[----:B------:R-:W-:Y:S01]  /*7bc0*/  UIADD3 UR10, UR10, 0x6, URZ ;  /* 0x000000060a0a7890 */ /* 0x000fe2000fffe03f */
[----:B------:R-:W-:Y:S02]  /*7bd0*/  WARPGROUP.DEPBAR.LE gsb0, 0x0 ;  /* 0x00008000000079c5 */ /* 0x000fe40000010000 */
[----:B------:R-:W-:-:S06]  /*7be0*/  WARPGROUP.ARRIVE ;  /* 0x00000000000079c5 */ /* 0x000fcc0000000000 */
[----:B------:R-:W-:Y:S03]  /*7bf0*/  QGMMA.64x96x32.F32.E4M3.E4M3 R88, R32, gdesc[UR12], R88, gsb0 ;  /* 0x0160000c20587df3 */ /* 0x000fe60008000858 */
[----:B------:R-:W-:Y:S02]  /*7c00*/  WARPGROUP.DEPBAR.LE gsb0, 0x0 ;  /* 0x00008000000079c5 */ /* 0x000fe40000010000 */
[----:B------:R-:W-:-:S06]  /*7c10*/  WARPGROUP.ARRIVE ;  /* 0x00000000000079c5 */ /* 0x000fcc0000000000 */
[----:B------:R-:W-:Y:S03]  /*7c20*/  QGMMA.64x96x32.F32.E4M3.E4M3 R88, R36, gdesc[UR8], R88, gsb0 ;  /* 0x0160000824587df3 */ /* 0x000fe60008000858 */
[----:B------:R-:W-:Y:S02]  /*7c30*/  WARPGROUP.DEPBAR.LE gsb0, 0x0 ;  /* 0x00008000000079c5 */ /* 0x000fe40000010000 */
[----:B------:R-:W-:Y:S05]  /*7c40*/  @!P0 BRA `(.L_x_30) ;  /* 0x0000000000048947 */ /* 0x000fea0003800000 */
[----:B------:R-:W-:Y:S01]  /*7c50*/  BPT.TRAP 0x1 ;  /* 0x000000040000795c */ /* 0x000fe20000300000 */
.L_x_30:
[----:B------:R-:W-:-:S04]  /*7c60*/  ULEA UR5, UR4, UR36, 0x3 ;  /* 0x0000002404057291 */ /* 0x000fc8000f8e183f */
[----:B------:R-:W-:-:S04]  /*7c70*/  UIADD3 UR5, UR5, 0x12028, URZ ;  /* 0x0001202805057890 */ /* 0x000fc8000fffe03f */
[----:B------:R-:W-:-:S09]  /*7c80*/  UPRMT UR5, URZ, 0x654, UR5 ;  /* 0x000006543f057896 */ /* 0x000fd20008000005 */
[----:B------:R-:W-:Y:S01]  /*7c90*/  SYNCS.ARRIVE.TRANS64.RED.A1T0 RZ, [UR5], RZ ;  /* 0x000000ffffff79a7 */ /* 0x000fe20008100405 */
[----:B------:R-:W-:Y:S05]  /*7ca0*/  @P2 BRA `(.L_x_31) ;  /* 0x0000000000042947 */ /* 0x000fea0003800000 */
[----:B------:R-:W-:Y:S01]  /*7cb0*/  BPT.TRAP 0x1 ;  /* 0x000000040000795c */ /* 0x000fe20000300000 */
.L_x_31:
[----:B------:R-:W-:-:S04]  /*7cc0*/  UIADD3 UR4, UR4, 0x1, URZ ;  /* 0x0000000104047890 */ /* 0x000fc8000fffe03f */
[----:B------:R-:W-:-:S04]  /*7cd0*/  UISETP.NE.AND UP0, UPT, UR4, 0x5, UPT ;  /* 0x000000050400788c */ /* 0x000fc8000bf05270 */
[----:B------:R-:W-:Y:S01]  /*7ce0*/  USEL UR5, UR4, URZ, UP0 ;  /* 0x0000003f04057287 */ /* 0x000fe20008000000 */
[----:B------:R-:W-:Y:S11]  /*7cf0*/  @!P0 BRA `(.L_x_32) ;  /* 0x0000000000048947 */ /* 0x000ff60003800000 */
[----:B------:R-:W-:Y:S01]  /*7d00*/  BPT.TRAP 0x1 ;  /* 0x000000040000795c */ /* 0x000fe20000300000 */
.L_x_32:
[----:B------:R-:W-:-:S04]  /*7d10*/  ULEA UR4, UR5, UR36, 0x3 ;  /* 0x0000002405047291 */ /* 0x000fc8000f8e183f */
[----:B------:R-:W-:-:S04]  /*7d20*/  UIADD3 UR4, UR4, 0x12028, URZ ;  /* 0x0001202804047890 */ /* 0x000fc8000fffe03f */
[----:B------:R-:W-:-:S09]  /*7d30*/  UPRMT UR4, URZ, 0x654, UR4 ;  /* 0x000006543f047896 */ /* 0x000fd20008000004 */
[----:B------:R-:W-:Y:S01]  /*7d40*/  SYNCS.ARRIVE.TRANS64.RED.A1T0 RZ, [UR4], RZ ;  /* 0x000000ffffff79a7 */ /* 0x000fe20008100404 */
[----:B------:R-:W-:Y:S05]  /*7d50*/  @P2 BRA `(.L_x_33) ;  /* 0x0000000000042947 */ /* 0x000fea0003800000 */
[----:B------:R-:W-:Y:S01]  /*7d60*/  BPT.TRAP 0x1 ;  /* 0x000000040000795c */ /* 0x000fe20000300000 */
.L_x_33:
[----:B------:R-:W-:Y:S01]  /*7d70*/  UIADD3 UR4, UR5, 0x1, URZ ;  /* 0x0000000105047890 */ /* 0x000fe2000fffe03f */
[C---:B------:R-:W-:Y:S01]  /*7d80*/  ISETP.GT.AND P3, PT, R10.reuse, 0x2, PT ;  /* 0x000000020a00780c */ /* 0x040fe20003f64270 */
[----:B------:R-:W-:Y:S01]  /*7d90*/  UIADD3 UR5, UR7, 0x1, URZ ;  /* 0x0000000107057890 */ /* 0x000fe2000fffe03f */
[----:B------:R-:W-:Y:S01]  /*7da0*/  VIADD R10, R10, 0xffffffff ;  /* 0xffffffff0a0a7836 */ /* 0x000fe20000000000 */
[----:B------:R-:W-:Y:S01]  /*7db0*/  UISETP.NE.AND UP0, UPT, UR4, 0x5, UPT ;  /* 0x000000050400788c */ /* 0x000fe2000bf05270 */
[----:B------:R-:W-:Y:S01]  /*7dc0*/  VIADD R5, R5, 0x80 ;  /* 0x0000008005057836 */ /* 0x000fe20000000000 */
[----:B------:R-:W-:Y:S01]  /*7dd0*/  UISETP.NE.AND UP2, UPT, UR5, 0x5, UPT ;  /* 0x000000050500788c */ /* 0x000fe2000bf45270 */
[----:B------:R-:W-:Y:S01]  /*7de0*/  IMAD.MOV.U32 R13, RZ, RZ, R7 ;  /* 0x000000ffff0d7224 */ /* 0x000fe200078e0007 */
[----:B------:R-:W-:Y:S01]  /*7df0*/  USEL UR4, UR4, URZ, UP0 ;  /* 0x0000003f04047287 */ /* 0x000fe20008000000 */
[----:B------:R-:W-:Y:S01]  /*7e00*/  IMAD.MOV.U32 R15, RZ, RZ, R6 ;  /* 0x000000ffff0f7224 */ /* 0x000fe200078e0006 */
[----:B------:R-:W-:-:S02]  /*7e10*/  USEL UR7, URZ, 0x1, UP2 ;  /* 0x000000013f077887 */ /* 0x000fc40009000000 */
[----:B------:R-:W-:-:S04]  /*7e20*/  USEL UR5, UR5, URZ, UP2 ;  /* 0x0000003f05057287 */ /* 0x000fc80009000000 */
[----:B------:R-:W-:Y:S01]  /*7e30*/  LOP3.LUT R11, R11, UR7, RZ, 0x3c, !PT ;  /* 0x000000070b0b7c12 */ /* 0x000fe2000f8e3cff */
[----:B------:R-:W-:Y:S07]  /*7e40*/  @P3 BRA `(.L_x_34) ;  /* 0xffffffc800983947 */ /* 0x000fee000383ffff */
.L_x_23:
[----:B------:R-:W-:-:S13]  /*7e50*/  ISETP.GE.AND P3, PT, R10, 0x1, PT ;  /* 0x000000010a00780c */ /* 0x000fda0003f66270 */
[----:B------:R-:W-:Y:S05]  /*7e60*/  @!P3 BRA `(.L_x_35) ;  /* 0x0000003c0084b947 */ /* 0x000fea0003800000 */
[----:B------:R-:W-:Y:S01]  /*7e70*/  IMAD.MOV.U32 R13, RZ, RZ, R7 ;  /* 0x000000ffff0d7224 */ /* 0x000fe200078e0007 */
[----:B------:R-:W-:Y:S01]  /*7e80*/  ULDC UR21, c[0x0][0x28c] ;  /* 0x0000a30000157ab9 */ /* 0x000fe20000000800 */
[----:B------:R-:W-:Y:S01]  /*7e90*/  IMAD.MOV.U32 R12, RZ, RZ, R6 ;  /* 0x000000ffff0c7224 */ /* 0x000fe200078e0006 */
[----:B------:R-:W-:-:S06]  /*7ea0*/  ULDC UR22, c[0x0][0x604] ;  /* 0x0001810000167ab9 */ /* 0x000fcc0000000800 */
.L_x_46:
[----:B------:R-:W-:Y:S05]  /*7eb0*/  @!P0 BRA `(.L_x_36) ;  /* 0x0000000000048947 */ /* 0x000fea0003800000 */
[----:B------:R-:W-:Y:S01]  /*7ec0*/  BPT.TRAP 0x1 ;  /* 0x000000040000795c */ /* 0x000fe20000300000 */
.L_x_36:
[----:B------:R-:W-:Y:S01]  /*7ed0*/  ULEA UR7, UR5, UR36, 0x3 ;  /* 0x0000002405077291 */ /* 0x000fe2000f8e183f */
[----:B------:R-:W-:-:S08]  /*7ee0*/  SHF.L.U32 R6, R11, 0x1f, RZ ;  /* 0x0000001f0b067819 */ /* 0x000fd000000006ff */
[----:B------:R-:W2:Y:S02]  /*7ef0*/  SYNCS.PHASECHK.TRANS64.TRYWAIT P3, [UR7+0x12000], R6 ;  /* 0x01200006ff0075a7 */ /* 0x000ea40008060147 */
[----:B--2---:R-:W-:Y:S05]  /*7f00*/  @!P3 BRA `(.L_x_37) ;  /* 0x0000006c0014b947 */ /* 0x004fea0003800000 */
.L_x_108:
[----:B------:R-:W-:Y:S01]  /*7f10*/  UIMAD UR10, UR5, 0x300, UR6 ;  /* 0x00000300050a78a4 */ /* 0x000fe2000f8e0206 */
[----:B-1----:R-:W-:Y:S01]  /*7f20*/  WARPGROUP.ARRIVE ;  /* 0x00000000000079c5 */ /* 0x002fe20000000000 */
        /* <DEDUP_REMOVED lines=20> */
.L_x_38:
[C---:B--2---:R-:W-:Y:S01]  /*8070*/  VIADD R7, R5.reuse, 0x8 ;  /* 0x0000000805077836 */ /* 0x044fe20000000000 */
[C---:B------:R-:W-:Y:S01]  /*8080*/  ISETP.GE.AND P6, PT, R5.reuse, UR21, PT ;  /* 0x0000001505007c0c */ /* 0x040fe2000bfc6270 */
[C---:B------:R-:W-:Y:S01]  /*8090*/  VIADD R6, R5.reuse, 0x1 ;  /* 0x0000000105067836 */ /* 0x040fe20000000000 */
[----:B------:R-:W-:Y:S01]  /*80a0*/  P2R R17, PR, RZ, 0x4 ;  /* 0x00000004ff117803 */ /* 0x000fe20000000000 */
[----:B------:R-:W-:Y:S01]  /*80b0*/  VIADD R14, R5, 0x9 ;  /* 0x00000009050e7836 */ /* 0x000fe20000000000 */
[----:B------:R-:W-:Y:S01]  /*80c0*/  ISETP.GE.AND P5, PT, R7, UR21, PT ;  /* 0x0000001507007c0c */ /* 0x000fe2000bfa6270 */
[C---:B------:R-:W-:Y:S01]  /*80d0*/  VIADD R7, R5.reuse, 0x11 ;  /* 0x0000001105077836 */ /* 0x040fe20000000000 */
[----:B------:R-:W-:Y:S01]  /*80e0*/  ISETP.GE.AND P4, PT, R6, UR21, PT ;  /* 0x0000001506007c0c */ /* 0x000fe2000bf86270 */
[C---:B------:R-:W-:Y:S01]  /*80f0*/  VIADD R6, R5.reuse, 0x10 ;  /* 0x0000001005067836 */ /* 0x040fe20000000000 */
[----:B------:R-:W-:Y:S01]  /*8100*/  ISETP.GE.AND P3, PT, R14, UR21, PT ;  /* 0x000000150e007c0c */ /* 0x000fe2000bf66270 */
[----:B------:R-:W-:Y:S01]  /*8110*/  VIADD R14, R5, 0x29 ;  /* 0x00000029050e7836 */ /* 0x000fe20000000000 */
[----:B------:R-:W-:Y:S01]  /*8120*/  FSEL R25, R25, -INF , !P4 ;  /* 0xff80000019197808 */ /* 0x000fe20006000000 */
[----:B------:R-:W-:Y:S01]  /*8130*/  VIADD R16, R5, 0x61 ;  /* 0x0000006105107836 */ /* 0x000fe20000000000 */
[----:B------:R-:W-:Y:S01]  /*8140*/  FSEL R27, R27, -INF , !P4 ;  /* 0xff8000001b1b7808 */ /* 0x000fe20006000000 */
[----:B------:R-:W-:Y:S01]  /*8150*/  VIADD R20, R5, 0x68 ;  /* 0x0000006805147836 */ /* 0x000fe20000000000 */
[----:B------:R-:W-:Y:S01]  /*8160*/  ISETP.GE.AND P4, PT, R7, UR21, PT ;  /* 0x0000001507007c0c */ /* 0x000fe2000bf86270 */
[C---:B------:R-:W-:Y:S01]  /*8170*/  VIADD R7, R5.reuse, 0x19 ;  /* 0x0000001905077836 */ /* 0x040fe20000000000 */
[----:B------:R-:W-:Y:S01]  /*8180*/  FSEL R15, R24, -INF , !P6 ;  /* 0xff800000180f7808 */ /* 0x000fe20007000000 */
[C---:B------:R-:W-:Y:S01]  /*8190*/  VIADD R22, R5.reuse, 0x71 ;  /* 0x0000007105167836 */ /* 0x040fe20000000000 */
[----:B------:R-:W-:Y:S01]  /*81a0*/  FSEL R26, R26, -INF , !P6 ;  /* 0xff8000001a1a7808 */ /* 0x000fe20007000000 */
[C---:B------:R-:W-:Y:S01]  /*81b0*/  VIADD R23, R5.reuse, 0x78 ;  /* 0x0000007805177836 */ /* 0x040fe20000000000 */
[----:B------:R-:W-:Y:S01]  /*81c0*/  ISETP.GE.AND P6, PT, R6, UR21, PT ;  /* 0x0000001506007c0c */ /* 0x000fe2000bfc6270 */
[----:B------:R-:W-:Y:S01]  /*81d0*/  VIADD R6, R5, 0x18 ;  /* 0x0000001805067836 */ /* 0x000fe20000000000 */
[----:B------:R-:W-:Y:S01]  /*81e0*/  FSEL R29, R29, -INF , !P3 ;  /* 0xff8000001d1d7808 */ /* 0x000fe20005800000 */
[----:B------:R-:W-:Y:S01]  /*81f0*/  VIADD R24, R5, 0x79 ;  /* 0x0000007905187836 */ /* 0x000fe20000000000 */
[----:B------:R-:W-:Y:S01]  /*8200*/  FSEL R31, R31, -INF , !P3 ;  /* 0xff8000001f1f7808 */ /* 0x000fe20005800000 */
[----:B------:R-:W-:Y:S01]  /*8210*/  ULEA UR5, UR7, UR36, 0x3 ;  /* 0x0000002407057291 */ /* 0x000fe2000f8e183f */
[----:B------:R-:W-:Y:S01]  /*8220*/  ISETP.GE.AND P3, PT, R7, UR21, PT ;  /* 0x0000001507007c0c */ /* 0x000fe2000bf66270 */
[----:B------:R-:W-:Y:S01]  /*8230*/  VIADD R7, R5, 0x21 ;  /* 0x0000002105077836 */ /* 0x000fe20000000000 */
[----:B------:R-:W-:-:S02]  /*8240*/  FSEL R28, R28, -INF , !P5 ;  /* 0xff8000001c1c7808 */ /* 0x000fc40006800000 */
[----:B------:R-:W-:Y:S02]  /*8250*/  FSEL R30, R30, -INF , !P5 ;  /* 0xff8000001e1e7808 */ /* 0x000fe40006800000 */
[----:B------:R-:W-:Y:S01]  /*8260*/  ISETP.GE.AND P5, PT, R6, UR21, PT ;  /* 0x0000001506007c0c */ /* 0x000fe2000bfa6270 */
[----:B------:R-:W-:Y:S01]  /*8270*/  VIADD R6, R5, 0x20 ;  /* 0x0000002005067836 */ /* 0x000fe20000000000 */
[----:B------:R-:W-:Y:S02]  /*8280*/  FSEL R33, R33, -INF , !P4 ;  /* 0xff80000021217808 */ /* 0x000fe40006000000 */
[----:B------:R-:W-:Y:S02]  /*8290*/  FSEL R35, R35, -INF , !P4 ;  /* 0xff80000023237808 */ /* 0x000fe40006000000 */
[----:B------:R-:W-:Y:S01]  /*82a0*/  ISETP.GE.AND P4, PT, R7, UR21, PT ;  /* 0x0000001507007c0c */ /* 0x000fe2000bf86270 */
[----:B------:R-:W-:Y:S01]  /*82b0*/  VIADD R7, R5, 0x28 ;  /* 0x0000002805077836 */ /* 0x000fe20000000000 */
[----:B------:R-:W-:-:S02]  /*82c0*/  FSEL R32, R32, -INF , !P6 ;  /* 0xff80000020207808 */ /* 0x000fc40007000000 */
[----:B------:R-:W-:Y:S02]  /*82d0*/  FSEL R34, R34, -INF , !P6 ;  /* 0xff80000022227808 */ /* 0x000fe40007000000 */
[----:B------:R-:W-:Y:S02]  /*82e0*/  ISETP.GE.AND P6, PT, R6, UR21, PT ;  /* 0x0000001506007c0c */ /* 0x000fe4000bfc6270 */
[----:B------:R-:W-:Y:S02]  /*82f0*/  FMNMX R6, R26, R13, !PT ;  /* 0x0000000d1a067209 */ /* 0x000fe40007800000 */
[----:B------:R-:W-:Y:S02]  /*8300*/  FSEL R36, R36, -INF , !P5 ;  /* 0xff80000024247808 */ /* 0x000fe40006800000 */
[----:B------:R-:W-:Y:S02]  /*8310*/  FSEL R38, R38, -INF , !P5 ;  /* 0xff80000026267808 */ /* 0x000fe40006800000 */
[----:B------:R-:W-:-:S02]  /*8320*/  ISETP.GE.AND P5, PT, R7, UR21, PT ;  /* 0x0000001507007c0c */ /* 0x000fc4000bfa6270 */
[----:B------:R-:W-:Y:S02]  /*8330*/  FMNMX R7, R27, R6, !PT ;  /* 0x000000061b077209 */ /* 0x000fe40007800000 */
[----:B------:R-:W-:Y:S02]  /*8340*/  FSEL R37, R37, -INF , !P3 ;  /* 0xff80000025257808 */ /* 0x000fe40005800000 */
[----:B------:R-:W-:Y:S02]  /*8350*/  FMNMX R6, R30, R7, !PT ;  /* 0x000000071e067209 */ /* 0x000fe40007800000 */
[----:B------:R-:W-:Y:S02]  /*8360*/  FSEL R39, R39, -INF , !P3 ;  /* 0xff80000027277808 */ /* 0x000fe40005800000 */
[----:B------:R-:W-:Y:S01]  /*8370*/  ISETP.GE.AND P3, PT, R14, UR21, PT ;  /* 0x000000150e007c0c */ /* 0x000fe2000bf66270 */
[----:B------:R-:W-:Y:S01]  /*8380*/  VIADD R14, R5, 0x30 ;  /* 0x00000030050e7836 */ /* 0x000fe20000000000 */
[----:B------:R-:W-:-:S02]  /*8390*/  FMNMX R7, R31, R6, !PT ;  /* 0x000000061f077209 */ /* 0x000fc40007800000 */
[----:B------:R-:W-:Y:S02]  /*83a0*/  FSEL R40, R40, -INF , !P6 ;  /* 0xff80000028287808 */ /* 0x000fe40007000000 */
[----:B------:R-:W-:Y:S02]  /*83b0*/  FSEL R42, R42, -INF , !P6 ;  /* 0xff8000002a2a7808 */ /* 0x000fe40007000000 */
[----:B------:R-:W-:Y:S01]  /*83c0*/  ISETP.GE.AND P6, PT, R14, UR21, PT ;  /* 0x000000150e007c0c */ /* 0x000fe2000bfc6270 */
[----:B------:R-:W-:Y:S01]  /*83d0*/  VIADD R14, R5, 0x31 ;  /* 0x00000031050e7836 */ /* 0x000fe20000000000 */
[----:B------:R-:W-:Y:S02]  /*83e0*/  FMNMX R6, R34, R7, !PT ;  /* 0x0000000722067209 */ /* 0x000fe40007800000 */
[----:B------:R-:W-:Y:S02]  /*83f0*/  FSEL R41, R41, -INF , !P4 ;  /* 0xff80000029297808 */ /* 0x000fe40006000000 */
[----:B------:R-:W-:-:S02]  /*8400*/  FMNMX R7, R35, R6, !PT ;  /* 0x0000000623077209 */ /* 0x000fc40007800000 */
[----:B------:R-:W-:Y:S02]  /*8410*/  FSEL R43, R43, -INF , !P4 ;  /* 0xff8000002b2b7808 */ /* 0x000fe40006000000 */
[----:B------:R-:W-:Y:S01]  /*8420*/  ISETP.GE.AND P4, PT, R14, UR21, PT ;  /* 0x000000150e007c0c */ /* 0x000fe2000bf86270 */
[C---:B------:R-:W-:Y:S01]  /*8430*/  VIADD R14, R5.reuse, 0x38 ;  /* 0x00000038050e7836 */ /* 0x040fe20000000000 */
[----:B------:R-:W-:Y:S02]  /*8440*/  FMNMX R6, R38, R7, !PT ;  /* 0x0000000726067209 */ /* 0x000fe40007800000 */
[----:B------:R-:W-:Y:S02]  /*8450*/  FSEL R44, R44, -INF , !P5 ;  /* 0xff8000002c2c7808 */ /* 0x000fe40006800000 */
[----:B------:R-:W-:Y:S02]  /*8460*/  FSEL R46, R46, -INF , !P5 ;  /* 0xff8000002e2e7808 */ /* 0x000fe40006800000 */
[----:B------:R-:W-:Y:S01]  /*8470*/  ISETP.GE.AND P5, PT, R14, UR21, PT ;  /* 0x000000150e007c0c */ /* 0x000fe2000bfa6270 */
[----:B------:R-:W-:Y:S01]  /*8480*/  VIADD R14, R5, 0x39 ;  /* 0x00000039050e7836 */ /* 0x000fe20000000000 */
[----:B------:R-:W-:-:S02]  /*8490*/  FMNMX R7, R39, R6, !PT ;  /* 0x0000000627077209 */ /* 0x000fc40007800000 */
[----:B------:R-:W-:Y:S02]  /*84a0*/  FSEL R45, R45, -INF , !P3 ;  /* 0xff8000002d2d7808 */ /* 0x000fe40005800000 */
[----:B------:R-:W-:Y:S02]  /*84b0*/  FMNMX R6, R42, R7, !PT ;  /* 0x000000072a067209 */ /* 0x000fe40007800000 */
[----:B------:R-:W-:Y:S02]  /*84c0*/  FSEL R47, R47, -INF , !P3 ;  /* 0xff8000002f2f7808 */ /* 0x000fe40005800000 */
[----:B------:R-:W-:Y:S01]  /*84d0*/  ISETP.GE.AND P3, PT, R14, UR21, PT ;  /* 0x000000150e007c0c */ /* 0x000fe2000bf66270 */
[----:B------:R-:W-:Y:S01]  /*84e0*/  VIADD R14, R5, 0x40 ;  /* 0x00000040050e7836 */ /* 0x000fe20000000000 */
[----:B------:R-:W-:Y:S02]  /*84f0*/  FMNMX R7, R43, R6, !PT ;  /* 0x000000062b077209 */ /* 0x000fe40007800000 */
[----:B------:R-:W-:-:S02]  /*8500*/  FSEL R48, R48, -INF , !P6 ;  /* 0xff80000030307808 */ /* 0x000fc40007000000 */
[----:B------:R-:W-:Y:S02]  /*8510*/  FSEL R50, R50, -INF , !P6 ;  /* 0xff80000032327808 */ /* 0x000fe40007000000 */
[----:B------:R-:W-:Y:S01]  /*8520*/  ISETP.GE.AND P6, PT, R14, UR21, PT ;  /* 0x000000150e007c0c */ /* 0x000fe2000bfc6270 */
[----:B------:R-:W-:Y:S01]  /*8530*/  VIADD R14, R5, 0x41 ;  /* 0x00000041050e7836 */ /* 0x000fe20000000000 */
[----:B------:R-:W-:Y:S02]  /*8540*/  FMNMX R6, R46, R7, !PT ;  /* 0x000000072e067209 */ /* 0x000fe40007800000 */
[----:B------:R-:W-:Y:S02]  /*8550*/  FSEL R49, R49, -INF , !P4 ;  /* 0xff80000031317808 */ /* 0x000fe40006000000 */
[----:B------:R-:W-:Y:S02]  /*8560*/  FMNMX R7, R47, R6, !PT ;  /* 0x000000062f077209 */ /* 0x000fe40007800000 */
[----:B------:R-:W-:-:S02]  /*8570*/  FSEL R51, R51, -INF , !P4 ;  /* 0xff80000033337808 */ /* 0x000fc40006000000 */
        /* <DEDUP_REMOVED lines=13> */
[----:B------:R-:W-:Y:S02]  /*8650*/  FSEL R58, R58, -INF , !P6 ;  /* 0xff8000003a3a7808 */ /* 0x000fe40007000000 */
[----:B------:R-:W-:-:S02]  /*8660*/  FMNMX R7, R55, R6, !PT ;  /* 0x0000000637077209 */ /* 0x000fc40007800000 */
[----:B------:R-:W-:Y:S02]  /*8670*/  FSEL R56, R56, -INF , !P6 ;  /* 0xff80000038387808 */ /* 0x000fe40007000000 */
[----:B------:R-:W-:Y:S01]  /*8680*/  ISETP.GE.AND P6, PT, R14, UR21, PT ;  /* 0x000000150e007c0c */ /* 0x000fe2000bfc6270 */
[----:B------:R-:W-:Y:S01]  /*8690*/  VIADD R14, R5, 0x51 ;  /* 0x00000051050e7836 */ /* 0x000fe20000000000 */
[----:B------:R-:W-:Y:S02]  /*86a0*/  FSEL R59, R59, -INF , !P4 ;  /* 0xff8000003b3b7808 */ /* 0x000fe40006000000 */
[----:B------:R-:W-:Y:S02]  /*86b0*/  FMNMX R6, R58, R7, !PT ;  /* 0x000000073a067209 */ /* 0x000fe40007800000 */
        /* <DEDUP_REMOVED lines=8> */
[----:B------:R-:W-:Y:S01]  /*8740*/  ISETP.GE.AND P5, PT, R14, UR21, PT ;  /* 0x000000150e007c0c */ /* 0x000fe2000bfa6270 */
[----:B------:R-:W-:Y:S01]  /*8750*/  VIADD R14, R5, 0x59 ;  /* 0x00000059050e7836 */ /* 0x000fe20000000000 */
[----:B------:R-:W-:-:S02]  /*8760*/  FSEL R66, R66, -INF , !P6 ;  /* 0xff80000042427808 */ /* 0x000fc40007000000 */
[----:B------:R-:W-:Y:S02]  /*8770*/  FMNMX R7, R63, R6, !PT ;  /* 0x000000063f077209 */ /* 0x000fe40007800000 */
[----:B------:R-:W-:Y:S02]  /*8780*/  FSEL R67, R67, -INF , !P4 ;  /* 0xff80000043437808 */ /* 0x000fe40006000000 */
[----:B------:R-:W-:Y:S02]  /*8790*/  FMNMX R6, R66, R7, !PT ;  /* 0x0000000742067209 */ /* 0x000fe40007800000 */
[----:B------:R-:W-:Y:S02]  /*87a0*/  FSEL R61, R61, -INF , !P3 ;  /* 0xff8000003d3d7808 */ /* 0x000fe40005800000 */
[----:B------:R-:W-:Y:S01]  /*87b0*/  ISETP.GE.AND P3, PT, R14, UR21, PT ;  /* 0x000000150e007c0c */ /* 0x000fe2000bf66270 */
[----:B------:R-:W-:Y:S01]  /*87c0*/  VIADD R14, R5, 0x60 ;  /* 0x00000060050e7836 */ /* 0x000fe20000000000 */
[----:B------:R-:W-:-:S02]  /*87d0*/  FSEL R70, R70, -INF , !P5 ;  /* 0xff80000046467808 */ /* 0x000fc40006800000 */
[----:B------:R-:W-:Y:S02]  /*87e0*/  FMNMX R7, R67, R6, !PT ;  /* 0x0000000643077209 */ /* 0x000fe40007800000 */
[----:B------:R-:W-:Y:S02]  /*87f0*/  ISETP.GE.AND P2, PT, R14, UR21, PT ;  /* 0x000000150e007c0c */ /* 0x000fe4000bf46270 */
[----:B------:R-:W-:Y:S02]  /*8800*/  FSEL R71, R71, -INF , !P3 ;  /* 0xff80000047477808 */ /* 0x000fe40005800000 */
[----:B------:R-:W-:Y:S02]  /*8810*/  FMNMX R6, R70, R7, !PT ;  /* 0x0000000746067209 */ /* 0x000fe40007800000 */
[----:B------:R-:W-:Y:S02]  /*8820*/  P2R R19, PR, RZ, 0x2 ;  /* 0x00000002ff137803 */ /* 0x000fe40000000000 */
[----:B------:R-:W-:Y:S01]  /*8830*/  ISETP.GE.AND P1, PT, R16, UR21, PT ;  /* 0x0000001510007c0c */ /* 0x000fe2000bf26270 */
[----:B------:R-:W-:Y:S01]  /*8840*/  VIADD R16, R5, 0x69 ;  /* 0x0000006905107836 */ /* 0x000fe20000000000 */
[----:B------:R-:W-:-:S02]  /*8850*/  FSEL R74, R74, -INF , !P2 ;  /* 0xff8000004a4a7808 */ /* 0x000fc40005000000 */
[----:B------:R-:W-:Y:S02]  /*8860*/  FMNMX R7, R71, R6, !PT ;  /* 0x0000000647077209 */ /* 0x000fe40007800000 */
[----:B------:R-:W-:Y:S02]  /*8870*/  P2R R18, PR, RZ, 0x1 ;  /* 0x00000001ff127803 */ /* 0x000fe40000000000 */
[----:B------:R-:W-:Y:S02]  /*8880*/  ISETP.GE.AND P0, PT, R20, UR21, PT ;  /* 0x0000001514007c0c */ /* 0x000fe4000bf06270 */
[----:B------:R-:W-:Y:S02]  /*8890*/  FSEL R75, R75, -INF , !P1 ;  /* 0xff8000004b4b7808 */ /* 0x000fe40004800000 */
[----:B------:R-:W-:Y:S02]  /*88a0*/  FMNMX R6, R74, R7, !PT ;  /* 0x000000074a067209 */ /* 0x000fe40007800000 */
[----:B------:R-:W-:Y:S01]  /*88b0*/  ISETP.GE.AND P2, PT, R16, UR21, PT ;  /* 0x0000001510007c0c */ /* 0x000fe2000bf46270 */
[----:B------:R-:W-:Y:S01]  /*88c0*/  VIADD R16, R5, 0x70 ;  /* 0x0000007005107836 */ /* 0x000fe20000000000 */
[----:B------:R-:W-:-:S02]  /*88d0*/  FSEL R78, R78, -INF , !P0 ;  /* 0xff8000004e4e7808 */ /* 0x000fc40004000000 */
[----:B------:R-:W-:Y:S02]  /*88e0*/  FMNMX R7, R75, R6, !PT ;  /* 0x000000064b077209 */ /* 0x000fe40007800000 */
[----:B------:R-:W-:Y:S02]  /*88f0*/  FSEL R69, R69, -INF , !P3 ;  /* 0xff80000045457808 */ /* 0x000fe40005800000 */
[----:B------:R-:W-:Y:S02]  /*8900*/  FSEL R79, R79, -INF , !P2 ;  /* 0xff8000004f4f7808 */ /* 0x000fe40005000000 */
[----:B------:R-:W-:Y:S02]  /*8910*/  FMNMX R6, R78, R7, !PT ;  /* 0x000000074e067209 */ /* 0x000fe40007800000 */
[----:B------:R-:W-:Y:S02]  /*8920*/  ISETP.GE.AND P3, PT, R16, UR21, PT ;  /* 0x0000001510007c0c */ /* 0x000fe4000bf66270 */
[----:B------:R-:W-:-:S02]  /*8930*/  FSEL R65, R65, -INF , !P4 ;  /* 0xff80000041417808 */ /* 0x000fc40006000000 */
[----:B------:R-:W-:Y:S02]  /*8940*/  FSEL R82, R82, -INF , !P3 ;  /* 0xff80000052527808 */ /* 0x000fe40005800000 */
[----:B------:R-:W-:Y:S02]  /*8950*/  FMNMX R7, R79, R6, !PT ;  /* 0x000000064f077209 */ /* 0x000fe40007800000 */
[----:B------:R-:W-:Y:S02]  /*8960*/  ISETP.GE.AND P4, PT, R22, UR21, PT ;  /* 0x0000001516007c0c */ /* 0x000fe4000bf86270 */
[----:B------:R-:W-:Y:S02]  /*8970*/  FSEL R68, R68, -INF , !P5 ;  /* 0xff80000044447808 */ /* 0x000fe40006800000 */
[----:B------:R-:W-:Y:S02]  /*8980*/  FSEL R83, R83, -INF , !P4 ;  /* 0xff80000053537808 */ /* 0x000fe40006000000 */
[----:B------:R-:W-:-:S02]  /*8990*/  FMNMX R6, R82, R7, !PT ;  /* 0x0000000752067209 */ /* 0x000fc40007800000 */
[----:B------:R-:W-:Y:S02]  /*89a0*/  ISETP.GE.AND P5, PT, R23, UR21, PT ;  /* 0x0000001517007c0c */ /* 0x000fe4000bfa6270 */
[----:B------:R-:W-:Y:S02]  /*89b0*/  FSEL R64, R64, -INF , !P6 ;  /* 0xff80000040407808 */ /* 0x000fe40007000000 */
[----:B------:R-:W-:Y:S02]  /*89c0*/  FSEL R86, R86, -INF , !P5 ;  /* 0xff80000056567808 */ /* 0x000fe40006800000 */
[----:B------:R-:W-:Y:S02]  /*89d0*/  FMNMX R7, R83, R6, !PT ;  /* 0x0000000653077209 */ /* 0x000fe40007800000 */
[----:B------:R-:W-:Y:S02]  /*89e0*/  ISETP.GE.AND P6, PT, R24, UR21, PT ;  /* 0x0000001518007c0c */ /* 0x000fe4000bfc6270 */
[----:B------:R-:W-:-:S02]  /*89f0*/  FMNMX R6, R86, R7, !PT ;  /* 0x0000000756067209 */ /* 0x000fc40007800000 */
[----:B------:R-:W-:Y:S02]  /*8a00*/  FSEL R87, R87, -INF , !P6 ;  /* 0xff80000057577808 */ /* 0x000fe40007000000 */
[----:B------:R-:W-:Y:S02]  /*8a10*/  P2R R20, PR, RZ, 0x1 ;  /* 0x00000001ff147803 */ /* 0x000fe40000000000 */
[----:B------:R-:W-:Y:S02]  /*8a20*/  FMNMX R6, R87, R6, !PT ;  /* 0x0000000657067209 */ /* 0x000fe40007800000 */
[----:B------:R-:W-:Y:S02]  /*8a30*/  P2R R21, PR, RZ, 0x2 ;  /* 0x00000002ff157803 */ /* 0x000fe40000000000 */
[----:B------:R-:W-:Y:S01]  /*8a40*/  ISETP.GE.AND P1, PT, R14, UR21, PT ;  /* 0x000000150e007c0c */ /* 0x000fe2000bf26270 */
[----:B------:R-:W1:Y:S01]  /*8a50*/  SHFL.BFLY PT, R7, R6, 0x1, 0x1f ;  /* 0x0c201f0006077f89 */ /* 0x000e6200000e0000 */
[----:B------:R-:W-:-:S02]  /*8a60*/  FSEL R81, R81, -INF , !P4 ;  /* 0xff80000051517808 */ /* 0x000fc40006000000 */
[----:B------:R-:W-:Y:S02]  /*8a70*/  FSEL R80, R80, -INF , !P3 ;  /* 0xff80000050507808 */ /* 0x000fe40005800000 */
[----:B------:R-:W-:Y:S02]  /*8a80*/  FSEL R85, R85, -INF , !P6 ;  /* 0xff80000055557808 */ /* 0x000fe40007000000 */
[----:B------:R-:W-:Y:S02]  /*8a90*/  FSEL R77, R77, -INF , !P2 ;  /* 0xff8000004d4d7808 */ /* 0x000fe40005000000 */
[----:B------:R-:W-:Y:S02]  /*8aa0*/  ISETP.NE.AND P2, PT, R17, RZ, PT ;  /* 0x000000ff1100720c */ /* 0x000fe40003f45270 */
[----:B------:R-:W-:Y:S02]  /*8ab0*/  FSEL R84, R84, -INF , !P5 ;  /* 0xff80000054547808 */ /* 0x000fe40006800000 */
[----:B------:R-:W-:-:S02]  /*8ac0*/  FSEL R72, R72, -INF , !P1 ;  /* 0xff80000048487808 */ /* 0x000fc40004800000 */
[----:B------:R-:W-:-:S04]  /*8ad0*/  ISETP.NE.AND P1, PT, R21, RZ, PT ;  /* 0x000000ff1500720c */ /* 0x000fc80003f25270 */
[----:B------:R-:W-:Y:S02]  /*8ae0*/  FSEL R73, R73, -INF , !P1 ;  /* 0xff80000049497808 */ /* 0x000fe40004800000 */
[----:B------:R-:W-:Y:S02]  /*8af0*/  ISETP.NE.AND P1, PT, R19, RZ, PT ;  /* 0x000000ff1300720c */ /* 0x000fe40003f25270 */
[----:B-1----:R-:W-:Y:S02]  /*8b00*/  FMNMX R16, R6, R7, !PT ;  /* 0x0000000706107209 */ /* 0x002fe40007800000 */
[----:B------:R-:W-:-:S03]  /*8b10*/  FMNMX R6, R15, R12, !PT ;  /* 0x0000000c0f067209 */ /* 0x000fc60007800000 */
[----:B------:R-:W1:Y:S01]  /*8b20*/  SHFL.BFLY PT, R7, R16, 0x2, 0x1f ;  /* 0x0c401f0010077f89 */ /* 0x000e6200000e0000 */
[----:B------:R-:W-:-:S04]  /*8b30*/  FMNMX R23, R25, R6, !PT ;  /* 0x0000000619177209 */ /* 0x000fc80007800000 */
[----:B------:R-:W-:Y:S02]  /*8b40*/  FMNMX R6, R28, R23, !PT ;  /* 0x000000171c067209 */ /* 0x000fe40007800000 */
[----:B-1----:R-:W-:-:S04]  /*8b50*/  FMNMX R7, R16, R7, !PT ;  /* 0x0000000710077209 */ /* 0x002fc80007800000 */
[----:B------:R-:W-:-:S04]  /*8b60*/  FSETP.NEU.AND P0, PT, R7, -INF , PT ;  /* 0xff8000000700780b */ /* 0x000fc80003f0d000 */
[----:B------:R-:W-:Y:S02]  /*8b70*/  FSEL R14, R7, RZ, P0 ;  /* 0x000000ff070e7208 */ /* 0x000fe40000000000 */
[----:B------:R-:W-:-:S03]  /*8b80*/  ISETP.NE.AND P0, PT, R20, RZ, PT ;  /* 0x000000ff1400720c */ /* 0x000fc60003f05270 */
[----:B------:R-:W-:Y:S01]  /*8b90*/  FMUL R136, R14, UR22 ;  /* 0x000000160e887c20 */ /* 0x000fe20008400000 */
[----:B------:R-:W-:Y:S01]  /*8ba0*/  FSEL R76, R76, -INF , !P0 ;  /* 0xff8000004c4c7808 */ /* 0x000fe20004000000 */
[----:B------:R-:W-:-:S01]  /*8bb0*/  FADD R14, -R14, R13 ;  /* 0x0000000d0e0e7221 */ /* 0x000fc20000000100 */
[----:B------:R-:W-:Y:S01]  /*8bc0*/  ISETP.NE.AND P0, PT, R18, RZ, PT ;  /* 0x000000ff1200720c */ /* 0x000fe20003f05270 */
[----:B------:R-:W-:-:S01]  /*8bd0*/  FFMA R27, R27, UR22, -R136 ;  /* 0x000000161b1b7c23 */ /* 0x000fc20008000888 */
[--C-:B------:R-:W-:Y:S01]  /*8be0*/  FFMA R26, R26, UR22, -R136.reuse ;  /* 0x000000161a1a7c23 */ /* 0x100fe20008000888 */
[----:B------:R-:W-:-:S01]  /*8bf0*/  FFMA R31, R31, UR22, -R136 ;  /* 0x000000161f1f7c23 */ /* 0x000fc20008000888 */
[--C-:B------:R-:W-:Y:S01]  /*8c00*/  FFMA R30, R30, UR22, -R136.reuse ;  /* 0x000000161e1e7c23 */ /* 0x100fe20008000888 */
[----:B------:R-:W-:-:S01]  /*8c10*/  FFMA R21, R35, UR22, -R136 ;  /* 0x0000001623157c23 */ /* 0x000fc20008000888 */
[----:B------:R-:W-:Y:S01]  /*8c20*/  FSETP.GEU.AND P4, PT, R27, -126, PT ;  /* 0xc2fc00001b00780b */ /* 0x000fe20003f8e000 */
[----:B------:R-:W-:-:S01]  /*8c30*/  FFMA R34, R34, UR22, -R136 ;  /* 0x0000001622227c23 */ /* 0x000fc20008000888 */
[----:B------:R-:W-:Y:S01]  /*8c40*/  FSETP.GEU.AND P3, PT, R26, -126, PT ;  /* 0xc2fc00001a00780b */ /* 0x000fe20003f6e000 */
[----:B------:R-:W-:-:S01]  /*8c50*/  FFMA R39, R39, UR22, -R136 ;  /* 0x0000001627277c23 */ /* 0x000fc20008000888 */
[----:B------:R-:W-:Y:S01]  /*8c60*/  FSETP.GEU.AND P6, PT, R31, -126, PT ;  /* 0xc2fc00001f00780b */ /* 0x000fe20003fce000 */
[----:B------:R-:W-:-:S01]  /*8c70*/  FFMA R22, R38, UR22, -R136 ;  /* 0x0000001626167c23 */ /* 0x000fc20008000888 */
[----:B------:R-:W-:Y:S01]  /*8c80*/  FSETP.GEU.AND P5, PT, R30, -126, PT ;  /* 0xc2fc00001e00780b */ /* 0x000fe20003fae000 */
[----:B------:R-:W-:-:S01]  /*8c90*/  FFMA R24, R42, UR22, -R136 ;  /* 0x000000162a187c23 */ /* 0x000fc20008000888 */
[--C-:B------:R-:W-:Y:S01]  /*8ca0*/  FFMA R46, R46, UR22, -R136.reuse ;  /* 0x000000162e2e7c23 */ /* 0x100fe20008000888 */
[----:B------:R-:W-:-:S01]  /*8cb0*/  FFMA R50, R50, UR22, -R136 ;  /* 0x0000001632327c23 */ /* 0x000fc20008000888 */
[--C-:B------:R-:W-:Y:S01]  /*8cc0*/  FFMA R38, R55, UR22, -R136.reuse ;  /* 0x0000001637267c23 */ /* 0x100fe20008000888 */
[----:B------:R-:W-:-:S01]  /*8cd0*/  FFMA R54, R54, UR22, -R136 ;  /* 0x0000001636367c23 */ /* 0x000fc20008000888 */
[--C-:B------:R-:W-:Y:S01]  /*8ce0*/  FFMA R58, R58, UR22, -R136.reuse ;  /* 0x000000163a3a7c23 */ /* 0x100fe20008000888 */
[----:B------:R-:W-:Y:S01]  /*8cf0*/  @!P4 FMUL R27, R27, 0.5 ;  /* 0x3f0000001b1bc820 */ /* 0x000fe20000400000 */
[--C-:B------:R-:W-:Y:S01]  /*8d00*/  FFMA R42, R59, UR22, -R136.reuse ;  /* 0x000000163b2a7c23 */ /* 0x100fe20008000888 */
[----:B------:R-:W-:Y:S01]  /*8d10*/  @!P3 FMUL R26, R26, 0.5 ;  /* 0x3f0000001a1ab820 */ /* 0x000fe20000400000 */
[--C-:B------:R-:W-:Y:S01]  /*8d20*/  FFMA R62, R62, UR22, -R136.reuse ;  /* 0x000000163e3e7c23 */ /* 0x100fe20008000888 */
        /* <DEDUP_REMOVED lines=10> */
[--C-:B------:R-:W-:Y:S01]  /*8dd0*/  FFMA R83, R83, UR22, -R136.reuse ;  /* 0x0000001653537c23 */ /* 0x100fe20008000888 */
[----:B------:R-:W-:-:S01]  /*8de0*/  FFMA R86, R86, UR22, -R136 ;  /* 0x0000001656567c23 */ /* 0x000fc20008000888 */
[----:B------:R-:W-:Y:S01]  /*8df0*/  FFMA R87, R87, UR22, -R136 ;  /* 0x0000001657577c23 */ /* 0x000fe20008000888 */
[----:B------:R-:W-:Y:S01]  /*8e00*/  FMNMX R6, R32, R27, !PT ;  /* 0x0000001b20067209 */ /* 0x000fe20007800000 */
[----:B------:R-:W-:-:S02]  /*8e10*/  FMUL R14, R14, UR22 ;  /* 0x000000160e0e7c20 */ /* 0x000fc40008400000 */
[----:B------:R-:W1:Y:S01]  /*8e20*/  MUFU.EX2 R19, R31 ;  /* 0x0000001f00137308 */ /* 0x000e620000000800 */
[----:B--2---:R-:W-:Y:S01]  /*8e30*/  @!P4 FMUL R17, R17, R17 ;  /* 0x000000111111c220 */ /* 0x004fe20000400000 */
[----:B------:R-:W-:Y:S01]  /*8e40*/  FSETP.GEU.AND P4, PT, R21, -126, PT ;  /* 0xc2fc00001500780b */ /* 0x000fe20003f8e000 */
[----:B---3--:R-:W-:-:S01]  /*8e50*/  FFMA R26, R43, UR22, -R136 ;  /* 0x000000162b1a7c23 */ /* 0x008fc20008000888 */
[----:B------:R-:W-:-:S04]  /*8e60*/  FMNMX R27, R33, R6, !PT ;  /* 0x00000006211b7209 */ /* 0x000fc80007800000 */
[----:B------:R2:W3:Y:S01]  /*8e70*/  MUFU.EX2 R18, R30 ;  /* 0x0000001e00127308 */ /* 0x0004e20000000800 */
[----:B----4-:R-:W-:Y:S01]  /*8e80*/  @!P3 FMUL R16, R16, R16 ;  /* 0x000000101010b220 */ /* 0x010fe20000400000 */
[----:B------:R-:W-:Y:S02]  /*8e90*/  FSETP.GEU.AND P3, PT, R34, -126, PT ;  /* 0xc2fc00002200780b */ /* 0x000fe40003f6e000 */
[----:B------:R-:W-:-:S03]  /*8ea0*/  FMNMX R6, R36, R27, !PT ;  /* 0x0000001b24067209 */ /* 0x000fc60007800000 */
[----:B------:R-:W-:Y:S01]  /*8eb0*/  @!P4 FMUL R21, R21, 0.5 ;  /* 0x3f0000001515c820 */ /* 0x000fe20000400000 */
[----:B------:R-:W-:Y:S01]  /*8ec0*/  FMNMX R27, R37, R6, !PT ;  /* 0x00000006251b7209 */ /* 0x000fe20007800000 */
[----:B-1----:R-:W-:Y:S01]  /*8ed0*/  @!P6 FMUL R19, R19, R19 ;  /* 0x000000131313e220 */ /* 0x002fe20000400000 */
        /* <DEDUP_REMOVED lines=9> */
[----:B------:R2:W3:Y:S02]  /*8f70*/  MUFU.EX2 R20, R34 ;  /* 0x0000002200147308 */ /* 0x0004e40000000800 */
[----:B------:R-:W-:Y:S01]  /*8f80*/  @!P6 FMUL R39, R39, 0.5 ;  /* 0x3f0000002727e820 */ /* 0x000fe20000400000 */
[----:B------:R-:W-:-:S04]  /*8f90*/  FMNMX R31, R45, R6, !PT ;  /* 0x000000062d1f7209 */ /* 0x000fc80007800000 */
[----:B------:R-:W-:Y:S01]  /*8fa0*/  FMNMX R6, R48, R31, !PT ;  /* 0x0000001f30067209 */ /* 0x000fe20007800000 */
[----:B------:R-:W4:Y:S01]  /*8fb0*/  MUFU.EX2 R23, R39 ;  /* 0x0000002700177308 */ /* 0x000f220000000800 */
[----:B-1----:R-:W-:Y:S01]  /*8fc0*/  @!P4 FMUL R21, R21, R21 ;  /* 0x000000151515c220 */ /* 0x002fe20000400000 */
[----:B------:R-:W-:Y:S01]  /*8fd0*/  @!P5 FMUL R22, R22, 0.5 ;  /* 0x3f0000001616d820 */ /* 0x000fe20000400000 */
[----:B------:R-:W-:Y:S01]  /*8fe0*/  FSETP.GEU.AND P4, PT, R26, -126, PT ;  /* 0xc2fc00001a00780b */ /* 0x000fe20003f8e000 */
[----:B--2---:R-:W-:Y:S01]  /*8ff0*/  FFMA R34, R51, UR22, -R136 ;  /* 0x0000001633227c23 */ /* 0x004fe20008000888 */
[----:B------:R-:W-:-:S03]  /*9000*/  FMNMX R35, R49, R6, !PT ;  /* 0x0000000631237209 */ /* 0x000fc60007800000 */
[----:B------:R-:W1:Y:S01]  /*9010*/  MUFU.EX2 R22, R22 ;  /* 0x0000001600167308 */ /* 0x000e620000000800 */
[----:B---3--:R-:W-:Y:S01]  /*9020*/  @!P3 FMUL R20, R20, R20 ;  /* 0x000000141414b220 */ /* 0x008fe20000400000 */
[----:B------:R-:W-:Y:S02]  /*9030*/  FSETP.GEU.AND P3, PT, R24, -126, PT ;  /* 0xc2fc00001800780b */ /* 0x000fe40003f6e000 */
[----:B------:R-:W-:-:S04]  /*9040*/  FMNMX R6, R52, R35, !PT ;  /* 0x0000002334067209 */ /* 0x000fc80007800000 */
[----:B------:R-:W-:Y:S01]  /*9050*/  @!P4 FMUL R26, R26, 0.5 ;  /* 0x3f0000001a1ac820 */ /* 0x000fe20000400000 */
[----:B----4-:R-:W-:Y:S01]  /*9060*/  @!P6 FMUL R23, R23, R23 ;  /* 0x000000171717e220 */ /* 0x010fe20000400000 */
        /* <DEDUP_REMOVED lines=10> */
[----:B------:R-:W-:-:S04]  /*9110*/  FMNMX R6, R60, R39, !PT ;  /* 0x000000273c067209 */ /* 0x000fc80007800000 */
[----:B------:R-:W-:Y:S02]  /*9120*/  FMNMX R39, R61, R6, !PT ;  /* 0x000000063d277209 */ /* 0x000fe40007800000 */
[----:B------:R-:W3:Y:S01]  /*9130*/  MUFU.EX2 R30, R30 ;  /* 0x0000001e001e7308 */ /* 0x000ee20000000800 */
[----:B------:R-:W-:Y:S01]  /*9140*/  @!P5 FMUL R46, R46, 0.5 ;  /* 0x3f0000002e2ed820 */ /* 0x000fe20000400000 */
[----:B--2---:R-:W-:Y:S01]  /*9150*/  @!P4 FMUL R26, R26, R26 ;  /* 0x0000001a1a1ac220 */ /* 0x004fe20000400000 */
[----:B------:R-:W-:Y:S02]  /*9160*/  FSETP.GEU.AND P4, PT, R34, -126, PT ;  /* 0xc2fc00002200780b */ /* 0x000fe40003f8e000 */
[----:B------:R-:W-:-:S03]  /*9170*/  FMNMX R6, R64, R39, !PT ;  /* 0x0000002740067209 */ /* 0x000fc60007800000 */
[----:B------:R2:W4:Y:S01]  /*9180*/  MUFU.EX2 R27, R46 ;  /* 0x0000002e001b7308 */ /* 0x0005220000000800 */
[----:B-1----:R-:W-:Y:S01]  /*9190*/  @!P3 FMUL R24, R24, R24 ;  /* 0x000000181818b220 */ /* 0x002fe20000400000 */
[----:B------:R-:W-:Y:S02]  /*91a0*/  FSETP.GEU.AND P3, PT, R50, -126, PT ;  /* 0xc2fc00003200780b */ /* 0x000fe40003f6e000 */
[----:B------:R-:W-:-:S04]  /*91b0*/  FMNMX R43, R65, R6, !PT ;  /* 0x00000006412b7209 */ /* 0x000fc80007800000 */
[----:B------:R-:W-:Y:S01]  /*91c0*/  @!P4 FMUL R34, R34, 0.5 ;  /* 0x3f0000002222c820 */ /* 0x000fe20000400000 */
[----:B---3--:R-:W-:Y:S01]  /*91d0*/  @!P6 FMUL R30, R30, R30 ;  /* 0x0000001e1e1ee220 */ /* 0x008fe20000400000 */
[----:B------:R-:W-:Y:S01]  /*91e0*/  FSETP.GEU.AND P6, PT, R38, -126, PT ;  /* 0xc2fc00002600780b */ /* 0x000fe20003fce000 */
[----:B--2---:R-:W-:-:S01]  /*91f0*/  FFMA R46, R63, UR22, -R136 ;  /* 0x000000163f2e7c23 */ /* 0x004fc20008000888 */
[----:B------:R-:W-:Y:S01]  /*9200*/  FMNMX R6, R68, R43, !PT ;  /* 0x0000002b44067209 */ /* 0x000fe20007800000 */
[----:B------:R-:W-:-:S01]  /*9210*/  FFMA R63, R79, UR22, -R136 ;  /* 0x000000164f3f7c23 */ /* 0x000fc20008000888 */
[----:B------:R-:W1:Y:S01]  /*9220*/  MUFU.EX2 R34, R34 ;  /* 0x0000002200227308 */ /* 0x000e620000000800 */
[----:B------:R-:W-:Y:S01]  /*9230*/  @!P3 FMUL R50, R50, 0.5 ;  /* 0x3f0000003232b820 */ /* 0x000fe20000400000 */
[----:B------:R-:W-:Y:S01]  /*9240*/  FMNMX R43, R69, R6, !PT ;  /* 0x00000006452b7209 */ /* 0x000fe20007800000 */
[----:B----4-:R-:W-:Y:S01]  /*9250*/  @!P5 FMUL R27, R27, R27 ;  /* 0x0000001b1b1bd220 */ /* 0x010fe20000400000 */
[----:B------:R-:W-:-:S02]  /*9260*/  FSETP.GEU.AND P5, PT, R54, -126, PT ;  /* 0xc2fc00003600780b */ /* 0x000fc40003fae000 */
[----:B------:R-:W-:Y:S02]  /*9270*/  FMNMX R6, R72, R43, !PT ;  /* 0x0000002b48067209 */ /* 0x000fe40007800000 */
[----:B------:R2:W3:Y:S01]  /*9280*/  MUFU.EX2 R31, R50 ;  /* 0x00000032001f7308 */ /* 0x0004e20000000800 */
[----:B------:R-:W-:Y:S01]  /*9290*/  @!P6 FMUL R38, R38, 0.5 ;  /* 0x3f0000002626e820 */ /* 0x000fe20000400000 */
[----:B------:R-:W-:-:S04]  /*92a0*/  FMNMX R47, R73, R6, !PT ;  /* 0x00000006492f7209 */ /* 0x000fc80007800000 */
[----:B------:R-:W-:Y:S02]  /*92b0*/  FMNMX R6, R76, R47, !PT ;  /* 0x0000002f4c067209 */ /* 0x000fe40007800000 */
[----:B------:R-:W4:Y:S01]  /*92c0*/  MUFU.EX2 R38, R38 ;  /* 0x0000002600267308 */ /* 0x000f220000000800 */
[----:B------:R-:W-:Y:S01]  /*92d0*/  @!P5 FMUL R54, R54, 0.5 ;  /* 0x3f0000003636d820 */ /* 0x000fe20000400000 */
[----:B-1----:R-:W-:Y:S01]  /*92e0*/  @!P4 FMUL R34, R34, R34 ;  /* 0x000000222222c220 */ /* 0x002fe20000400000 */
[----:B------:R-:W-:Y:S01]  /*92f0*/  FSETP.GEU.AND P4, PT, R42, -126, PT ;  /* 0xc2fc00002a00780b */ /* 0x000fe20003f8e000 */
[----:B--2---:R-:W-:Y:S01]  /*9300*/  FFMA R50, R67, UR22, -R136 ;  /* 0x0000001643327c23 */ /* 0x004fe20008000888 */
[----:B------:R-:W-:-:S03]  /*9310*/  FMNMX R47, R77, R6, !PT ;  /* 0x000000064d2f7209 */ /* 0x000fc60007800000 */
[----:B------:R1:W2:Y:S01]  /*9320*/  MUFU.EX2 R35, R54 ;  /* 0x0000003600237308 */ /* 0x0002a20000000800 */
[----:B---3--:R-:W-:Y:S01]  /*9330*/  @!P3 FMUL R31, R31, R31 ;  /* 0x0000001f1f1fb220 */ /* 0x008fe20000400000 */
[----:B------:R-:W-:Y:S02]  /*9340*/  FSETP.GEU.AND P3, PT, R58, -126, PT ;  /* 0xc2fc00003a00780b */ /* 0x000fe40003f6e000 */
[----:B------:R-:W-:-:S04]  /*9350*/  FMNMX R6, R80, R47, !PT ;  /* 0x0000002f50067209 */ /* 0x000fc80007800000 */
[----:B------:R-:W-:Y:S01]  /*9360*/  @!P4 FMUL R42, R42, 0.5 ;  /* 0x3f0000002a2ac820 */ /* 0x000fe20000400000 */
[----:B----4-:R-:W-:Y:S01]  /*9370*/  @!P6 FMUL R38, R38, R38 ;  /* 0x000000262626e220 */ /* 0x010fe20000400000 */
[----:B------:R-:W-:Y:S01]  /*9380*/  FSETP.GEU.AND P6, PT, R46, -126, PT ;  /* 0xc2fc00002e00780b */ /* 0x000fe20003fce000 */
[----:B-1----:R-:W-:-:S01]  /*9390*/  FFMA R54, R71, UR22, -R136 ;  /* 0x0000001647367c23 */ /* 0x002fc20008000888 */
[----:B------:R-:W-:Y:S02]  /*93a0*/  FMNMX R51, R81, R6, !PT ;  /* 0x0000000651337209 */ /* 0x000fe40007800000 */
[----:B------:R-:W1:Y:S01]  /*93b0*/  MUFU.EX2 R42, R42 ;  /* 0x0000002a002a7308 */ /* 0x000e620000000800 */
[----:B------:R-:W-:Y:S01]  /*93c0*/  @!P3 FMUL R58, R58, 0.5 ;  /* 0x3f0000003a3ab820 */ /* 0x000fe20000400000 */
[----:B------:R-:W-:Y:S01]  /*93d0*/  FMNMX R6, R84, R51, !PT ;  /* 0x0000003354067209 */ /* 0x000fe20007800000 */
[----:B--2---:R-:W-:Y:S01]  /*93e0*/  @!P5 FMUL R35, R35, R35 ;  /* 0x000000232323d220 */ /* 0x004fe20000400000 */
[----:B------:R-:W-:-:S02]  /*93f0*/  FSETP.GEU.AND P5, PT, R62, -126, PT ;  /* 0xc2fc00003e00780b */ /* 0x000fc40003fae000 */
[----:B------:R-:W-:Y:S02]  /*9400*/  FMNMX R6, R85, R6, !PT ;  /* 0x0000000655067209 */ /* 0x000fe40007800000 */
[----:B------:R2:W3:Y:S01]  /*9410*/  MUFU.EX2 R39, R58 ;  /* 0x0000003a00277308 */ /* 0x0004e20000000800 */
[----:B------:R-:W-:Y:S02]  /*9420*/  @!P6 FMUL R46, R46, 0.5 ;  /* 0x3f0000002e2ee820 */ /* 0x000fe40000400000 */
[----:B------:R-:W4:Y:S05]  /*9430*/  SHFL.BFLY PT, R55, R6, 0x1, 0x1f ;  /* 0x0c201f0006377f89 */ /* 0x000f2a00000e0000 */
[----:B------:R-:W5:Y:S01]  /*9440*/  MUFU.EX2 R46, R46 ;  /* 0x0000002e002e7308 */ /* 0x000f620000000800 */
[----:B------:R-:W-:Y:S01]  /*9450*/  @!P5 FMUL R62, R62, 0.5 ;  /* 0x3f0000003e3ed820 */ /* 0x000fe20000400000 */
[----:B-1----:R-:W-:Y:S01]  /*9460*/  @!P4 FMUL R42, R42, R42 ;  /* 0x0000002a2a2ac220 */ /* 0x002fe20000400000 */
[----:B------:R-:W-:Y:S01]  /*9470*/  FSETP.GEU.AND P4, PT, R50, -126, PT ;  /* 0xc2fc00003200780b */ /* 0x000fe20003f8e000 */
[----:B--2---:R-:W-:-:S04]  /*9480*/  FFMA R58, R78, UR22, -R136 ;  /* 0x000000164e3a7c23 */ /* 0x004fc80008000888 */
[----:B------:R-:W1:Y:S01]  /*9490*/  MUFU.EX2 R43, R62 ;  /* 0x0000003e002b7308 */ /* 0x000e620000000800 */
[----:B---3--:R-:W-:Y:S01]  /*94a0*/  @!P3 FMUL R39, R39, R39 ;  /* 0x000000272727b220 */ /* 0x008fe20000400000 */
[----:B------:R-:W-:-:S03]  /*94b0*/  FSETP.GEU.AND P3, PT, R66, -126, PT ;  /* 0xc2fc00004200780b */ /* 0x000fc60003f6e000 */
[----:B------:R-:W-:Y:S01]  /*94c0*/  FADD R13, R16, R39 ;  /* 0x00000027100d7221 */ /* 0x000fe20000000000 */
[----:B------:R-:W-:Y:S02]  /*94d0*/  F2FP.SATFINITE.E4M3.F32.PACK_AB_MERGE_C R39, RZ, R39, RZ ;  /* 0x00000027ff27723e */ /* 0x000fe400048070ff */
[----:B------:R-:W-:Y:S01]  /*94e0*/  @!P4 FMUL R50, R50, 0.5 ;  /* 0x3f0000003232c820 */ /* 0x000fe20000400000 */
[----:B-----5:R-:W-:Y:S01]  /*94f0*/  @!P6 FMUL R46, R46, R46 ;  /* 0x0000002e2e2ee220 */ /* 0x020fe20000400000 */
[----:B------:R-:W-:Y:S02]  /*9500*/  FSETP.GEU.AND P6, PT, R54, -126, PT ;  /* 0xc2fc00003600780b */ /* 0x000fe40003fce000 */
[----:B----4-:R-:W-:Y:S02]  /*9510*/  FMNMX R6, R6, R55, !PT ;  /* 0x0000003706067209 */ /* 0x010fe40007800000 */
[----:B------:R-:W2:Y:S01]  /*9520*/  MUFU.EX2 R50, R50 ;  /* 0x0000003200327308 */ /* 0x000ea20000000800 */
[----:B------:R-:W-:Y:S01]  /*9530*/  @!P3 FMUL R66, R66, 0.5 ;  /* 0x3f0000004242b820 */ /* 0x000fe20000400000 */
[----:B------:R-:W-:Y:S01]  /*9540*/  F2FP.SATFINITE.E4M3.F32.PACK_AB_MERGE_C R16, RZ, R16, RZ ;  /* 0x00000010ff10723e */ /* 0x000fe200048070ff */
[----:B-1----:R-:W-:Y:S01]  /*9550*/  @!P5 FMUL R43, R43, R43 ;  /* 0x0000002b2b2bd220 */ /* 0x002fe20000400000 */
[----:B------:R-:W-:Y:S01]  /*9560*/  FSETP.GEU.AND P5, PT, R70, -126, PT ;  /* 0xc2fc00004600780b */ /* 0x000fe20003fae000 */
[----:B------:R-:W1:Y:S02]  /*9570*/  SHFL.BFLY PT, R67, R6, 0x2, 0x1f ;  /* 0x0c401f0006437f89 */ /* 0x000e6400000e0000 */
[----:B------:R-:W-:Y:S01]  /*9580*/  IMAD.U32 R16, R16, 0x10000, RZ ;  /* 0x0001000010107824 */ /* 0x000fe200078e00ff */
[----:B------:R-:W3:Y:S01]  /*9590*/  MUFU.EX2 R47, R66 ;  /* 0x00000042002f7308 */ /* 0x000ee20000000800 */
[----:B------:R-:W-:-:S07]  /*95a0*/  @!P6 FMUL R54, R54, 0.5 ;  /* 0x3f0000003636e820 */ /* 0x000fce0000400000 */
[----:B------:R-:W4:Y:S01]  /*95b0*/  MUFU.EX2 R54, R54 ;  /* 0x0000003600367308 */ /* 0x000f220000000800 */
[----:B------:R-:W-:Y:S01]  /*95c0*/  @!P5 FMUL R70, R70, 0.5 ;  /* 0x3f0000004646d820 */ /* 0x000fe20000400000 */
[----:B--2---:R-:W-:Y:S01]  /*95d0*/  @!P4 FMUL R50, R50, R50 ;  /* 0x000000323232c220 */ /* 0x004fe20000400000 */
[----:B------:R-:W-:-:S05]  /*95e0*/  FSETP.GEU.AND P4, PT, R75, -126, PT ;  /* 0xc2fc00004b00780b */ /* 0x000fca0003f8e000 */
[----:B------:R-:W2:Y:S01]  /*95f0*/  MUFU.EX2 R51, R70 ;  /* 0x0000004600337308 */ /* 0x000ea20000000800 */
[----:B---3--:R-:W-:Y:S01]  /*9600*/  @!P3 FMUL R47, R47, R47 ;  /* 0x0000002f2f2fb220 */ /* 0x008fe20000400000 */
[----:B------:R-:W-:Y:S02]  /*9610*/  FSETP.GEU.AND P3, PT, R59, -126, PT ;  /* 0xc2fc00003b00780b */ /* 0x000fe40003f6e000 */
[----:B-1----:R-:W-:-:S04]  /*9620*/  FMNMX R6, R6, R67, !PT ;  /* 0x0000004306067209 */ /* 0x002fc80007800000 */
[----:B------:R-:W-:Y:S01]  /*9630*/  @!P4 FMUL R75, R75, 0.5 ;  /* 0x3f0000004b4bc820 */ /* 0x000fe20000400000 */
[----:B----4-:R-:W-:Y:S01]  /*9640*/  @!P6 FMUL R54, R54, R54 ;  /* 0x000000363636e220 */ /* 0x010fe20000400000 */
[----:B------:R-:W-:Y:S02]  /*9650*/  FSETP.GEU.AND P6, PT, R63, -126, PT ;  /* 0xc2fc00003f00780b */ /* 0x000fe40003fce000 */
[----:B------:R-:W1:Y:S03]  /*9660*/  MUFU.EX2 R55, R75 ;  /* 0x0000004b00377308 */ /* 0x000e660000000800 */
[----:B------:R-:W-:Y:S01]  /*9670*/  @!P3 FMUL R59, R59, 0.5 ;  /* 0x3f0000003b3bb820 */ /* 0x000fe20000400000 */
[----:B--2---:R-:W-:Y:S01]  /*9680*/  @!P5 FMUL R51, R51, R51 ;  /* 0x000000333333d220 */ /* 0x004fe20000400000 */
[----:B------:R-:W-:-:S04]  /*9690*/  FSETP.GEU.AND P5, PT, R58, -126, PT ;  /* 0xc2fc00003a00780b */ /* 0x000fc80003fae000 */
[----:B------:R-:W2:Y:S02]  /*96a0*/  MUFU.EX2 R59, R59 ;  /* 0x0000003b003b7308 */ /* 0x000ea40000000800 */
[----:B------:R-:W-:-:S06]  /*96b0*/  @!P6 FMUL R63, R63, 0.5 ;  /* 0x3f0000003f3fe820 */ /* 0x000fcc0000400000 */
[----:B------:R-:W3:Y:S01]  /*96c0*/  MUFU.EX2 R63, R63 ;  /* 0x0000003f003f7308 */ /* 0x000ee20000000800 */
[----:B-1----:R-:W-:Y:S01]  /*96d0*/  @!P4 FMUL R55, R55, R55 ;  /* 0x000000373737c220 */ /* 0x002fe20000400000 */
[----:B------:R-:W-:Y:S01]  /*96e0*/  @!P5 FMUL R58, R58, 0.5 ;  /* 0x3f0000003a3ad820 */ /* 0x000fe20000400000 */
[----:B------:R-:W-:-:S05]  /*96f0*/  FSETP.GEU.AND P4, PT, R83, -126, PT ;  /* 0xc2fc00005300780b */ /* 0x000fca0003f8e000 */
[----:B------:R-:W1:Y:S01]  /*9700*/  MUFU.EX2 R58, R58 ;  /* 0x0000003a003a7308 */ /* 0x000e620000000800 */
[----:B--2---:R-:W-:Y:S01]  /*9710*/  @!P3 FMUL R59, R59, R59 ;  /* 0x0000003b3b3bb220 */ /* 0x004fe20000400000 */
[----:B------:R-:W-:-:S06]  /*9720*/  FSETP.GEU.AND P3, PT, R82, -126, PT ;  /* 0xc2fc00005200780b */ /* 0x000fcc0003f6e000 */
[----:B------:R-:W-:Y:S01]  /*9730*/  @!P4 FMUL R83, R83, 0.5 ;  /* 0x3f0000005353c820 */ /* 0x000fe20000400000 */
[----:B---3--:R-:W-:Y:S01]  /*9740*/  @!P6 FMUL R63, R63, R63 ;  /* 0x0000003f3f3fe220 */ /* 0x008fe20000400000 */
[----:B------:R-:W-:Y:S02]  /*9750*/  FSETP.GEU.AND P6, PT, R86, -126, PT ;  /* 0xc2fc00005600780b */ /* 0x000fe40003fce000 */
[----:B------:R-:W2:Y:S03]  /*9760*/  MUFU.EX2 R67, R83 ;  /* 0x0000005300437308 */ /* 0x000ea60000000800 */
[----:B------:R-:W-:Y:S01]  /*9770*/  @!P3 FMUL R82, R82, 0.5 ;  /* 0x3f0000005252b820 */ /* 0x000fe20000400000 */
[----:B-1----:R-:W-:Y:S01]  /*9780*/  @!P5 FMUL R58, R58, R58 ;  /* 0x0000003a3a3ad220 */ /* 0x002fe20000400000 */
[----:B------:R-:W-:-:S03]  /*9790*/  FSETP.NEU.AND P5, PT, R6, -INF , PT ;  /* 0xff8000000600780b */ /* 0x000fc60003fad000 */
[----:B------:R1:W3:Y:S01]  /*97a0*/  MUFU.EX2 R62, R82 ;  /* 0x00000052003e7308 */ /* 0x0002e20000000800 */
[----:B------:R-:W-:Y:S02]  /*97b0*/  FSEL R75, R6, RZ, P5 ;  /* 0x000000ff064b7208 */ /* 0x000fe40002800000 */
[----:B------:R-:W-:Y:S01]  /*97c0*/  @!P6 FMUL R86, R86, 0.5 ;  /* 0x3f0000005656e820 */ /* 0x000fe20000400000 */
[----:B------:R-:W-:Y:S02]  /*97d0*/  FSETP.GEU.AND P5, PT, R87, -126, PT ;  /* 0xc2fc00005700780b */ /* 0x000fe40003fae000 */
[----:B------:R-:W-:Y:S02]  /*97e0*/  FMUL R78, R75, UR22 ;  /* 0x000000164b4e7c20 */ /* 0x000fe40008400000 */
[----:B------:R4:W5:Y:S01]  /*97f0*/  MUFU.EX2 R66, R86 ;  /* 0x0000005600427308 */ /* 0x0009620000000800 */
[----:B--2---:R-:W-:Y:S01]  /*9800*/  @!P4 FMUL R67, R67, R67 ;  /* 0x000000434343c220 */ /* 0x004fe20000400000 */
[----:B------:R-:W-:Y:S01]  /*9810*/  FADD R12, -R75, R12 ;  /* 0x0000000c4b0c7221 */ /* 0x000fe20000000100 */
[----:B------:R-:W-:-:S01]  /*9820*/  FFMA R71, R15, UR22, -R78 ;  /* 0x000000160f477c23 */ /* 0x000fc2000800084e */
[--C-:B------:R-:W-:Y:S01]  /*9830*/  FFMA R74, R25, UR22, -R78.reuse ;  /* 0x00000016194a7c23 */ /* 0x100fe2000800084e */
[----:B------:R-:W-:-:S01]  /*9840*/  FFMA R79, R28, UR22, -R78 ;  /* 0x000000161c4f7c23 */ /* 0x000fc2000800084e */
[--C-:B-1----:R-:W-:Y:S01]  /*9850*/  FFMA R82, R29, UR22, -R78.reuse ;  /* 0x000000161d527c23 */ /* 0x102fe2000800084e */
[----:B------:R-:W-:-:S01]  /*9860*/  FFMA R83, R32, UR22, -R78 ;  /* 0x0000001620537c23 */ /* 0x000fc2000800084e */
[--C-:B------:R-:W-:Y:S01]  /*9870*/  FFMA R53, R53, UR22, -R78.reuse ;  /* 0x0000001635357c23 */ /* 0x100fe2000800084e */
[----:B---3--:R-:W-:Y:S01]  /*9880*/  @!P3 FMUL R62, R62, R62 ;  /* 0x0000003e3e3eb220 */ /* 0x008fe20000400000 */
[----:B------:R-:W-:Y:S01]  /*9890*/  FSETP.GEU.AND P3, PT, R71, -126, PT ;  /* 0xc2fc00004700780b */ /* 0x000fe20003f6e000 */
[----:B------:R-:W-:Y:S01]  /*98a0*/  @!P5 FMUL R87, R87, 0.5 ;  /* 0x3f0000005757d820 */ /* 0x000fe20000400000 */
[----:B------:R-:W-:Y:S01]  /*98b0*/  FSETP.GEU.AND P4, PT, R74, -126, PT ;  /* 0xc2fc00004a00780b */ /* 0x000fe20003f8e000 */
[----:B----4-:R-:W-:-:S01]  /*98c0*/  FFMA R86, R44, UR22, -R78 ;  /* 0x000000162c567c23 */ /* 0x010fc2000800084e */
[--C-:B------:R-:W-:Y:S01]  /*98d0*/  FFMA R76, R76, UR22, -R78.reuse ;  /* 0x000000164c4c7c23 */ /* 0x100fe2000800084e */
[----:B------:R-:W1:Y:S01]  /*98e0*/  MUFU.EX2 R15, R87 ;  /* 0x00000057000f7308 */ /* 0x000e620000000800 */
[----:B------:R-:W-:-:S01]  /*98f0*/  FFMA R77, R77, UR22, -R78 ;  /* 0x000000164d4d7c23 */ /* 0x000fc2000800084e */
[----:B-----5:R-:W-:Y:S01]  /*9900*/  @!P6 FMUL R66, R66, R66 ;  /* 0x000000424242e220 */ /* 0x020fe20000400000 */
[----:B------:R-:W-:Y:S01]  /*9910*/  FSETP.GEU.AND P6, PT, R79, -126, PT ;  /* 0xc2fc00004f00780b */ /* 0x000fe20003fce000 */
[--C-:B------:R-:W-:Y:S01]  /*9920*/  FFMA R84, R84, UR22, -R78.reuse ;  /* 0x0000001654547c23 */ /* 0x100fe2000800084e */
[----:B------:R-:W-:-:S01]  /*9930*/  FFMA R85, R85, UR22, -R78 ;  /* 0x0000001655557c23 */ /* 0x000fc2000800084e */
[----:B------:R-:W-:Y:S01]  /*9940*/  FADD R75, R17, R42 ;  /* 0x0000002a114b7221 */ /* 0x000fe20000000000 */
[----:B------:R-:W-:Y:S01]  /*9950*/  F2FP.SATFINITE.E4M3.F32.PACK_AB_MERGE_C R17, RZ, R17, RZ ;  /* 0x00000011ff11723e */ /* 0x000fe200048070ff */
[----:B------:R-:W-:Y:S01]  /*9960*/  @!P3 FMUL R71, R71, 0.5 ;  /* 0x3f0000004747b820 */ /* 0x000fe20000400000 */
[----:B------:R-:W-:Y:S01]  /*9970*/  FMUL R12, R12, UR22 ;  /* 0x000000160c0c7c20 */ /* 0x000fe20008400000 */
[----:B------:R-:W-:Y:S01]  /*9980*/  @!P4 FMUL R74, R74, 0.5 ;  /* 0x3f0000004a4ac820 */ /* 0x000fe20000400000 */
[----:B------:R-:W-:Y:S01]  /*9990*/  LOP3.LUT R17, R17, 0xffff, RZ, 0xc0, !PT ;  /* 0x0000ffff11117812 */ /* 0x000fe200078ec0ff */
[----:B------:R2:W3:Y:S01]  /*99a0*/  MUFU.EX2 R25, R71 ;  /* 0x0000004700197308 */ /* 0x0004e20000000800 */
[----:B------:R-:W-:-:S03]  /*99b0*/  F2FP.SATFINITE.E4M3.F32.PACK_AB_MERGE_C R42, RZ, R42, RZ ;  /* 0x0000002aff2a723e */ /* 0x000fc600048070ff */
[----:B------:R-:W-:Y:S01]  /*99c0*/  @!P6 FMUL R79, R79, 0.5 ;  /* 0x3f0000004f4fe820 */ /* 0x000fe20000400000 */
[----:B-1----:R-:W-:Y:S01]  /*99d0*/  @!P5 FMUL R15, R15, R15 ;  /* 0x0000000f0f0fd220 */ /* 0x002fe20000400000 */
[----:B------:R-:W-:Y:S01]  /*99e0*/  FSETP.GEU.AND P5, PT, R82, -126, PT ;  /* 0xc2fc00005200780b */ /* 0x000fe20003fae000 */
[----:B------:R-:W-:Y:S01]  /*99f0*/  IMAD.SHL.U32 R17, R17, 0x1000000, RZ ;  /* 0x0100000011117824 */ /* 0x000fe200078e00ff */
[----:B------:R1:W4:Y:S01]  /*9a00*/  MUFU.EX2 R70, R74 ;  /* 0x0000004a00467308 */ /* 0x0003220000000800 */
[----:B--2---:R-:W-:-:S01]  /*9a10*/  FFMA R71, R33, UR22, -R78 ;  /* 0x0000001621477c23 */ /* 0x004fc2000800084e */
[----:B------:R-:W-:-:S05]  /*9a20*/  LOP3.LUT R42, R42, 0xffff, RZ, 0xc0, !PT ;  /* 0x0000ffff2a2a7812 */ /* 0x000fca00078ec0ff */
[----:B------:R-:W-:Y:S01]  /*9a30*/  IMAD.SHL.U32 R42, R42, 0x1000000, RZ ;  /* 0x010000002a2a7824 */ /* 0x000fe200078e00ff */
[----:B------:R2:W5:Y:S01]  /*9a40*/  MUFU.EX2 R28, R79 ;  /* 0x0000004f001c7308 */ /* 0x0005620000000800 */
[----:B---3--:R-:W-:Y:S01]  /*9a50*/  @!P3 FMUL R25, R25, R25 ;  /* 0x000000191919b220 */ /* 0x008fe20000400000 */
[----:B------:R-:W-:Y:S01]  /*9a60*/  FSETP.GEU.AND P3, PT, R83, -126, PT ;  /* 0xc2fc00005300780b */ /* 0x000fe20003f6e000 */
[----:B------:R-:W-:Y:S01]  /*9a70*/  @!P5 FMUL R82, R82, 0.5 ;  /* 0x3f0000005252d820 */ /* 0x000fe20000400000 */
[----:B-1----:R-:W-:-:S04]  /*9a80*/  FFMA R74, R36, UR22, -R78 ;  /* 0x00000016244a7c23 */ /* 0x002fc8000800084e */
[----:B------:R1:W3:Y:S01]  /*9a90*/  MUFU.EX2 R29, R82 ;  /* 0x00000052001d7308 */ /* 0x0002e20000000800 */
[----:B----4-:R-:W-:Y:S01]  /*9aa0*/  @!P4 FMUL R70, R70, R70 ;  /* 0x000000464646c220 */ /* 0x010fe20000400000 */
[----:B------:R-:W-:Y:S01]  /*9ab0*/  FSETP.GEU.AND P4, PT, R71, -126, PT ;  /* 0xc2fc00004700780b */ /* 0x000fe20003f8e000 */
[----:B--2---:R-:W-:-:S04]  /*9ac0*/  FFMA R79, R37, UR22, -R78 ;  /* 0x00000016254f7c23 */ /* 0x004fc8000800084e */
[----:B------:R-:W-:Y:S01]  /*9ad0*/  @!P3 FMUL R83, R83, 0.5 ;  /* 0x3f0000005353b820 */ /* 0x000fe20000400000 */
[----:B-----5:R-:W-:Y:S01]  /*9ae0*/  @!P6 FMUL R28, R28, R28 ;  /* 0x0000001c1c1ce220 */ /* 0x020fe20000400000 */
[----:B------:R-:W-:Y:S02]  /*9af0*/  FSETP.GEU.AND P6, PT, R74, -126, PT ;  /* 0xc2fc00004a00780b */ /* 0x000fe40003fce000 */
[----:B------:R2:W4:Y:S01]  /*9b00*/  MUFU.EX2 R32, R83 ;  /* 0x0000005300207308 */ /* 0x0005220000000800 */
[----:B-1----:R-:W-:-:S03]  /*9b10*/  FFMA R82, R40, UR22, -R78 ;  /* 0x0000001628527c23 */ /* 0x002fc6000800084e */
[----:B------:R-:W-:Y:S01]  /*9b20*/  @!P4 FMUL R71, R71, 0.5 ;  /* 0x3f0000004747c820 */ /* 0x000fe20000400000 */
[----:B---3--:R-:W-:Y:S01]  /*9b30*/  @!P5 FMUL R29, R29, R29 ;  /* 0x0000001d1d1dd220 */ /* 0x008fe20000400000 */
[----:B------:R-:W-:Y:S02]  /*9b40*/  FSETP.GEU.AND P5, PT, R79, -126, PT ;  /* 0xc2fc00004f00780b */ /* 0x000fe40003fae000 */
[----:B------:R-:W1:Y:S01]  /*9b50*/  MUFU.EX2 R33, R71 ;  /* 0x0000004700217308 */ /* 0x000e620000000800 */
[----:B--2---:R-:W-:-:S02]  /*9b60*/  FFMA R83, R41, UR22, -R78 ;  /* 0x0000001629537c23 */ /* 0x004fc4000800084e */
[----:B------:R-:W-:-:S05]  /*9b70*/  @!P6 FMUL R74, R74, 0.5 ;  /* 0x3f0000004a4ae820 */ /* 0x000fca0000400000 */
[----:B------:R2:W3:Y:S01]  /*9b80*/  MUFU.EX2 R36, R74 ;  /* 0x0000004a00247308 */ /* 0x0004e20000000800 */
[----:B----4-:R-:W-:Y:S01]  /*9b90*/  @!P3 FMUL R32, R32, R32 ;  /* 0x000000202020b220 */ /* 0x010fe20000400000 */
[----:B------:R-:W-:Y:S01]  /*9ba0*/  FSETP.GEU.AND P3, PT, R82, -126, PT ;  /* 0xc2fc00005200780b */ /* 0x000fe20003f6e000 */
[----:B------:R-:W-:-:S05]  /*9bb0*/  @!P5 FMUL R79, R79, 0.5 ;  /* 0x3f0000004f4fd820 */ /* 0x000fca0000400000 */
[----:B------:R4:W5:Y:S01]  /*9bc0*/  MUFU.EX2 R37, R79 ;  /* 0x0000004f00257308 */ /* 0x0009620000000800 */
[----:B-1----:R-:W-:Y:S01]  /*9bd0*/  @!P4 FMUL R33, R33, R33 ;  /* 0x000000212121c220 */ /* 0x002fe20000400000 */
[----:B------:R-:W-:Y:S01]  /*9be0*/  FSETP.GEU.AND P4, PT, R83, -126, PT ;  /* 0xc2fc00005300780b */ /* 0x000fe20003f8e000 */
[----:B--2---:R-:W-:-:S04]  /*9bf0*/  FFMA R74, R45, UR22, -R78 ;  /* 0x000000162d4a7c23 */ /* 0x004fc8000800084e */
        /* <DEDUP_REMOVED lines=8> */
[----:B------:R3:W4:Y:S01]  /*9c80*/  MUFU.EX2 R71, R83 ;  /* 0x0000005300477308 */ /* 0x0007220000000800 */
[----:B-1----:R-:W-:-:S02]  /*9c90*/  FFMA R82, R49, UR22, -R78 ;  /* 0x0000001631527c23 */ /* 0x002fc4000800084e */
[----:B------:R-:W-:-:S05]  /*9ca0*/  @!P6 FMUL R86, R86, 0.5 ;  /* 0x3f0000005656e820 */ /* 0x000fca0000400000 */
[----:B------:R1:W5:Y:S01]  /*9cb0*/  MUFU.EX2 R41, R86 ;  /* 0x0000005600297308 */ /* 0x0003620000000800 */
[----:B--2---:R-:W-:Y:S01]  /*9cc0*/  @!P3 FMUL R40, R40, R40 ;  /* 0x000000282828b220 */ /* 0x004fe20000400000 */
[----:B------:R-:W-:Y:S01]  /*9cd0*/  FSETP.GEU.AND P3, PT, R79, -126, PT ;  /* 0xc2fc00004f00780b */ /* 0x000fe20003f6e000 */
[----:B---3--:R-:W-:-:S01]  /*9ce0*/  FFMA R83, R52, UR22, -R78 ;  /* 0x0000001634537c23 */ /* 0x008fc2000800084e */
        /* <DEDUP_REMOVED lines=13> */
[----:B------:R2:W3:Y:S01]  /*9dc0*/  MUFU.EX2 R48, R82 ;  /* 0x0000005200307308 */ /* 0x0004e20000000800 */
[----:B-1----:R-:W-:-:S02]  /*9dd0*/  FFMA R79, R57, UR22, -R78 ;  /* 0x00000016394f7c23 */ /* 0x002fc4000800084e */
[----:B------:R-:W-:-:S05]  /*9de0*/  @!P6 FMUL R83, R83, 0.5 ;  /* 0x3f0000005353e820 */ /* 0x000fca0000400000 */
[----:B------:R1:W5:Y:S01]  /*9df0*/  MUFU.EX2 R49, R83 ;  /* 0x0000005300317308 */ /* 0x0003620000000800 */
[----:B----4-:R-:W-:Y:S01]  /*9e00*/  @!P3 FMUL R45, R45, R45 ;  /* 0x0000002d2d2db220 */ /* 0x010fe20000400000 */
[----:B------:R-:W-:Y:S01]  /*9e10*/  FSETP.GEU.AND P3, PT, R74, -126, PT ;  /* 0xc2fc00004a00780b */ /* 0x000fe20003f6e000 */
[----:B--2---:R-:W-:-:S01]  /*9e20*/  FFMA R82, R60, UR22, -R78 ;  /* 0x000000163c527c23 */ /* 0x004fc2000800084e */
[----:B------:R-:W-:-:S04]  /*9e30*/  @!P5 FMUL R53, R53, 0.5 ;  /* 0x3f0000003535d820 */ /* 0x000fc80000400000 */
[----:B------:R-:W2:Y:S01]  /*9e40*/  MUFU.EX2 R52, R53 ;  /* 0x0000003500347308 */ /* 0x000ea20000000800 */
[----:B---3--:R-:W-:Y:S01]  /*9e50*/  @!P4 FMUL R48, R48, R48 ;  /* 0x000000303030c220 */ /* 0x008fe20000400000 */
        /* <DEDUP_REMOVED lines=30> */
[----:B-1----:R-:W-:-:S01]  /*a040*/  FFMA R86, R73, UR22, -R78 ;  /* 0x0000001649567c23 */ /* 0x002fc2000800084e */
[----:B------:R-:W-:Y:S01]  /*a050*/  FFMA R73, R81, UR22, -R78 ;  /* 0x0000001651497c23 */ /* 0x000fe2000800084e */
[----:B------:R-:W-:-:S01]  /*a060*/  FADD R81, R27, R58 ;  /* 0x0000003a1b517221 */ /* 0x000fc20000000000 */
[----:B------:R-:W-:Y:S01]  /*a070*/  @!P6 FMUL R79, R79, 0.5 ;  /* 0x3f0000004f4fe820 */ /* 0x000fe20000400000 */
[----:B------:R-:W-:Y:S02]  /*a080*/  F2FP.SATFINITE.E4M3.F32.PACK_AB_MERGE_C R27, RZ, R27, RZ ;  /* 0x0000001bff1b723e */ /* 0x000fe400048070ff */
[----:B------:R-:W-:Y:S01]  /*a090*/  F2FP.SATFINITE.E4M3.F32.PACK_AB_MERGE_C R58, RZ, R58, RZ ;  /* 0x0000003aff3a723e */ /* 0x000fe200048070ff */
[----:B------:R1:W5:Y:S01]  /*a0a0*/  MUFU.EX2 R65, R79 ;  /* 0x0000004f00417308 */ /* 0x0003620000000800 */
[----:B----4-:R-:W-:Y:S01]  /*a0b0*/  @!P3 FMUL R61, R61, R61 ;  /* 0x0000003d3d3db220 */ /* 0x010fe20000400000 */
[----:B------:R-:W-:Y:S01]  /*a0c0*/  FSETP.GEU.AND P3, PT, R83, -126, PT ;  /* 0xc2fc00005300780b */ /* 0x000fe20003f6e000 */
[----:B--2---:R-:W-:-:S01]  /*a0d0*/  FFMA R74, R80, UR22, -R78 ;  /* 0x00000016504a7c23 */ /* 0x004fc2000800084e */
[----:B------:R-:W-:Y:S01]  /*a0e0*/  @!P5 FMUL R82, R82, 0.5 ;  /* 0x3f0000005252d820 */ /* 0x000fe20000400000 */
[----:B------:R-:W-:-:S01]  /*a0f0*/  FADD R80, R24, R59 ;  /* 0x0000003b18507221 */ /* 0x000fc20000000000 */
[----:B------:R-:W-:Y:S01]  /*a100*/  FADD R78, R31, R62 ;  /* 0x0000003e1f4e7221 */ /* 0x000fe20000000000 */
[----:B------:R-:W-:Y:S01]  /*a110*/  F2FP.SATFINITE.E4M3.F32.PACK_AB_MERGE_C R59, RZ, R59, RZ ;  /* 0x0000003bff3b723e */ /* 0x000fe200048070ff */
[----:B------:R2:W4:Y:S01]  /*a120*/  MUFU.EX2 R68, R82 ;  /* 0x0000005200447308 */ /* 0x0005220000000800 */
[----:B---3--:R-:W-:Y:S01]  /*a130*/  @!P4 FMUL R64, R64, R64 ;  /* 0x000000404040c220 */ /* 0x008fe20000400000 */
[----:B------:R-:W-:Y:S01]  /*a140*/  FSETP.GEU.AND P4, PT, R86, -126, PT ;  /* 0xc2fc00005600780b */ /* 0x000fe20003f8e000 */
[----:B------:R-:W-:-:S01]  /*a150*/  FADD R137, R13, R80 ;  /* 0x000000500d897221 */ /* 0x000fc20000000000 */
[----:B------:R-:W-:Y:S01]  /*a160*/  FADD R13, R20, R47 ;  /* 0x0000002f140d7221 */ /* 0x000fe20000000000 */
[----:B------:R-:W-:-:S01]  /*a170*/  FADD R80, R26, R55 ;  /* 0x000000371a507221 */ /* 0x000fc20000000000 */
[----:B-1----:R-:W-:Y:S01]  /*a180*/  FADD R79, R21, R50 ;  /* 0x00000032154f7221 */ /* 0x002fe20000000000 */
[----:B------:R-:W-:Y:S01]  /*a190*/  @!P3 FMUL R83, R83, 0.5 ;  /* 0x3f0000005353b820 */ /* 0x000fe20000400000 */
[----:B------:R-:W-:Y:S01]  /*a1a0*/  FADD R142, R13, R78 ;  /* 0x0000004e0d8e7221 */ /* 0x000fe20000000000 */
[----:B-----5:R-:W-:Y:S01]  /*a1b0*/  @!P6 FMUL R65, R65, R65 ;  /* 0x000000414141e220 */ /* 0x020fe20000400000 */
[----:B------:R-:W-:Y:S01]  /*a1c0*/  FSETP.GEU.AND P6, PT, R74, -126, PT ;  /* 0xc2fc00004a00780b */ /* 0x000fe20003fce000 */
[----:B------:R-:W1:Y:S01]  /*a1d0*/  MUFU.EX2 R69, R83 ;  /* 0x0000005300457308 */ /* 0x000e620000000800 */
[----:B--2---:R-:W-:-:S01]  /*a1e0*/  FADD R82, R34, R67 ;  /* 0x0000004322527221 */ /* 0x004fc20000000000 */
[----:B------:R-:W-:Y:S01]  /*a1f0*/  FADD R78, R18, R43 ;  /* 0x0000002b124e7221 */ /* 0x000fe20000000000 */
[----:B------:R-:W-:-:S01]  /*a200*/  FADD R139, R75, R80 ;  /* 0x000000504b8b7221 */ /* 0x000fc20000000000 */
[----:B------:R-:W-:Y:S01]  /*a210*/  @!P4 FMUL R86, R86, 0.5 ;  /* 0x3f0000005656c820 */ /* 0x000fe20000400000 */
[----:B------:R-:W-:-:S01]  /*a220*/  FADD R144, R79, R82 ;  /* 0x000000524f907221 */ /* 0x000fc20000000000 */
[----:B----4-:R-:W-:Y:S01]  /*a230*/  @!P5 FMUL R68, R68, R68 ;  /* 0x000000444444d220 */ /* 0x010fe20000400000 */
[----:B------:R-:W-:Y:S01]  /*a240*/  FSETP.GEU.AND P5, PT, R73, -126, PT ;  /* 0xc2fc00004900780b */ /* 0x000fe20003fae000 */
[----:B------:R2:W3:Y:S01]  /*a250*/  MUFU.EX2 R72, R86 ;  /* 0x0000005600487308 */ /* 0x0004e20000000800 */
[----:B------:R-:W-:-:S01]  /*a260*/  FADD R82, R35, R66 ;  /* 0x0000004223527221 */ /* 0x000fc20000000000 */
[----:B------:R-:W-:Y:S01]  /*a270*/  FADD R75, R19, R46 ;  /* 0x0000002e134b7221 */ /* 0x000fe20000000000 */
[----:B------:R-:W-:-:S01]  /*a280*/  FADD R80, R30, R63 ;  /* 0x0000003f1e507221 */ /* 0x000fc20000000000 */
[----:B------:R-:W-:Y:S01]  /*a290*/  @!P6 FMUL R74, R74, 0.5 ;  /* 0x3f0000004a4ae820 */ /* 0x000fe20000400000 */
[----:B------:R-:W-:-:S01]  /*a2a0*/  FADD R140, R78, R81 ;  /* 0x000000514e8c7221 */ /* 0x000fc20000000000 */
[----:B------:R-:W-:Y:S01]  /*a2b0*/  F2FP.SATFINITE.E4M3.F32.PACK_AB_MERGE_C R18, RZ, R18, RZ ;  /* 0x00000012ff12723e */ /* 0x000fe200048070ff */
[----:B------:R-:W-:-:S01]  /*a2c0*/  FADD R141, R75, R80 ;  /* 0x000000504b8d7221 */ /* 0x000fc20000000000 */
[----:B------:R-:W-:Y:S01]  /*a2d0*/  FADD R75, R25, R56 ;  /* 0x00000038194b7221 */ /* 0x000fe20000000000 */
[----:B-1----:R-:W-:Y:S01]  /*a2e0*/  @!P3 FMUL R69, R69, R69 ;  /* 0x000000454545b220 */ /* 0x002fe20000400000 */
[----:B------:R-:W1:Y:S01]  /*a2f0*/  MUFU.EX2 R74, R74 ;  /* 0x0000004a004a7308 */ /* 0x000e620000000800 */
[----:B------:R-:W-:Y:S01]  /*a300*/  FSETP.GEU.AND P3, PT, R76, -126, PT ;  /* 0xc2fc00004c00780b */ /* 0x000fe20003f6e000 */
[----:B------:R-:W-:Y:S01]  /*a310*/  @!P5 FMUL R73, R73, 0.5 ;  /* 0x3f0000004949d820 */ /* 0x000fe20000400000 */
[----:B------:R-:W-:Y:S01]  /*a320*/  F2FP.SATFINITE.E4M3.F32.PACK_AB_MERGE_C R56, RZ, R56, RZ ;  /* 0x00000038ff38723e */ /* 0x000fe200048070ff */
[----:B------:R-:W-:Y:S01]  /*a330*/  FADD R79, R23, R54 ;  /* 0x00000036174f7221 */ /* 0x000fe20000000000 */
[----:B------:R-:W-:Y:S01]  /*a340*/  F2FP.SATFINITE.E4M3.F32.PACK_AB_MERGE_C R43, RZ, R43, RZ ;  /* 0x0000002bff2b723e */ /* 0x000fe200048070ff */
[----:B--2---:R-:W-:Y:S01]  /*a350*/  FADD R86, R38, R15 ;  /* 0x0000000f26567221 */ /* 0x004fe20000000000 */
[----:B---3--:R-:W-:Y:S01]  /*a360*/  @!P4 FMUL R72, R72, R72 ;  /* 0x000000484848c220 */ /* 0x008fe20000400000 */
[----:B------:R-:W-:Y:S01]  /*a370*/  FSETP.GEU.AND P4, PT, R77, -126, PT ;  /* 0xc2fc00004d00780b */ /* 0x000fe20003f8e000 */
[----:B------:R-:W2:Y:S01]  /*a380*/  MUFU.EX2 R73, R73 ;  /* 0x0000004900497308 */ /* 0x000ea20000000800 */
[----:B------:R-:W-:Y:S01]  /*a390*/  LOP3.LUT R56, R56, 0xff, RZ, 0xc0, !PT ;  /* 0x000000ff38387812 */ /* 0x000fe200078ec0ff */
[----:B------:R-:W-:Y:S01]  /*a3a0*/  FADD R146, R79, R86 ;  /* 0x000000564f927221 */ /* 0x000fe20000000000 */
[----:B------:R-:W-:Y:S01]  /*a3b0*/  F2FP.SATFINITE.E4M3.F32.PACK_AB_MERGE_C R25, RZ, R25, RZ ;  /* 0x00000019ff19723e */ /* 0x000fe200048070ff */
[----:B------:R-:W-:Y:S01]  /*a3c0*/  FADD R79, R32, R61 ;  /* 0x0000003d204f7221 */ /* 0x000fe20000000000 */
[----:B------:R-:W-:Y:S01]  /*a3d0*/  @!P3 FMUL R76, R76, 0.5 ;  /* 0x3f0000004c4cb820 */ /* 0x000fe20000400000 */
[----:B------:R-:W-:Y:S01]  /*a3e0*/  FADD R80, R33, R64 ;  /* 0x0000004021507221 */ /* 0x000fe20000000000 */
[----:B------:R-:W-:Y:S01]  /*a3f0*/  LOP3.LUT R25, R25, 0xff, RZ, 0xc0, !PT ;  /* 0x000000ff19197812 */ /* 0x000fe200078ec0ff */
[----:B-1----:R-:W-:Y:S01]  /*a400*/  @!P6 FMUL R74, R74, R74 ;  /* 0x0000004a4a4ae220 */ /* 0x002fe20000400000 */
[----:B------:R-:W-:Y:S01]  /*a410*/  FSETP.GEU.AND P6, PT, R84, -126, PT ;  /* 0xc2fc00005400780b */ /* 0x000fe20003fce000 */
[----:B------:R-:W-:Y:S01]  /*a420*/  FADD R137, R137, R142 ;  /* 0x0000008e89897221 */ /* 0x000fe20000000000 */
[----:B------:R-:W1:Y:S01]  /*a430*/  MUFU.EX2 R76, R76 ;  /* 0x0000004c004c7308 */ /* 0x000e620000000800 */
[----:B------:R-:W-:Y:S01]  /*a440*/  @!P4 FMUL R77, R77, 0.5 ;  /* 0x3f0000004d4dc820 */ /* 0x000fe20000400000 */
[----:B------:R-:W-:Y:S01]  /*a450*/  FADD R86, R45, R74 ;  /* 0x0000004a2d567221 */ /* 0x000fe20000000000 */
[----:B------:R-:W-:Y:S01]  /*a460*/  F2FP.SATFINITE.E4M3.F32.PACK_AB_MERGE_C R19, RZ, R19, RZ ;  /* 0x00000013ff13723e */ /* 0x000fe200048070ff */
[----:B------:R-:W-:Y:S01]  /*a470*/  FADD R139, R139, R144 ;  /* 0x000000908b8b7221 */ /* 0x000fe20000000000 */
[----:B------:R-:W-:Y:S01]  /*a480*/  F2FP.SATFINITE.E4M3.F32.PACK_AB_MERGE_C R45, RZ, R45, RZ ;  /* 0x0000002dff2d723e */ /* 0x000fe200048070ff */
[----:B--2---:R-:W-:Y:S01]  /*a490*/  @!P5 FMUL R73, R73, R73 ;  /* 0x000000494949d220 */ /* 0x004fe20000400000 */
[----:B------:R-:W-:Y:S01]  /*a4a0*/  FSETP.GEU.AND P5, PT, R85, -126, PT ;  /* 0xc2fc00005500780b */ /* 0x000fe20003fae000 */
[----:B------:R2:W3:Y:S01]  /*a4b0*/  MUFU.EX2 R13, R77 ;  /* 0x0000004d000d7308 */ /* 0x0004e20000000800 */
[----:B------:R-:W-:-:S01]  /*a4c0*/  FADD R136, R79, R86 ;  /* 0x000000564f887221 */ /* 0x000fc20000000000 */
[----:B------:R-:W-:Y:S01]  /*a4d0*/  FADD R81, R48, R73 ;  /* 0x0000004930517221 */ /* 0x000fe20000000000 */
[----:B------:R-:W-:Y:S01]  /*a4e0*/  @!P6 FMUL R84, R84, 0.5 ;  /* 0x3f0000005454e820 */ /* 0x000fe20000400000 */
[----:B------:R-:W-:Y:S01]  /*a4f0*/  F2FP.SATFINITE.E4M3.F32.PACK_AB_MERGE_C R48, RZ, R48, RZ ;  /* 0x00000030ff30723e */ /* 0x000fe200048070ff */
[----:B------:R-:W-:-:S01]  /*a500*/  FADD R79, R36, R65 ;  /* 0x00000041244f7221 */ /* 0x000fc20000000000 */
[----:B------:R-:W-:Y:S01]  /*a510*/  FADD R138, R80, R81 ;  /* 0x00000051508a7221 */ /* 0x000fe20000000000 */
[----:B------:R-:W-:-:S01]  /*a520*/  FADD R80, R37, R68 ;  /* 0x0000004425507221 */ /* 0x000fc20000000000 */
[----:B------:R4:W5:Y:S01]  /*a530*/  MUFU.EX2 R78, R84 ;  /* 0x00000054004e7308 */ /* 0x0009620000000800 */
[----:B--2---:R-:W-:-:S01]  /*a540*/  FADD R77, R22, R51 ;  /* 0x00000033164d7221 */ /* 0x004fc20000000000 */
[----:B-1----:R-:W-:Y:S01]  /*a550*/  @!P3 FMUL R76, R76, R76 ;  /* 0x0000004c4c4cb220 */ /* 0x002fe20000400000 */
[----:B------:R-:W-:Y:S01]  /*a560*/  F2FP.SATFINITE.E4M3.F32.PACK_AB_MERGE_C R20, RZ, R20, RZ ;  /* 0x00000014ff14723e */ /* 0x000fe200048070ff */
[----:B------:R-:W-:Y:S01]  /*a570*/  @!P5 FMUL R85, R85, 0.5 ;  /* 0x3f0000005555d820 */ /* 0x000fe20000400000 */
[----:B------:R-:W-:-:S01]  /*a580*/  FADD R143, R77, R82 ;  /* 0x000000524d8f7221 */ /* 0x000fc20000000000 */
[----:B------:R-:W-:Y:S01]  /*a590*/  FADD R82, R40, R69 ;  /* 0x0000004528527221 */ /* 0x000fe20000000000 */
[----:B------:R-:W-:-:S01]  /*a5a0*/  FADD R77, R70, R53 ;  /* 0x00000035464d7221 */ /* 0x000fc20000000000 */
[----:B------:R-:W-:Y:S01]  /*a5b0*/  F2FP.SATFINITE.E4M3.F32.PACK_AB_MERGE_C R53, RZ, R53, RZ ;  /* 0x00000035ff35723e */ /* 0x000fe200048070ff */
[----:B----4-:R-:W-:-:S01]  /*a5c0*/  FADD R84, R71, R72 ;  /* 0x0000004847547221 */ /* 0x010fc20000000000 */
[----:B---3--:R-:W-:Y:S01]  /*a5d0*/  @!P4 FMUL R13, R13, R13 ;  /* 0x0000000d0d0dc220 */ /* 0x008fe20000400000 */
[----:B------:R-:W-:-:S01]  /*a5e0*/  FADD R83, R75, R82 ;  /* 0x000000524b537221 */ /* 0x000fc20000000000 */
[----:B------:R-:W-:Y:S01]  /*a5f0*/  FADD R82, R41, R76 ;  /* 0x0000004c29527221 */ /* 0x000fe20000000000 */
[----:B------:R-:W-:-:S01]  /*a600*/  FADD R87, R77, R84 ;  /* 0x000000544d577221 */ /* 0x000fc20000000000 */
[----:B------:R-:W-:Y:S01]  /*a610*/  FADD R84, R44, R13 ;  /* 0x0000000d2c547221 */ /* 0x000fe20000000000 */
[----:B------:R-:W-:Y:S01]  /*a620*/  F2FP.SATFINITE.E4M3.F32.PACK_AB_MERGE_C R76, RZ, R76, RZ ;  /* 0x0000004cff4c723e */ /* 0x000fe200048070ff */
[----:B------:R-:W1:Y:S01]  /*a630*/  MUFU.EX2 R85, R85 ;  /* 0x0000005500557308 */ /* 0x000e620000000800 */
[----:B------:R-:W-:Y:S01]  /*a640*/  F2FP.SATFINITE.E4M3.F32.PACK_AB_MERGE_C R13, RZ, R13, RZ ;  /* 0x0000000dff0d723e */ /* 0x000fe200048070ff */
[----:B------:R-:W-:Y:S01]  /*a650*/  FADD R75, R28, R57 ;  /* 0x000000391c4b7221 */ /* 0x000fe20000000000 */
[----:B------:R-:W-:Y:S01]  /*a660*/  F2FP.SATFINITE.E4M3.F32.PACK_AB_MERGE_C R41, RZ, R41, RZ ;  /* 0x00000029ff29723e */ /* 0x000fe200048070ff */
[----:B------:R-:W-:Y:S01]  /*a670*/  FADD R77, R29, R60 ;  /* 0x0000003c1d4d7221 */ /* 0x000fe20000000000 */
[----:B------:R-:W-:Y:S01]  /*a680*/  F2FP.SATFINITE.E4M3.F32.PACK_AB_MERGE_C R44, RZ, R44, RZ ;  /* 0x0000002cff2c723e */ /* 0x000fe200048070ff */
[----:B-----5:R-:W-:Y:S01]  /*a690*/  @!P6 FMUL R78, R78, R78 ;  /* 0x0000004e4e4ee220 */ /* 0x020fe20000400000 */
[----:B------:R-:W-:Y:S01]  /*a6a0*/  LOP3.LUT R76, R76, 0xff, RZ, 0xc0, !PT ;  /* 0x000000ff4c4c7812 */ /* 0x000fe200078ec0ff */
        /* <DEDUP_REMOVED lines=8> */
[----:B------:R-:W-:Y:S01]  /*a730*/  IMAD.U32 R13, R18, 0x10000, RZ ;  /* 0x00010000120d7824 */ /* 0x000fe200078e00ff */
[----:B------:R-:W-:Y:S01]  /*a740*/  PRMT R41, R44, 0x7604, R41 ;  /* 0x000076042c297816 */ /* 0x000fe20000000029 */
[----:B------:R-:W-:Y:S01]  /*a750*/  IMAD.U32 R18, R27, 0x10000, RZ ;  /* 0x000100001b127824 */ /* 0x000fe200078e00ff */
[----:B------:R-:W-:Y:S01]  /*a760*/  LOP3.LUT R53, R53, 0xffff, RZ, 0xc0, !PT ;  /* 0x0000ffff35357812 */ /* 0x000fe200078ec0ff */
[----:B-1----:R-:W-:Y:S01]  /*a770*/  @!P5 FMUL R85, R85, R85 ;  /* 0x000000555555d220 */ /* 0x002fe20000400000 */
[----:B------:R-:W-:Y:S01]  /*a780*/  F2FP.SATFINITE.E4M3.F32.PACK_AB_MERGE_C R57, RZ, R57, RZ ;  /* 0x00000039ff39723e */ /* 0x000fe200048070ff */
[----:B------:R-:W-:Y:S01]  /*a790*/  IMAD.U32 R27, R58, 0x10000, RZ ;  /* 0x000100003a1b7824 */ /* 0x000fe200078e00ff */
[----:B------:R-:W-:Y:S01]  /*a7a0*/  F2FP.SATFINITE.E4M3.F32.PACK_AB_MERGE_C R60, RZ, R60, RZ ;  /* 0x0000003cff3c723e */ /* 0x000fe200048070ff */
[----:B------:R-:W-:Y:S01]  /*a7b0*/  FADD R81, R52, R85 ;  /* 0x0000005534517221 */ /* 0x000fe20000000000 */
[----:B------:R-:W-:Y:S01]  /*a7c0*/  LOP3.LUT R41, R41, 0xff0000, R18, 0xf8, !PT ;  /* 0x00ff000029297812 */ /* 0x000fe200078ef812 */
[----:B------:R-:W-:Y:S01]  /*a7d0*/  IMAD.U32 R18, R39, 0x10000, RZ ;  /* 0x0001000027127824 */ /* 0x000fe200078e00ff */
[----:B------:R-:W-:Y:S01]  /*a7e0*/  PRMT R53, R53, 0x7604, R56 ;  /* 0x0000760435357816 */ /* 0x000fe20000000038 */
[----:B------:R-:W-:Y:S01]  /*a7f0*/  FADD R80, R80, R81 ;  /* 0x0000005150507221 */ /* 0x000fe20000000000 */
[----:B------:R-:W-:Y:S01]  /*a800*/  LOP3.LUT R57, R57, 0xff, RZ, 0xc0, !PT ;  /* 0x000000ff39397812 */ /* 0x000fe200078ec0ff */
[----:B------:R-:W-:Y:S01]  /*a810*/  FADD R140, R140, R143 ;  /* 0x0000008f8c8c7221 */ /* 0x000fe20000000000 */
[----:B------:R-:W-:Y:S01]  /*a820*/  LOP3.LUT R60, R60, 0xffff, RZ, 0xc0, !PT ;  /* 0x0000ffff3c3c7812 */ /* 0x000fe200078ec0ff */
[----:B------:R-:W-:Y:S01]  /*a830*/  FADD R146, R141, R146 ;  /* 0x000000928d927221 */ /* 0x000fe20000000000 */
[----:B------:R-:W-:Y:S01]  /*a840*/  F2FP.SATFINITE.E4M3.F32.PACK_AB_MERGE_C R70, RZ, R70, RZ ;  /* 0x00000046ff46723e */ /* 0x000fe200048070ff */
[----:B------:R-:W-:Y:S01]  /*a850*/  FADD R83, R83, R136 ;  /* 0x0000008853537221 */ /* 0x000fe20000000000 */
[----:B------:R-:W-:Y:S01]  /*a860*/  F2FP.SATFINITE.E4M3.F32.PACK_AB_MERGE_C R69, RZ, R69, RZ ;  /* 0x00000045ff45723e */ /* 0x000fe200048070ff */
[----:B------:R-:W-:Y:S01]  /*a870*/  FADD R87, R87, R138 ;  /* 0x0000008a57577221 */ /* 0x000fe20000000000 */
[----:B------:R-:W-:Y:S01]  /*a880*/  F2FP.SATFINITE.E4M3.F32.PACK_AB_MERGE_C R72, RZ, R72, RZ ;  /* 0x00000048ff48723e */ /* 0x000fe200048070ff */
[----:B------:R-:W-:Y:S01]  /*a890*/  FADD R86, R75, R86 ;  /* 0x000000564b567221 */ /* 0x000fe20000000000 */
[----:B------:R-:W-:Y:S01]  /*a8a0*/  LOP3.LUT R53, R53, 0xff0000, R18, 0xf8, !PT ;  /* 0x00ff000035357812 */ /* 0x000fe200078ef812 */
[----:B------:R-:W-:Y:S01]  /*a8b0*/  IMAD.U32 R18, R43, 0x10000, RZ ;  /* 0x000100002b127824 */ /* 0x000fe200078e00ff */
[----:B------:R-:W-:Y:S01]  /*a8c0*/  F2FP.SATFINITE.E4M3.F32.PACK_AB_MERGE_C R28, RZ, R28, RZ ;  /* 0x0000001cff1c723e */ /* 0x000fe200048070ff */
[----:B------:R-:W-:Y:S01]  /*a8d0*/  FADD R80, R77, R80 ;  /* 0x000000504d507221 */ /* 0x000fe20000000000 */
[----:B------:R-:W-:Y:S01]  /*a8e0*/  F2FP.SATFINITE.E4M3.F32.PACK_AB_MERGE_C R29, RZ, R29, RZ ;  /* 0x0000001dff1d723e */ /* 0x000fe200048070ff */
[----:B------:R-:W-:Y:S01]  /*a8f0*/  FADD R137, R137, R140 ;  /* 0x0000008c89897221 */ /* 0x000fe20000000000 */
[----:B------:R-:W-:Y:S01]  /*a900*/  PRMT R57, R60, 0x7604, R57 ;  /* 0x000076043c397816 */ /* 0x000fe20000000039 */
[----:B------:R-:W-:Y:S01]  /*a910*/  FADD R146, R139, R146 ;  /* 0x000000928b927221 */ /* 0x000fe20000000000 */
[----:B------:R-:W-:Y:S01]  /*a920*/  LOP3.LUT R70, R70, 0xffff, RZ, 0xc0, !PT ;  /* 0x0000ffff46467812 */ /* 0x000fe200078ec0ff */
[----:B------:R-:W-:Y:S01]  /*a930*/  FADD R80, R87, R80 ;  /* 0x0000005057507221 */ /* 0x000fe20000000000 */
[----:B------:R-:W-:Y:S01]  /*a940*/  LOP3.LUT R69, R69, 0xff, RZ, 0xc0, !PT ;  /* 0x000000ff45457812 */ /* 0x000fe200078ec0ff */
[----:B------:R-:W-:Y:S01]  /*a950*/  FADD R83, R83, R86 ;  /* 0x0000005653537221 */ /* 0x000fe20000000000 */
[----:B------:R-:W-:Y:S01]  /*a960*/  LOP3.LUT R72, R72, 0xffff, RZ, 0xc0, !PT ;  /* 0x0000ffff48487812 */ /* 0x000fe200078ec0ff */
[----:B------:R-:W-:Y:S01]  /*a970*/  FADD R137, R137, R146 ;  /* 0x0000009289897221 */ /* 0x000fe20000000000 */
[----:B------:R-:W-:Y:S01]  /*a980*/  FSETP.GEU.AND P4, PT, R14, -126, PT ;  /* 0xc2fc00000e00780b */ /* 0x000fe20003f8e000 */
[----:B------:R-:W-:Y:S01]  /*a990*/  FADD R80, R83, R80 ;  /* 0x0000005053507221 */ /* 0x000fe20000000000 */
[----:B------:R-:W-:-:S02]  /*a9a0*/  LOP3.LUT R28, R28, 0xff, RZ, 0xc0, !PT ;  /* 0x000000ff1c1c7812 */ /* 0x000fc400078ec0ff */
[----:B------:R-:W-:Y:S02]  /*a9b0*/  LOP3.LUT R29, R29, 0xffff, RZ, 0xc0, !PT ;  /* 0x0000ffff1d1d7812 */ /* 0x000fe400078ec0ff */
[----:B------:R-:W-:Y:S01]  /*a9c0*/  LOP3.LUT R57, R57, 0xff0000, R18, 0xf8, !PT ;  /* 0x00ff000039397812 */ /* 0x000fe200078ef812 */
[----:B------:R-:W-:Y:S01]  /*a9d0*/  IMAD.U32 R18, R59, 0x10000, RZ ;  /* 0x000100003b127824 */ /* 0x000fe200078e00ff */
[----:B------:R-:W-:Y:S02]  /*a9e0*/  PRMT R25, R70, 0x7604, R25 ;  /* 0x0000760446197816 */ /* 0x000fe40000000019 */
[----:B------:R-:W-:Y:S02]  /*a9f0*/  F2FP.SATFINITE.E4M3.F32.PACK_AB_MERGE_C R36, RZ, R36, RZ ;  /* 0x00000024ff24723e */ /* 0x000fe400048070ff */
[----:B------:R-:W-:Y:S01]  /*aa00*/  F2FP.SATFINITE.E4M3.F32.PACK_AB_MERGE_C R37, RZ, R37, RZ ;  /* 0x00000025ff25723e */ /* 0x000fe200048070ff */
[----:B------:R-:W-:Y:S01]  /*aa10*/  @!P4 FMUL R14, R14, 0.5 ;  /* 0x3f0000000e0ec820 */ /* 0x000fe20000400000 */
[----:B------:R-:W-:-:S02]  /*aa20*/  PRMT R69, R72, 0x7604, R69 ;  /* 0x0000760448457816 */ /* 0x000fc40000000045 */
[----:B------:R-:W-:Y:S02]  /*aa30*/  F2FP.SATFINITE.E4M3.F32.PACK_AB_MERGE_C R31, RZ, R31, RZ ;  /* 0x0000001fff1f723e */ /* 0x000fe400048070ff */
[----:B------:R-:W-:Y:S01]  /*aa40*/  LOP3.LUT R19, R19, 0xffff, RZ, 0xc0, !PT ;  /* 0x0000ffff13137812 */ /* 0x000fe200078ec0ff */
[----:B------:R-:W1:Y:S01]  /*aa50*/  MUFU.EX2 R14, R14 ;  /* 0x0000000e000e7308 */ /* 0x000e620000000800 */
[----:B------:R-:W-:Y:S02]  /*aa60*/  PRMT R28, R29, 0x7604, R28 ;  /* 0x000076041d1c7816 */ /* 0x000fe4000000001c */
[----:B------:R-:W-:Y:S02]  /*aa70*/  LOP3.LUT R45, R45, 0xff, RZ, 0xc0, !PT ;  /* 0x000000ff2d2d7812 */ /* 0x000fe400078ec0ff */
[----:B------:R-:W-:Y:S02]  /*aa80*/  LOP3.LUT R48, R48, 0xffff, RZ, 0xc0, !PT ;  /* 0x0000ffff30307812 */ /* 0x000fe400078ec0ff */
[----:B------:R-:W-:-:S02]  /*aa90*/  F2FP.SATFINITE.E4M3.F32.PACK_AB_MERGE_C R22, RZ, R22, RZ ;  /* 0x00000016ff16723e */ /* 0x000fc400048070ff */
[----:B------:R-:W-:Y:S02]  /*aaa0*/  F2FP.SATFINITE.E4M3.F32.PACK_AB_MERGE_C R23, RZ, R23, RZ ;  /* 0x00000017ff17723e */ /* 0x000fe400048070ff */
[----:B------:R-:W-:Y:S01]  /*aab0*/  F2FP.SATFINITE.E4M3.F32.PACK_AB_MERGE_C R49, RZ, R49, RZ ;  /* 0x00000031ff31723e */ /* 0x000fe200048070ff */
[----:B------:R-:W-:Y:S01]  /*aac0*/  IMAD.U32 R29, R22, 0x10000, RZ ;  /* 0x00010000161d7824 */ /* 0x000fe200078e00ff */
[----:B------:R-:W-:Y:S02]  /*aad0*/  F2FP.SATFINITE.E4M3.F32.PACK_AB_MERGE_C R52, RZ, R52, RZ ;  /* 0x00000034ff34723e */ /* 0x000fe400048070ff */
[----:B------:R-:W-:Y:S01]  /*aae0*/  LOP3.LUT R16, R25, 0xff0000, R16, 0xf8, !PT ;  /* 0x00ff000019107812 */ /* 0x000fe200078ef810 */
[----:B------:R-:W-:Y:S01]  /*aaf0*/  IMAD.U32 R25, R20, 0x10000, RZ ;  /* 0x0001000014197824 */ /* 0x000fe200078e00ff */
[----:B------:R-:W-:Y:S01]  /*ab00*/  FSETP.GEU.AND P3, PT, R12, -126, PT ;  /* 0xc2fc00000c00780b */ /* 0x000fe20003f6e000 */
[----:B------:R-:W-:Y:S01]  /*ab10*/  IMAD.U32 R20, R31, 0x10000, RZ ;  /* 0x000100001f147824 */ /* 0x000fe200078e00ff */
[----:B------:R-:W-:Y:S01]  /*ab20*/  LOP3.LUT R36, R36, 0xff, RZ, 0xc0, !PT ;  /* 0x000000ff24247812 */ /* 0x000fe200078ec0ff */
[----:B-1----:R-:W-:Y:S01]  /*ab30*/  @!P4 FMUL R14, R14, R14 ;  /* 0x0000000e0e0ec220 */ /* 0x002fe20000400000 */
[----:B------:R-:W-:-:S02]  /*ab40*/  LOP3.LUT R37, R37, 0xffff, RZ, 0xc0, !PT ;  /* 0x0000ffff25257812 */ /* 0x000fc400078ec0ff */
[----:B------:R-:W-:Y:S01]  /*ab50*/  F2FP.SATFINITE.E4M3.F32.PACK_AB_MERGE_C R61, RZ, R61, RZ ;  /* 0x0000003dff3d723e */ /* 0x000fe200048070ff */
[----:B------:R-:W-:-:S01]  /*ab60*/  FFMA R3, R14, R3, R137 ;  /* 0x000000030e037223 */ /* 0x000fc20000000089 */
[----:B------:R-:W-:Y:S01]  /*ab70*/  F2FP.SATFINITE.E4M3.F32.PACK_AB_MERGE_C R64, RZ, R64, RZ ;  /* 0x00000040ff40723e */ /* 0x000fe200048070ff */
[----:B------:R-:W-:Y:S01]  /*ab80*/  FMUL R90, R90, R14 ;  /* 0x0000000e5a5a7220 */ /* 0x000fe20000400000 */
[----:B------:R-:W-:Y:S01]  /*ab90*/  LOP3.LUT R69, R69, 0xff0000, R18, 0xf8, !PT ;  /* 0x00ff000045457812 */ /* 0x000fe200078ef812 */
[----:B------:R-:W-:Y:S01]  /*aba0*/  IMAD.SHL.U32 R18, R19, 0x1000000, RZ ;  /* 0x0100000013127824 */ /* 0x000fe200078e00ff */
[----:B------:R-:W-:Y:S01]  /*abb0*/  F2FP.SATFINITE.E4M3.F32.PACK_AB_MERGE_C R32, RZ, R32, RZ ;  /* 0x00000020ff20723e */ /* 0x000fe200048070ff */
[----:B------:R-:W-:Y:S01]  /*abc0*/  @!P3 FMUL R12, R12, 0.5 ;  /* 0x3f0000000c0cb820 */ /* 0x000fe20000400000 */
[----:B------:R-:W-:Y:S01]  /*abd0*/  F2FP.SATFINITE.E4M3.F32.PACK_AB_MERGE_C R33, RZ, R33, RZ ;  /* 0x00000021ff21723e */ /* 0x000fe200048070ff */
[-C--:B------:R-:W-:Y:S01]  /*abe0*/  FMUL R91, R91, R14.reuse ;  /* 0x0000000e5b5b7220 */ /* 0x080fe20000400000 */
[----:B------:R-:W-:Y:S01]  /*abf0*/  F2FP.SATFINITE.E4M3.F32.PACK_AB_MERGE_C R35, RZ, R35, RZ ;  /* 0x00000023ff23723e */ /* 0x000fe200048070ff */
[----:B------:R-:W-:Y:S01]  /*ac00*/  FMUL R94, R94, R14 ;  /* 0x0000000e5e5e7220 */ /* 0x000fe20000400000 */
[----:B------:R-:W-:Y:S01]  /*ac10*/  F2FP.SATFINITE.E4M3.F32.PACK_AB_MERGE_C R38, RZ, R38, RZ ;  /* 0x00000026ff26723e */ /* 0x000fe200048070ff */
[-C--:B------:R-:W-:Y:S01]  /*ac20*/  FMUL R95, R95, R14.reuse ;  /* 0x0000000e5f5f7220 */ /* 0x080fe20000400000 */
[----:B------:R-:W-:Y:S01]  /*ac30*/  PRMT R45, R48, 0x7604, R45 ;  /* 0x00007604302d7816 */ /* 0x000fe2000000002d */
[----:B------:R-:W-:Y:S01]  /*ac40*/  IMAD.U32 R22, R35, 0x10000, RZ ;  /* 0x0001000023167824 */ /* 0x000fe200078e00ff */
[----:B------:R-:W-:Y:S01]  /*ac50*/  LOP3.LUT R13, R28, 0xff0000, R13, 0xf8, !PT ;  /* 0x00ff00001c0d7812 */ /* 0x000fe200078ef80d */
[-C--:B------:R-:W-:Y:S01]  /*ac60*/  FMUL R98, R98, R14.reuse ;  /* 0x0000000e62627220 */ /* 0x080fe20000400000 */
[----:B------:R-:W-:Y:S01]  /*ac70*/  F2FP.SATFINITE.E4M3.F32.PACK_AB_MERGE_C R47, RZ, R47, RZ ;  /* 0x0000002fff2f723e */ /* 0x000fe200048070ff */
[-C--:B------:R-:W-:Y:S01]  /*ac80*/  FMUL R99, R99, R14.reuse ;  /* 0x0000000e63637220 */ /* 0x080fe20000400000 */
[----:B------:R-:W-:Y:S01]  /*ac90*/  LOP3.LUT R23, R23, 0xffff, RZ, 0xc0, !PT ;  /* 0x0000ffff17177812 */ /* 0x000fe200078ec0ff */
[-C--:B------:R-:W-:Y:S01]  /*aca0*/  FMUL R102, R102, R14.reuse ;  /* 0x0000000e66667220 */ /* 0x080fe20000400000 */
        /* <DEDUP_REMOVED lines=9> */
[-C--:B------:R-:W-:Y:S01]  /*ad40*/  FMUL R111, R111, R14.reuse ;  /* 0x0000000e6f6f7220 */ /* 0x080fe20000400000 */
[----:B------:R-:W-:Y:S01]  /*ad50*/  LOP3.LUT R61, R61, 0xff, RZ, 0xc0, !PT ;  /* 0x000000ff3d3d7812 */ /* 0x000fe200078ec0ff */
[-C--:B------:R-:W-:Y:S01]  /*ad60*/  FMUL R114, R114, R14.reuse ;  /* 0x0000000e72727220 */ /* 0x080fe20000400000 */
[----:B------:R-:W-:Y:S01]  /*ad70*/  LOP3.LUT R64, R64, 0xffff, RZ, 0xc0, !PT ;  /* 0x0000ffff40407812 */ /* 0x000fe200078ec0ff */
[-C--:B------:R-:W-:Y:S01]  /*ad80*/  FMUL R115, R115, R14.reuse ;  /* 0x0000000e73737220 */ /* 0x080fe20000400000 */
[----:B------:R-:W-:Y:S01]  /*ad90*/  F2FP.SATFINITE.E4M3.F32.PACK_AB_MERGE_C R21, RZ, R21, RZ ;  /* 0x00000015ff15723e */ /* 0x000fe200048070ff */
[-C--:B------:R-:W-:Y:S01]  /*ada0*/  FMUL R118, R118, R14.reuse ;  /* 0x0000000e76767220 */ /* 0x080fe20000400000 */
[----:B------:R-:W-:Y:S01]  /*adb0*/  F2FP.SATFINITE.E4M3.F32.PACK_AB_MERGE_C R63, RZ, R63, RZ ;  /* 0x0000003fff3f723e */ /* 0x000fe200048070ff */
[-C--:B------:R-:W-:Y:S01]  /*adc0*/  FMUL R119, R119, R14.reuse ;  /* 0x0000000e77777220 */ /* 0x080fe20000400000 */
[----:B------:R-:W-:Y:S01]  /*add0*/  LOP3.LUT R32, R32, 0xff, RZ, 0xc0, !PT ;  /* 0x000000ff20207812 */ /* 0x000fe200078ec0ff */
[-C--:B------:R-:W-:Y:S01]  /*ade0*/  FMUL R122, R122, R14.reuse ;  /* 0x0000000e7a7a7220 */ /* 0x080fe20000400000 */
[----:B------:R-:W-:Y:S01]  /*adf0*/  LOP3.LUT R33, R33, 0xffff, RZ, 0xc0, !PT ;  /* 0x0000ffff21217812 */ /* 0x000fe200078ec0ff */
[----:B------:R-:W-:Y:S01]  /*ae00*/  FMUL R123, R123, R14 ;  /* 0x0000000e7b7b7220 */ /* 0x000fe20000400000 */
[----:B------:R-:W-:Y:S01]  /*ae10*/  F2FP.SATFINITE.E4M3.F32.PACK_AB_MERGE_C R24, RZ, R24, RZ ;  /* 0x00000018ff18723e */ /* 0x000fe200048070ff */
[-C--:B------:R-:W-:Y:S01]  /*ae20*/  FMUL R126, R126, R14.reuse ;  /* 0x0000000e7e7e7220 */ /* 0x080fe20000400000 */
[----:B------:R-:W-:Y:S01]  /*ae30*/  LOP3.LUT R16, R16, R17, RZ, 0xfc, !PT ;  /* 0x0000001110107212 */ /* 0x000fe200078efcff */
[-C--:B------:R-:W-:Y:S01]  /*ae40*/  FMUL R127, R127, R14.reuse ;  /* 0x0000000e7f7f7220 */ /* 0x080fe20000400000 */
[----:B------:R-:W-:Y:S01]  /*ae50*/  LOP3.LUT R38, R38, 0xffff, RZ, 0xc0, !PT ;  /* 0x0000ffff26267812 */ /* 0x000fe200078ec0ff */
[-C--:B------:R-:W-:Y:S01]  /*ae60*/  FMUL R130, R130, R14.reuse ;  /* 0x0000000e82827220 */ /* 0x080fe20000400000 */
[----:B------:R-:W-:Y:S01]  /*ae70*/  LOP3.LUT R45, R45, 0xff0000, R20, 0xf8, !PT ;  /* 0x00ff00002d2d7812 */ /* 0x000fe200078ef814 */
[----:B------:R-:W-:Y:S01]  /*ae80*/  IMAD.U32 R20, R47, 0x10000, RZ ;  /* 0x000100002f147824 */ /* 0x000fe200078e00ff */
[----:B------:R-:W-:Y:S01]  /*ae90*/  F2FP.SATFINITE.E4M3.F32.PACK_AB_MERGE_C R51, RZ, R51, RZ ;  /* 0x00000033ff33723e */ /* 0x000fe200048070ff */
[----:B------:R-:W-:Y:S01]  /*aea0*/  FMUL R131, R131, R14 ;  /* 0x0000000e83837220 */ /* 0x000fe20000400000 */
[----:B------:R-:W-:Y:S01]  /*aeb0*/  LOP3.LUT R17, R13, R18, RZ, 0xfc, !PT ;  /* 0x000000120d117212 */ /* 0x000fe200078efcff */
[----:B------:R-:W-:Y:S01]  /*aec0*/  IMAD.SHL.U32 R18, R23, 0x1000000, RZ ;  /* 0x0100000017127824 */ /* 0x000fe200078e00ff */
[----:B------:R-:W-:Y:S01]  /*aed0*/  F2FP.SATFINITE.E4M3.F32.PACK_AB_MERGE_C R50, RZ, R50, RZ ;  /* 0x00000032ff32723e */ /* 0x000fe200048070ff */
[----:B------:R-:W-:Y:S01]  /*aee0*/  IMAD.SHL.U32 R13, R38, 0x1000000, RZ ;  /* 0x01000000260d7824 */ /* 0x000fe200078e00ff */
[----:B------:R-:W-:Y:S01]  /*aef0*/  F2FP.SATFINITE.E4M3.F32.PACK_AB_MERGE_C R54, RZ, R54, RZ ;  /* 0x00000036ff36723e */ /* 0x000fe200048070ff */
[-C--:B------:R-:W-:Y:S01]  /*af00*/  FMUL R134, R134, R14.reuse ;  /* 0x0000000e86867220 */ /* 0x080fe20000400000 */
[----:B------:R-:W-:Y:S01]  /*af10*/  PRMT R49, R52, 0x7604, R49 ;  /* 0x0000760434317816 */ /* 0x000fe20000000031 */
[----:B------:R-:W-:Y:S01]  /*af20*/  FMUL R135, R135, R14 ;  /* 0x0000000e87877220 */ /* 0x000fe20000400000 */
[----:B------:R-:W-:-:S02]  /*af30*/  LOP3.LUT R65, R65, 0xff, RZ, 0xc0, !PT ;  /* 0x000000ff41417812 */ /* 0x000fc400078ec0ff */
[----:B------:R-:W-:Y:S02]  /*af40*/  LOP3.LUT R68, R68, 0xffff, RZ, 0xc0, !PT ;  /* 0x0000ffff44447812 */ /* 0x000fe400078ec0ff */
[----:B------:R-:W-:Y:S02]  /*af50*/  PRMT R61, R64, 0x7604, R61 ;  /* 0x00007604403d7816 */ /* 0x000fe4000000003d */
[----:B------:R-:W-:Y:S02]  /*af60*/  F2FP.SATFINITE.E4M3.F32.PACK_AB_MERGE_C R74, RZ, R74, RZ ;  /* 0x0000004aff4a723e */ /* 0x000fe400048070ff */
[----:B------:R-:W-:Y:S02]  /*af70*/  F2FP.SATFINITE.E4M3.F32.PACK_AB_MERGE_C R73, RZ, R73, RZ ;  /* 0x00000049ff49723e */ /* 0x000fe400048070ff */
[----:B------:R-:W-:Y:S02]  /*af80*/  F2FP.SATFINITE.E4M3.F32.PACK_AB_MERGE_C R78, RZ, R78, RZ ;  /* 0x0000004eff4e723e */ /* 0x000fe400048070ff */
[----:B------:R-:W-:-:S02]  /*af90*/  F2FP.SATFINITE.E4M3.F32.PACK_AB_MERGE_C R85, RZ, R85, RZ ;  /* 0x00000055ff55723e */ /* 0x000fc400048070ff */
[----:B------:R-:W-:Y:S02]  /*afa0*/  LOP3.LUT R29, R36, 0xff0000, R29, 0xf8, !PT ;  /* 0x00ff0000241d7812 */ /* 0x000fe400078ef81d */
[----:B------:R-:W-:Y:S02]  /*afb0*/  LOP3.LUT R21, R21, 0xffff, RZ, 0xc0, !PT ;  /* 0x0000ffff15157812 */ /* 0x000fe400078ec0ff */
[----:B------:R-:W-:Y:S02]  /*afc0*/  F2FP.SATFINITE.E4M3.F32.PACK_AB_MERGE_C R34, RZ, R34, RZ ;  /* 0x00000022ff22723e */ /* 0x000fe400048070ff */
[----:B------:R-:W-:Y:S02]  /*afd0*/  F2FP.SATFINITE.E4M3.F32.PACK_AB_MERGE_C R55, RZ, R55, RZ ;  /* 0x00000037ff37723e */ /* 0x000fe400048070ff */
[----:B------:R-:W-:Y:S02]  /*afe0*/  LOP3.LUT R63, R63, 0xffff, RZ, 0xc0, !PT ;  /* 0x0000ffff3f3f7812 */ /* 0x000fe400078ec0ff */
[----:B------:R-:W-:-:S02]  /*aff0*/  F2FP.SATFINITE.E4M3.F32.PACK_AB_MERGE_C R40, RZ, R40, RZ ;  /* 0x00000028ff28723e */ /* 0x000fc400048070ff */
[----:B------:R-:W-:Y:S02]  /*b000*/  F2FP.SATFINITE.E4M3.F32.PACK_AB_MERGE_C R71, RZ, R71, RZ ;  /* 0x00000047ff47723e */ /* 0x000fe400048070ff */
[----:B------:R-:W-:Y:S01]  /*b010*/  PRMT R32, R33, 0x7604, R32 ;  /* 0x0000760421207816 */ /* 0x000fe20000000020 */
[----:B------:R-:W-:Y:S01]  /*b020*/  IMAD.U32 R33, R24, 0x10000, RZ ;  /* 0x0001000018217824 */ /* 0x000fe200078e00ff */
[----:B------:R-:W-:Y:S01]  /*b030*/  F2FP.SATFINITE.E4M3.F32.PACK_AB_MERGE_C R62, RZ, R62, RZ ;  /* 0x0000003eff3e723e */ /* 0x000fe200048070ff */
[----:B------:R-:W-:Y:S01]  /*b040*/  IMAD.U32 R24, R51, 0x10000, RZ ;  /* 0x0001000033187824 */ /* 0x000fe200078e00ff */
[----:B------:R-:W-:Y:S02]  /*b050*/  F2FP.SATFINITE.E4M3.F32.PACK_AB_MERGE_C R66, RZ, R66, RZ ;  /* 0x00000042ff42723e */ /* 0x000fe400048070ff */
[----:B------:R-:W-:Y:S01]  /*b060*/  F2FP.SATFINITE.E4M3.F32.PACK_AB_MERGE_C R46, RZ, R46, RZ ;  /* 0x0000002eff2e723e */ /* 0x000fe200048070ff */
[----:B------:R-:W-:Y:S01]  /*b070*/  IMAD.U32 R62, R62, 0x10000, RZ ;  /* 0x000100003e3e7824 */ /* 0x000fe200078e00ff */
[----:B------:R-:W-:Y:S01]  /*b080*/  LOP3.LUT R50, R50, 0xffff, RZ, 0xc0, !PT ;  /* 0x0000ffff32327812 */ /* 0x000fe200078ec0ff */
[----:B------:R-:W-:Y:S01]  /*b090*/  IMAD.U32 R31, R66, 0x10000, RZ ;  /* 0x00010000421f7824 */ /* 0x000fe200078e00ff */
[----:B------:R-:W-:-:S02]  /*b0a0*/  LOP3.LUT R54, R54, 0xffff, RZ, 0xc0, !PT ;  /* 0x0000ffff36367812 */ /* 0x000fc400078ec0ff */
[----:B------:R-:W-:Y:S01]  /*b0b0*/  F2FP.SATFINITE.E4M3.F32.PACK_AB_MERGE_C R67, RZ, R67, RZ ;  /* 0x00000043ff43723e */ /* 0x000fe200048070ff */
[----:B------:R-:W-:Y:S01]  /*b0c0*/  IMAD.SHL.U32 R50, R50, 0x1000000, RZ ;  /* 0x0100000032327824 */ /* 0x000fe200078e00ff */
[----:B------:R-:W-:Y:S02]  /*b0d0*/  F2FP.SATFINITE.E4M3.F32.PACK_AB_MERGE_C R15, RZ, R15, RZ ;  /* 0x0000000fff0f723e */ /* 0x000fe400048070ff */
[----:B------:R-:W-:Y:S02]  /*b0e0*/  LOP3.LUT R22, R49, 0xff0000, R22, 0xf8, !PT ;  /* 0x00ff000031167812 */ /* 0x000fe400078ef816 */
[----:B------:R-:W-:Y:S02]  /*b0f0*/  F2FP.SATFINITE.E4M3.F32.PACK_AB_MERGE_C R26, RZ, R26, RZ ;  /* 0x0000001aff1a723e */ /* 0x000fe400048070ff */
[----:B------:R-:W-:Y:S02]  /*b100*/  F2FP.SATFINITE.E4M3.F32.PACK_AB_MERGE_C R30, RZ, R30, RZ ;  /* 0x0000001eff1e723e */ /* 0x000fe400048070ff */
[----:B------:R-:W-:-:S02]  /*b110*/  PRMT R65, R68, 0x7604, R65 ;  /* 0x0000760444417816 */ /* 0x000fc40000000041 */
[----:B------:R-:W-:Y:S02]  /*b120*/  LOP3.LUT R74, R74, 0xff, RZ, 0xc0, !PT ;  /* 0x000000ff4a4a7812 */ /* 0x000fe400078ec0ff */
[----:B------:R-:W-:Y:S02]  /*b130*/  LOP3.LUT R73, R73, 0xffff, RZ, 0xc0, !PT ;  /* 0x0000ffff49497812 */ /* 0x000fe400078ec0ff */
[----:B------:R-:W-:Y:S02]  /*b140*/  LOP3.LUT R78, R78, 0xff, RZ, 0xc0, !PT ;  /* 0x000000ff4e4e7812 */ /* 0x000fe400078ec0ff */
[----:B------:R-:W-:Y:S02]  /*b150*/  LOP3.LUT R85, R85, 0xffff, RZ, 0xc0, !PT ;  /* 0x0000ffff55557812 */ /* 0x000fe400078ec0ff */
[----:B------:R-:W-:Y:S01]  /*b160*/  LOP3.LUT R61, R61, 0xff0000, R20, 0xf8, !PT ;  /* 0x00ff00003d3d7812 */ /* 0x000fe200078ef814 */
[----:B------:R-:W-:Y:S01]  /*b170*/  IMAD.SHL.U32 R20, R21, 0x1000000, RZ ;  /* 0x0100000015147824 */ /* 0x000fe200078e00ff */
[----:B------:R-:W-:Y:S01]  /*b180*/  LOP3.LUT R29, R29, R18, RZ, 0xfc, !PT ;  /* 0x000000121d1d7212 */ /* 0x000fe200078efcff */
[----:B------:R-:W-:Y:S01]  /*b190*/  IMAD.SHL.U32 R18, R63, 0x1000000, RZ ;  /* 0x010000003f127824 */ /* 0x000fe200078e00ff */
[----:B------:R-:W-:Y:S01]  /*b1a0*/  LOP3.LUT R34, R34, 0xffff, RZ, 0xc0, !PT ;  /* 0x0000ffff22227812 */ /* 0x000fe200078ec0ff */
[----:B------:R-:W-:Y:S01]  /*b1b0*/  IMAD.SHL.U32 R21, R54, 0x1000000, RZ ;  /* 0x0100000036157824 */ /* 0x000fe200078e00ff */
[----:B------:R-:W-:-:S02]  /*b1c0*/  LOP3.LUT R55, R55, 0xffff, RZ, 0xc0, !PT ;  /* 0x0000ffff37377812 */ /* 0x000fc400078ec0ff */
[----:B------:R-:W-:Y:S01]  /*b1d0*/  LOP3.LUT R40, R40, 0xff, RZ, 0xc0, !PT ;  /* 0x000000ff28287812 */ /* 0x000fe200078ec0ff */
[----:B------:R-:W-:Y:S01]  /*b1e0*/  IMAD.SHL.U32 R34, R34, 0x1000000, RZ ;  /* 0x0100000022227824 */ /* 0x000fe200078e00ff */
[----:B------:R-:W-:Y:S02]  /*b1f0*/  LOP3.LUT R71, R71, 0xffff, RZ, 0xc0, !PT ;  /* 0x0000ffff47477812 */ /* 0x000fe400078ec0ff */
[----:B------:R-:W-:Y:S02]  /*b200*/  LOP3.LUT R25, R32, 0xff0000, R25, 0xf8, !PT ;  /* 0x00ff000020197812 */ /* 0x000fe400078ef819 */
[----:B------:R-:W-:Y:S02]  /*b210*/  LOP3.LUT R27, R76, 0xff0000, R27, 0xf8, !PT ;  /* 0x00ff00004c1b7812 */ /* 0x000fe400078ef81b */
[----:B------:R-:W-:Y:S02]  /*b220*/  LOP3.LUT R46, R46, 0xffff, RZ, 0xc0, !PT ;  /* 0x0000ffff2e2e7812 */ /* 0x000fe400078ec0ff */
[----:B------:R-:W-:-:S02]  /*b230*/  LOP3.LUT R67, R67, 0xffff, RZ, 0xc0, !PT ;  /* 0x0000ffff43437812 */ /* 0x000fc400078ec0ff */
[----:B------:R-:W-:Y:S01]  /*b240*/  LOP3.LUT R15, R15, 0xffff, RZ, 0xc0, !PT ;  /* 0x0000ffff0f0f7812 */ /* 0x000fe200078ec0ff */
[----:B------:R-:W-:Y:S01]  /*b250*/  IMAD.SHL.U32 R46, R46, 0x1000000, RZ ;  /* 0x010000002e2e7824 */ /* 0x000fe200078e00ff */
[----:B------:R-:W-:Y:S01]  /*b260*/  LOP3.LUT R26, R26, 0xffff, RZ, 0xc0, !PT ;  /* 0x0000ffff1a1a7812 */ /* 0x000fe200078ec0ff */
[----:B------:R-:W-:Y:S01]  /*b270*/  IMAD.SHL.U32 R67, R67, 0x1000000, RZ ;  /* 0x0100000043437824 */ /* 0x000fe200078e00ff */
[----:B------:R-:W-:Y:S02]  /*b280*/  LOP3.LUT R30, R30, 0xffff, RZ, 0xc0, !PT ;  /* 0x0000ffff1e1e7812 */ /* 0x000fe400078ec0ff */
[----:B------:R-:W-:Y:S01]  /*b290*/  LOP3.LUT R19, R22, R13, RZ, 0xfc, !PT ;  /* 0x0000000d16137212 */ /* 0x000fe200078efcff */
[----:B------:R-:W-:Y:S01]  /*b2a0*/  IMAD.SHL.U32 R26, R26, 0x1000000, RZ ;  /* 0x010000001a1a7824 */ /* 0x000fe200078e00ff */
[----:B------:R-:W-:Y:S01]  /*b2b0*/  PRMT R73, R73, 0x7604, R74 ;  /* 0x0000760449497816 */ /* 0x000fe2000000004a */
[----:B------:R1:W2:Y:S01]  /*b2c0*/  MUFU.EX2 R13, R12 ;  /* 0x0000000c000d7308 */ /* 0x0002a20000000800 */
[----:B------:R-:W-:Y:S01]  /*b2d0*/  PRMT R78, R85, 0x7604, R78 ;  /* 0x00007604554e7816 */ /* 0x000fe2000000004e */
[----:B------:R-:W-:Y:S01]  /*b2e0*/  IMAD.SHL.U32 R30, R30, 0x1000000, RZ ;  /* 0x010000001e1e7824 */ /* 0x000fe200078e00ff */
[----:B------:R-:W-:-:S02]  /*b2f0*/  LOP3.LUT R24, R65, 0xff0000, R24, 0xf8, !PT ;  /* 0x00ff000041187812 */ /* 0x000fc400078ef818 */
[----:B------:R-:W-:Y:S02]  /*b300*/  PRMT R40, R71, 0x7604, R40 ;  /* 0x0000760447287816 */ /* 0x000fe40000000028 */
[----:B------:R-:W-:Y:S01]  /*b310*/  LOP3.LUT R20, R25, R20, RZ, 0xfc, !PT ;  /* 0x0000001419147212 */ /* 0x000fe200078efcff */
[----:B-1----:R-:W-:Y:S01]  /*b320*/  IMAD.SHL.U32 R12, R55, 0x1000000, RZ ;  /* 0x01000000370c7824 */ /* 0x002fe200078e00ff */
[----:B------:R-:W-:Y:S01]  /*b330*/  LOP3.LUT R27, R27, R18, RZ, 0xfc, !PT ;  /* 0x000000121b1b7212 */ /* 0x000fe200078efcff */
[----:B------:R-:W-:Y:S01]  /*b340*/  IMAD.SHL.U32 R18, R15, 0x1000000, RZ ;  /* 0x010000000f127824 */ /* 0x000fe200078e00ff */
[----:B------:R-:W-:Y:S02]  /*b350*/  LOP3.LUT R62, R73, 0xff0000, R62, 0xf8, !PT ;  /* 0x00ff0000493e7812 */ /* 0x000fe400078ef83e */
[----:B------:R-:W-:Y:S02]  /*b360*/  LOP3.LUT R31, R78, 0xff0000, R31, 0xf8, !PT ;  /* 0x00ff00004e1f7812 */ /* 0x000fe400078ef81f */
[----:B------:R-:W-:Y:S01]  /*b370*/  LOP3.LUT R50, R61, R50, RZ, 0xfc, !PT ;  /* 0x000000323d327212 */ /* 0x000fe200078efcff */
[----:B--2---:R-:W-:Y:S01]  /*b380*/  @!P3 FMUL R13, R13, R13 ;  /* 0x0000000d0d0db220 */ /* 0x004fe20000400000 */
[----:B------:R-:W-:-:S02]  /*b390*/  LOP3.LUT R21, R24, R21, RZ, 0xfc, !PT ;  /* 0x0000001518157212 */ /* 0x000fc400078efcff */
[----:B------:R-:W-:Y:S01]  /*b3a0*/  SEL R15, R17, R16, P1 ;  /* 0x00000010110f7207 */ /* 0x000fe20000800000 */
[----:B------:R-:W-:-:S01]  /*b3b0*/  FFMA R4, R13, R4, R80 ;  /* 0x000000040d047223 */ /* 0x000fc20000000050 */
[----:B------:R-:W-:Y:S01]  /*b3c0*/  LOP3.LUT R33, R40, 0xff0000, R33, 0xf8, !PT ;  /* 0x00ff000028217812 */ /* 0x000fe200078ef821 */
[----:B------:R-:W-:Y:S01]  /*b3d0*/  FMUL R88, R88, R13 ;  /* 0x0000000d58587220 */ /* 0x000fe20000400000 */
[----:B------:R-:W-:Y:S01]  /*b3e0*/  SEL R16, R16, R17, P1 ;  /* 0x0000001110107207 */ /* 0x000fe20000800000 */
[-C--:B------:R-:W-:Y:S01]  /*b3f0*/  FMUL R89, R89, R13.reuse ;  /* 0x0000000d59597220 */ /* 0x080fe20000400000 */
[----:B------:R-:W-:Y:S01]  /*b400*/  LOP3.LUT R34, R45, R34, RZ, 0xfc, !PT ;  /* 0x000000222d227212 */ /* 0x000fe200078efcff */
[----:B------:R1:W2:Y:S01]  /*b410*/  SHFL.IDX PT, R15, R15, R8, 0x1c1f ;  /* 0x001c1f080f0f7589 */ /* 0x0002a200000e0000 */
[----:B------:R-:W-:Y:S01]  /*b420*/  LOP3.LUT R12, R69, R12, RZ, 0xfc, !PT ;  /* 0x0000000c450c7212 */ /* 0x000fe200078efcff */
[----:B------:R-:W-:Y:S01]  /*b430*/  FMUL R92, R92, R13 ;  /* 0x0000000d5c5c7220 */ /* 0x000fe20000400000 */
[----:B------:R-:W-:Y:S01]  /*b440*/  SEL R17, R29, R20, P1 ;  /* 0x000000141d117207 */ /* 0x000fe20000800000 */
[----:B------:R1:W3:Y:S01]  /*b450*/  SHFL.IDX PT, R16, R16, R9, 0x1c1f ;  /* 0x001c1f0910107589 */ /* 0x0002e200000e0000 */
[----:B------:R-:W-:Y:S01]  /*b460*/  SEL R20, R20, R29, P1 ;  /* 0x0000001d14147207 */ /* 0x000fe20000800000 */
[-C--:B------:R-:W-:Y:S01]  /*b470*/  FMUL R93, R93, R13.reuse ;  /* 0x0000000d5d5d7220 */ /* 0x080fe20000400000 */
[----:B------:R-:W-:Y:S01]  /*b480*/  LOP3.LUT R42, R53, R42, RZ, 0xfc, !PT ;  /* 0x0000002a352a7212 */ /* 0x000fe200078efcff */
[----:B------:R-:W-:Y:S01]  /*b490*/  FMUL R96, R96, R13 ;  /* 0x0000000d60607220 */ /* 0x000fe20000400000 */
[----:B------:R-:W-:Y:S01]  /*b4a0*/  LOP3.LUT R57, R57, R46, RZ, 0xfc, !PT ;  /* 0x0000002e39397212 */ /* 0x000fe200078efcff */
[----:B------:R1:W4:Y:S01]  /*b4b0*/  SHFL.IDX PT, R17, R17, R8, 0x1c1f ;  /* 0x001c1f0811117589 */ /* 0x00032200000e0000 */
[----:B------:R-:W-:Y:S01]  /*b4c0*/  LOP3.LUT R62, R62, R67, RZ, 0xfc, !PT ;  /* 0x000000433e3e7212 */ /* 0x000fe200078efcff */
[-C--:B------:R-:W-:Y:S01]  /*b4d0*/  FMUL R97, R97, R13.reuse ;  /* 0x0000000d61617220 */ /* 0x080fe20000400000 */
[----:B------:R-:W-:Y:S01]  /*b4e0*/  LOP3.LUT R31, R31, R18, RZ, 0xfc, !PT ;  /* 0x000000121f1f7212 */ /* 0x000fe200078efcff */
[----:B------:R1:W1:Y:S01]  /*b4f0*/  SHFL.IDX PT, R20, R20, R9, 0x1c1f ;  /* 0x001c1f0914147589 */ /* 0x00026200000e0000 */
[----:B------:R-:W-:Y:S01]  /*b500*/  SEL R29, R21, R50, P1 ;  /* 0x00000032151d7207 */ /* 0x000fe20000800000 */
[-C--:B------:R-:W-:Y:S01]  /*b510*/  FMUL R100, R100, R13.reuse ;  /* 0x0000000d64647220 */ /* 0x080fe20000400000 */
[----:B------:R-:W-:Y:S01]  /*b520*/  LOP3.LUT R26, R33, R26, RZ, 0xfc, !PT ;  /* 0x0000001a211a7212 */ /* 0x000fe200078efcff */
[----:B------:R-:W-:Y:S01]  /*b530*/  FMUL R101, R101, R13 ;  /* 0x0000000d65657220 */ /* 0x000fe20000400000 */
[----:B------:R-:W-:Y:S01]  /*b540*/  LOP3.LUT R41, R41, R30, RZ, 0xfc, !PT ;  /* 0x0000001e29297212 */ /* 0x000fe200078efcff */
[----:B------:R1:W1:Y:S01]  /*b550*/  SHFL.IDX PT, R35, R29, R8, 0x1c1f ;  /* 0x001c1f081d237589 */ /* 0x00026200000e0000 */
[----:B------:R-:W-:Y:S01]  /*b560*/  SEL R50, R50, R21, P1 ;  /* 0x0000001532327207 */ /* 0x000fe20000800000 */
[-C--:B------:R-:W-:Y:S01]  /*b570*/  FMUL R104, R104, R13.reuse ;  /* 0x0000000d68687220 */ /* 0x080fe20000400000 */
[----:B------:R-:W-:Y:S01]  /*b580*/  SEL R25, R19, R34, P1 ;  /* 0x0000002213197207 */ /* 0x000fe20000800000 */
[-C--:B------:R-:W-:Y:S01]  /*b590*/  FMUL R105, R105, R13.reuse ;  /* 0x0000000d69697220 */ /* 0x080fe20000400000 */
[----:B------:R-:W-:Y:S01]  /*b5a0*/  SEL R21, R27, R12, P1 ;  /* 0x0000000c1b157207 */ /* 0x000fe20000800000 */
[----:B------:R-:W-:Y:S01]  /*b5b0*/  FMUL R108, R108, R13 ;  /* 0x0000000d6c6c7220 */ /* 0x000fe20000400000 */
[----:B------:R-:W-:Y:S01]  /*b5c0*/  SEL R34, R34, R19, P1 ;  /* 0x0000001322227207 */ /* 0x000fe20000800000 */
[----:B------:R1:W1:Y:S01]  /*b5d0*/  SHFL.IDX PT, R50, R50, R9, 0x1c1f ;  /* 0x001c1f0932327589 */ /* 0x00026200000e0000 */
[----:B------:R-:W-:Y:S01]  /*b5e0*/  SEL R12, R12, R27, P1 ;  /* 0x0000001b0c0c7207 */ /* 0x000fe20000800000 */
[-C--:B------:R-:W-:Y:S01]  /*b5f0*/  FMUL R109, R109, R13.reuse ;  /* 0x0000000d6d6d7220 */ /* 0x080fe20000400000 */
[----:B------:R-:W-:Y:S01]  /*b600*/  SEL R19, R57, R42, P1 ;  /* 0x0000002a39137207 */ /* 0x000fe20000800000 */
[----:B------:R1:W1:Y:S01]  /*b610*/  SHFL.IDX PT, R21, R21, R8, 0x1c1f ;  /* 0x001c1f0815157589 */ /* 0x00026200000e0000 */
[----:B------:R-:W-:Y:S01]  /*b620*/  SEL R27, R31, R62, P1 ;  /* 0x0000003e1f1b7207 */ /* 0x000fe20000800000 */
[----:B------:R-:W-:Y:S01]  /*b630*/  FMUL R112, R112, R13 ;  /* 0x0000000d70707220 */ /* 0x000fe20000400000 */
[----:B------:R-:W-:Y:S01]  /*b640*/  SEL R23, R41, R26, P1 ;  /* 0x0000001a29177207 */ /* 0x000fe20000800000 */
[----:B------:R1:W1:Y:S01]  /*b650*/  SHFL.IDX PT, R34, R34, R9, 0x1c1f ;  /* 0x001c1f0922227589 */ /* 0x00026200000e0000 */
[----:B------:R-:W-:Y:S01]  /*b660*/  SEL R42, R42, R57, P1 ;  /* 0x000000392a2a7207 */ /* 0x000fe20000800000 */
[----:B------:R-:W-:Y:S01]  /*b670*/  FMUL R113, R113, R13 ;  /* 0x0000000d71717220 */ /* 0x000fe20000400000 */
[----:B------:R-:W-:Y:S01]  /*b680*/  SEL R62, R62, R31, P1 ;  /* 0x0000001f3e3e7207 */ /* 0x000fe20000800000 */
[----:B------:R1:W1:Y:S01]  /*b690*/  SHFL.IDX PT, R19, R19, R8, 0x1c1f ;  /* 0x001c1f0813137589 */ /* 0x00026200000e0000 */
[----:B------:R-:W-:Y:S01]  /*b6a0*/  SEL R26, R26, R41, P1 ;  /* 0x000000291a1a7207 */ /* 0x000fe20000800000 */
[-C--:B------:R-:W-:Y:S01]  /*b6b0*/  FMUL R116, R116, R13.reuse ;  /* 0x0000000d74747220 */ /* 0x080fe20000400000 */
[----:B------:R-:W-:Y:S01]  /*b6c0*/  SHF.L.U32 R18, R11, 0x1f, RZ ;  /* 0x0000001f0b127819 */ /* 0x000fe200000006ff */
[----:B------:R1:W1:Y:S01]  /*b6d0*/  SHFL.IDX PT, R23, R23, R8, 0x1c1f ;  /* 0x001c1f0817177589 */ /* 0x00026200000e0000 */
[-C--:B------:R-:W-:Y:S01]  /*b6e0*/  FMUL R117, R117, R13.reuse ;  /* 0x0000000d75757220 */ /* 0x080fe20000400000 */
[-C--:B------:R-:W-:Y:S01]  /*b6f0*/  FMUL R120, R120, R13.reuse ;  /* 0x0000000d78787220 */ /* 0x080fe20000400000 */
[----:B------:R1:W1:Y:S01]  /*b700*/  SYNCS.PHASECHK.TRANS64.TRYWAIT P3, [UR5+0x12000], R18 ;  /* 0x01200012ff0075a7 */ /* 0x0002620008060145 */
[----:B------:R1:W1:Y:S01]  /*b710*/  SHFL.IDX PT, R14, R26, R9, 0x1c1f ;  /* 0x001c1f091a0e7589 */ /* 0x00026200000e0000 */
[-C--:B------:R-:W-:Y:S01]  /*b720*/  FMUL R121, R121, R13.reuse ;  /* 0x0000000d79797220 */ /* 0x080fe20000400000 */
[-C--:B------:R-:W-:Y:S01]  /*b730*/  FMUL R124, R124, R13.reuse ;  /* 0x0000000d7c7c7220 */ /* 0x080fe20000400000 */
[-C--:B------:R-:W-:Y:S01]  /*b740*/  FMUL R125, R125, R13.reuse ;  /* 0x0000000d7d7d7220 */ /* 0x080fe20000400000 */
[----:B------:R1:W1:Y:S01]  /*b750*/  SHFL.IDX PT, R31, R25, R8, 0x1c1f ;  /* 0x001c1f08191f7589 */ /* 0x00026200000e0000 */
[-C--:B------:R-:W-:Y:S01]  /*b760*/  FMUL R128, R128, R13.reuse ;  /* 0x0000000d80807220 */ /* 0x080fe20000400000 */
[-C--:B------:R-:W-:Y:S01]  /*b770*/  FMUL R129, R129, R13.reuse ;  /* 0x0000000d81817220 */ /* 0x080fe20000400000 */
[-C--:B------:R-:W-:Y:S01]  /*b780*/  FMUL R132, R132, R13.reuse ;  /* 0x0000000d84847220 */ /* 0x080fe20000400000 */
[----:B------:R1:W1:Y:S01]  /*b790*/  SHFL.IDX PT, R42, R42, R9, 0x1c1f ;  /* 0x001c1f092a2a7589 */ /* 0x00026200000e0000 */
[----:B------:R-:W-:-:S03]  /*b7a0*/  FMUL R133, R133, R13 ;  /* 0x0000000d85857220 */ /* 0x000fc60000400000 */
[----:B------:R1:W1:Y:S04]  /*b7b0*/  SHFL.IDX PT, R12, R12, R9, 0x1c1f ;  /* 0x001c1f090c0c7589 */ /* 0x00026800000e0000 */
[----:B------:R1:W1:Y:S04]  /*b7c0*/  SHFL.IDX PT, R39, R27, R8, 0x1c1f ;  /* 0x001c1f081b277589 */ /* 0x00026800000e0000 */
[----:B------:R1:W1:Y:S01]  /*b7d0*/  SHFL.IDX PT, R62, R62, R9, 0x1c1f ;  /* 0x001c1f093e3e7589 */ /* 0x00026200000e0000 */
[----:B--234-:R-:W-:Y:S05]  /*b7e0*/  @!P0 BRA `(.L_x_39) ;  /* 0x0000000000048947 */ /* 0x01cfea0003800000 */
[----:B------:R-:W-:Y:S01]  /*b7f0*/  BPT.TRAP 0x1 ;  /* 0x000000040000795c */ /* 0x000fe20000300000 */
.L_x_39:
[----:B-1----:R-:W-:Y:S05]  /*b800*/  @P3 BRA `(.L_x_40) ;  /* 0x0000000000083947 */ /* 0x002fea0003800000 */
[----:B------:R-:W1:Y:S02]  /*b810*/  SYNCS.PHASECHK.TRANS64.TRYWAIT P3, [UR5+0x12000], R18 ;  /* 0x01200012ff0075a7 */ /* 0x000e640008060145 */
[----:B-1----:R-:W-:Y:S05]  /*b820*/  @!P3 BRA `(.L_x_41) ;  /* 0x0000003000e4b947 */ /* 0x002fea0003800000 */
.L_x_40:
[C-C-:B------:R-:W-:Y:S01]  /*b830*/  PRMT R24, R15.reuse, R0, R16.reuse ;  /* 0x000000000f187216 */ /* 0x140fe20000000010 */
[----:B------:R-:W-:Y:S01]  /*b840*/  UIMAD UR10, UR7, 0x300, UR6 ;  /* 0x00000300070a78a4 */ /* 0x000fe2000f8e0206 */
[----:B------:R-:W-:Y:S01]  /*b850*/  PRMT R25, R15, R2, R16 ;  /* 0x000000020f197216 */ /* 0x000fe20000000010 */
[----:B------:R-:W-:Y:S01]  /*b860*/  UMOV UR11, 0x40000040 ;  /* 0x40000040000b7882 */ /* 0x000fe20000000000 */
[C-C-:B------:R-:W-:Y:S01]  /*b870*/  PRMT R26, R17.reuse, R0, R20.reuse ;  /* 0x00000000111a7216 */ /* 0x140fe20000000014 */
[----:B------:R-:W-:Y:S01]  /*b880*/  UIADD3 UR14, UR10, 0x2, URZ ;  /* 0x000000020a0e7890 */ /* 0x000fe2000fffe03f */
[----:B------:R-:W-:Y:S01]  /*b890*/  PRMT R27, R17, R2, R20 ;  /* 0x00000002111b7216 */ /* 0x000fe20000000014 */
[----:B------:R-:W-:Y:S01]  /*b8a0*/  UMOV UR15, 0x40000040 ;  /* 0x40000040000f7882 */ /* 0x000fe20000000000 */
[-C--:B------:R-:W-:Y:S02]  /*b8b0*/  PRMT R30, R31, R0.reuse, R34 ;  /* 0x000000001f1e7216 */ /* 0x080fe40000000022 */
[----:B------:R-:W-:Y:S01]  /*b8c0*/  WARPGROUP.ARRIVE ;  /* 0x00000000000079c5 */ /* 0x000fe20000000000 */
[----:B------:R-:W-:-:S02]  /*b8d0*/  PRMT R28, R23, R0, R14 ;  /* 0x00000000171c7216 */ /* 0x000fc4000000000e */
[-C--:B------:R-:W-:Y:S02]  /*b8e0*/  PRMT R29, R23, R2.reuse, R14 ;  /* 0x00000002171d7216 */ /* 0x080fe4000000000e */
[----:B------:R-:W-:Y:S01]  /*b8f0*/  PRMT R31, R31, R2, R34 ;  /* 0x000000021f1f7216 */ /* 0x000fe20000000022 */
[----:B------:R-:W-:Y:S01]  /*b900*/  QGMMA.64x96x32.F32.E4M3.E4M3 R88, R24, gdesc[UR8], R88, gsb0 ;  /* 0x0160000818587df3 */ /* 0x000fe20008000858 */
[-C--:B------:R-:W-:Y:S01]  /*b910*/  PRMT R34, R35, R0.reuse, R50 ;  /* 0x0000000023227216 */ /* 0x080fe20000000032 */
[----:B------:R-:W-:Y:S01]  /*b920*/  UMOV UR11, 0x40000040 ;  /* 0x40000040000b7882 */ /* 0x000fe20000000000 */
[C-C-:B------:R-:W-:Y:S02]  /*b930*/  PRMT R32, R19.reuse, R0, R42.reuse ;  /* 0x0000000013207216 */ /* 0x140fe4000000002a */
[-C--:B------:R-:W-:Y:S02]  /*b940*/  PRMT R33, R19, R2.reuse, R42 ;  /* 0x0000000213217216 */ /* 0x080fe4000000002a */
[----:B------:R-:W-:-:S02]  /*b950*/  PRMT R35, R35, R2, R50 ;  /* 0x0000000223237216 */ /* 0x000fc40000000032 */
[-C--:B------:R-:W-:Y:S02]  /*b960*/  PRMT R38, R39, R0.reuse, R62 ;  /* 0x0000000027267216 */ /* 0x080fe4000000003e */
[C-C-:B------:R-:W-:Y:S02]  /*b970*/  PRMT R36, R21.reuse, R0, R12.reuse ;  /* 0x0000000015247216 */ /* 0x140fe4000000000c */
[-C--:B------:R-:W-:Y:S02]  /*b980*/  PRMT R37, R21, R2.reuse, R12 ;  /* 0x0000000215257216 */ /* 0x080fe4000000000c */
[----:B------:R-:W-:Y:S01]  /*b990*/  PRMT R39, R39, R2, R62 ;  /* 0x0000000227277216 */ /* 0x000fe2000000003e */
        /* <DEDUP_REMOVED lines=15> */
.L_x_42:
[----:B------:R-:W-:-:S04]  /*ba90*/  ULEA UR5, UR4, UR36, 0x3 ;  /* 0x0000002404057291 */ /* 0x000fc8000f8e183f */
[----:B------:R-:W-:-:S04]  /*baa0*/  UIADD3 UR5, UR5, 0x12028, URZ ;  /* 0x0001202805057890 */ /* 0x000fc8000fffe03f */
[----:B------:R-:W-:-:S09]  /*bab0*/  UPRMT UR5, URZ, 0x654, UR5 ;  /* 0x000006543f057896 */ /* 0x000fd20008000005 */
[----:B------:R-:W-:Y:S01]  /*bac0*/  SYNCS.ARRIVE.TRANS64.RED.A1T0 RZ, [UR5], RZ ;  /* 0x000000ffffff79a7 */ /* 0x000fe20008100405 */
[----:B------:R-:W-:Y:S05]  /*bad0*/  @P2 BRA `(.L_x_43) ;  /* 0x0000000000042947 */ /* 0x000fea0003800000 */
[----:B------:R-:W-:Y:S01]  /*bae0*/  BPT.TRAP 0x1 ;  /* 0x000000040000795c */ /* 0x000fe20000300000 */
.L_x_43:
[----:B------:R-:W-:-:S04]  /*baf0*/  UIADD3 UR4, UR4, 0x1, URZ ;  /* 0x0000000104047890 */ /* 0x000fc8000fffe03f */
[----:B------:R-:W-:-:S04]  /*bb00*/  UISETP.NE.AND UP0, UPT, UR4, 0x5, UPT ;  /* 0x000000050400788c */ /* 0x000fc8000bf05270 */
[----:B------:R-:W-:Y:S01]  /*bb10*/  USEL UR5, UR4, URZ, UP0 ;  /* 0x0000003f04057287 */ /* 0x000fe20008000000 */
[----:B------:R-:W-:Y:S11]  /*bb20*/  @!P0 BRA `(.L_x_44) ;  /* 0x0000000000048947 */ /* 0x000ff60003800000 */
[----:B------:R-:W-:Y:S01]  /*bb30*/  BPT.TRAP 0x1 ;  /* 0x000000040000795c */ /* 0x000fe20000300000 */
.L_x_44:
[----:B------:R-:W-:-:S04]  /*bb40*/  ULEA UR4, UR5, UR36, 0x3 ;  /* 0x0000002405047291 */ /* 0x000fc8000f8e183f */
[----:B------:R-:W-:-:S04]  /*bb50*/  UIADD3 UR4, UR4, 0x12028, URZ ;  /* 0x0001202804047890 */ /* 0x000fc8000fffe03f */
[----:B------:R-:W-:-:S09]  /*bb60*/  UPRMT UR4, URZ, 0x654, UR4 ;  /* 0x000006543f047896 */ /* 0x000fd20008000004 */
[----:B------:R-:W-:Y:S01]  /*bb70*/  SYNCS.ARRIVE.TRANS64.RED.A1T0 RZ, [UR4], RZ ;  /* 0x000000ffffff79a7 */ /* 0x000fe20008100404 */
[----:B------:R-:W-:Y:S05]  /*bb80*/  @P2 BRA `(.L_x_45) ;  /* 0x0000000000042947 */ /* 0x000fea0003800000 */
[----:B------:R-:W-:Y:S01]  /*bb90*/  BPT.TRAP 0x1 ;  /* 0x000000040000795c */ /* 0x000fe20000300000 */
.L_x_45:
[----:B------:R-:W-:Y:S01]  /*bba0*/  UIADD3 UR4, UR5, 0x1, URZ ;  /* 0x0000000105047890 */ /* 0x000fe2000fffe03f */
[C---:B------:R-:W-:Y:S01]  /*bbb0*/  ISETP.GT.AND P3, PT, R10.reuse, 0x1, PT ;  /* 0x000000010a00780c */ /* 0x040fe20003f64270 */
[----:B------:R-:W-:Y:S01]  /*bbc0*/  UIADD3 UR5, UR7, 0x1, URZ ;  /* 0x0000000107057890 */ /* 0x000fe2000fffe03f */
[----:B------:R-:W-:Y:S01]  /*bbd0*/  VIADD R10, R10, 0xffffffff ;  /* 0xffffffff0a0a7836 */ /* 0x000fe20000000000 */
[----:B------:R-:W-:Y:S01]  /*bbe0*/  UISETP.NE.AND UP0, UPT, UR4, 0x5, UPT ;  /* 0x000000050400788c */ /* 0x000fe2000bf05270 */
[----:B------:R-:W-:Y:S01]  /*bbf0*/  VIADD R5, R5, 0x80 ;  /* 0x0000008005057836 */ /* 0x000fe20000000000 */
[----:B------:R-:W-:Y:S01]  /*bc00*/  UISETP.NE.AND UP1, UPT, UR5, 0x5, UPT ;  /* 0x000000050500788c */ /* 0x000fe2000bf25270 */
[----:B-1----:R-:W-:Y:S01]  /*bc10*/  IMAD.MOV.U32 R13, RZ, RZ, R7 ;  /* 0x000000ffff0d7224 */ /* 0x002fe200078e0007 */
[----:B------:R-:W-:Y:S01]  /*bc20*/  USEL UR4, UR4, URZ, UP0 ;  /* 0x0000003f04047287 */ /* 0x000fe20008000000 */
[----:B------:R-:W-:Y:S01]  /*bc30*/  IMAD.MOV.U32 R12, RZ, RZ, R6 ;  /* 0x000000ffff0c7224 */ /* 0x000fe200078e0006 */
[----:B------:R-:W-:-:S02]  /*bc40*/  USEL UR7, URZ, 0x1, UP1 ;  /* 0x000000013f077887 */ /* 0x000fc40008800000 */
[----:B------:R-:W-:-:S04]  /*bc50*/  USEL UR5, UR5, URZ, UP1 ;  /* 0x0000003f05057287 */ /* 0x000fc80008800000 */
[----:B------:R-:W-:Y:S01]  /*bc60*/  LOP3.LUT R11, R11, UR7, RZ, 0x3c, !PT ;  /* 0x000000070b0b7c12 */ /* 0x000fe2000f8e3cff */
[----:B------:R-:W-:Y:S07]  /*bc70*/  @P3 BRA `(.L_x_46) ;  /* 0xffffffc0008c3947 */ /* 0x000fee000383ffff */
.L_x_35:
[----:B------:R-:W2:Y:S01]  /*bc80*/  SHFL.BFLY PT, R5, R4, 0x1, 0x1f ;  /* 0x0c201f0004057f89 */ /* 0x000ea200000e0000 */
[----:B------:R-:W-:Y:S01]  /*bc90*/  BSSY B0, `(.L_x_47) ;  /* 0x0000024000007945 */ /* 0x000fe20003800000 */
[----:B------:R-:W-:Y:S02]  /*bca0*/  IMAD.MOV.U32 R9, RZ, RZ, 0x7f800000 ;  /* 0x7f800000ff097424 */ /* 0x000fe400078e00ff */
[----:B------:R-:W3:Y:S01]  /*bcb0*/  SHFL.BFLY PT, R0, R3, 0x1, 0x1f ;  /* 0x0c201f0003007f89 */ /* 0x000ee200000e0000 */
[----:B------:R-:W-:Y:S02]  /*bcc0*/  IMAD.MOV.U32 R10, RZ, RZ, 0x3f800000 ;  /* 0x3f800000ff0a7424 */ /* 0x000fe400078e00ff */
[----:B------:R-:W-:Y:S02]  /*bcd0*/  IMAD.MOV.U32 R11, RZ, RZ, 0x7f800000 ;  /* 0x7f800000ff0b7424 */ /* 0x000fe400078e00ff */
[----:B--2---:R-:W-:Y:S01]  /*bce0*/  FADD R5, R5, R4 ;  /* 0x0000000405057221 */ /* 0x004fe20000000000 */
[----:B---3--:R-:W-:-:S04]  /*bcf0*/  FADD R16, R0, R3 ;  /* 0x0000000300107221 */ /* 0x008fc80000000000 */
[----:B------:R-:W2:Y:S01]  /*bd00*/  SHFL.BFLY PT, R2, R5, 0x2, 0x1f ;  /* 0x0c401f0005027f89 */ /* 0x000ea200000e0000 */
[----:B------:R-:W-:-:S03]  /*bd10*/  IMAD.MOV.U32 R0, RZ, RZ, 0x3f800000 ;  /* 0x3f800000ff007424 */ /* 0x000fc600078e00ff */
[----:B------:R-:W3:Y:S01]  /*bd20*/  SHFL.BFLY PT, R17, R16, 0x2, 0x1f ;  /* 0x0c401f0010117f89 */ /* 0x000ee200000e0000 */
[C---:B--2---:R-:W-:Y:S01]  /*bd30*/  FSETP.NE.AND P0, PT, R5.reuse, -R2, PT ;  /* 0x800000020500720b */ /* 0x044fe20003f05000 */
[----:B------:R-:W-:Y:S01]  /*bd40*/  FADD R2, R5, R2 ;  /* 0x0000000205027221 */ /* 0x000fe20000000000 */
[----:B---3--:R-:W-:-:S11]  /*bd50*/  FADD R8, R16, R17 ;  /* 0x0000001110087221 */ /* 0x008fd60000000000 */
[----:B------:R-:W-:Y:S05]  /*bd60*/  @!P0 BRA `(.L_x_48) ;  /* 0x0000000000588947 */ /* 0x000fea0003800000 */
[----:B------:R-:W-:Y:S01]  /*bd70*/  IMAD.MOV.U32 R4, RZ, RZ, R2 ;  /* 0x000000ffff047224 */ /* 0x000fe200078e0002 */
[----:B------:R-:W-:Y:S03]  /*bd80*/  BSSY B1, `(.L_x_49) ;  /* 0x000000d000017945 */ /* 0x000fe60003800000 */
[----:B------:R-:W-:-:S05]  /*bd90*/  VIADD R0, R4, 0x1800000 ;  /* 0x0180000004007836 */ /* 0x000fca0000000000 */
[----:B------:R-:W-:-:S04]  /*bda0*/  LOP3.LUT R0, R0, 0x7f800000, RZ, 0xc0, !PT ;  /* 0x7f80000000007812 */ /* 0x000fc800078ec0ff */
[----:B------:R-:W-:-:S13]  /*bdb0*/  ISETP.GT.U32.AND P0, PT, R0, 0x1ffffff, PT ;  /* 0x01ffffff0000780c */ /* 0x000fda0003f04070 */
[----:B------:R-:W-:Y:S05]  /*bdc0*/  @P0 BRA `(.L_x_50) ;  /* 0x0000000000100947 */ /* 0x000fea0003800000 */
[----:B------:R-:W-:Y:S01]  /*bdd0*/  IMAD.MOV.U32 R2, RZ, RZ, R4 ;  /* 0x000000ffff027224 */ /* 0x000fe200078e0004 */
[----:B------:R-:W-:-:S07]  /*bde0*/  MOV R15, 0xbe00 ;  /* 0x0000be00000f7802 */ /* 0x000fce0000000f00 */
[----:B-1----:R-:W-:Y:S05]  /*bdf0*/  CALL.REL.NOINC `($__internal_0_$__cuda_sm20_rcp_rn_f32_slowpath) ;  /* 0x0000003000187944 */ /* 0x002fea0003c00000 */
[----:B------:R-:W-:Y:S05]  /*be00*/  BRA `(.L_x_51) ;  /* 0x0000000000107947 */ /* 0x000fea0003800000 */
.L_x_50:
[----:B------:R-:W2:Y:S02]  /*be10*/  MUFU.RCP R3, R4 ;  /* 0x0000000400037308 */ /* 0x000ea40000001000 */
[----:B--2---:R-:W-:-:S04]  /*be20*/  FFMA R0, R4, R3, -1 ;  /* 0xbf80000004007423 */ /* 0x004fc80000000003 */
[----:B------:R-:W-:-:S04]  /*be30*/  FADD.FTZ R0, -R0, -RZ ;  /* 0x800000ff00007221 */ /* 0x000fc80000010100 */
[----:B------:R-:W-:-:S07]  /*be40*/  FFMA R0, R3, R0, R3 ;  /* 0x0000000003007223 */ /* 0x000fce0000000003 */
.L_x_51:
[----:B------:R-:W-:Y:S05]  /*be50*/  BSYNC B1 ;  /* 0x0000000000017941 */ /* 0x000fea0003800000 */
.L_x_49:
[----:B------:R-:W-:Y:S01]  /*be60*/  FSETP.GEU.AND P0, PT, |R4|, 1.175494350822287508e-38, PT ;  /* 0x008000000400780b */ /* 0x000fe20003f0e200 */
[----:B------:R-:W-:-:S12]  /*be70*/  ULDC UR4, c[0x0][0x600] ;  /* 0x0001800000047ab9 */ /* 0x000fd80000000800 */
[----:B------:R-:W-:-:S04]  /*be80*/  @!P0 FMUL R4, R4, 16777216 ;  /* 0x4b80000004048820 */ /* 0x000fc80000400000 */
[----:B------:R-:W2:Y:S02]  /*be90*/  MUFU.LG2 R2, R4 ;  /* 0x0000000400027308 */ /* 0x000ea40000000c00 */
[----:B--2---:R-:W-:-:S04]  /*bea0*/  @!P0 FADD R2, R2, -24 ;  /* 0xc1c0000002028421 */ /* 0x004fc80000000000 */
[----:B------:R-:W-:-:S04]  /*beb0*/  FMUL R11, R2, 0.69314718246459960938 ;  /* 0x3f317218020b7820 */ /* 0x000fc80000400000 */
[----:B------:R-:W-:-:S07]  /*bec0*/  FFMA R11, R6, UR4, R11 ;  /* 0x00000004060b7c23 */ /* 0x000fce000800000b */
.L_x_48:
[----:B------:R-:W-:Y:S05]  /*bed0*/  BSYNC B0 ;  /* 0x0000000000007941 */ /* 0x000fea0003800000 */
.L_x_47:
[----:B------:R-:W-:Y:S01]  /*bee0*/  FSETP.NE.AND P0, PT, R16, -R17, PT ;  /* 0x800000111000720b */ /* 0x000fe20003f05000 */
[----:B------:R-:W-:Y:S01]  /*bef0*/  ULDC UR4, c[0x0][0x608] ;  /* 0x0001820000047ab9 */ /* 0x000fe20000000800 */
[----:B------:R-:W-:Y:S01]  /*bf00*/  BSSY B0, `(.L_x_52) ;  /* 0x0000031000007945 */ /* 0x000fe20003800000 */
[----:B------:R-:W-:-:S04]  /*bf10*/  FMUL R0, R0, UR4 ;  /* 0x0000000400007c20 */ /* 0x000fc80008400000 */
[-C--:B------:R-:W-:Y:S01]  /*bf20*/  FMUL R88, R88, R0.reuse ;  /* 0x0000000058587220 */ /* 0x080fe20000400000 */
        /* <DEDUP_REMOVED lines=22> */
[----:B------:R-:W-:Y:S01]  /*c090*/  FMUL R48, R133, R0 ;  /* 0x0000000085307220 */ /* 0x000fe20000400000 */
[----:B------:R-:W-:Y:S06]  /*c0a0*/  @!P0 BRA `(.L_x_53) ;  /* 0x0000000000588947 */ /* 0x000fec0003800000 */
[----:B------:R-:W-:Y:S01]  /*c0b0*/  VIADD R0, R8, 0x1800000 ;  /* 0x0180000008007836 */ /* 0x000fe20000000000 */
[----:B------:R-:W-:Y:S04]  /*c0c0*/  BSSY B1, `(.L_x_54) ;  /* 0x000000d000017945 */ /* 0x000fe80003800000 */
[----:B------:R-:W-:-:S04]  /*c0d0*/  LOP3.LUT R0, R0, 0x7f800000, RZ, 0xc0, !PT ;  /* 0x7f80000000007812 */ /* 0x000fc800078ec0ff */
[----:B------:R-:W-:-:S13]  /*c0e0*/  ISETP.GT.U32.AND P0, PT, R0, 0x1ffffff, PT ;  /* 0x01ffffff0000780c */ /* 0x000fda0003f04070 */
[----:B------:R-:W-:Y:S05]  /*c0f0*/  @P0 BRA `(.L_x_55) ;  /* 0x0000000000140947 */ /* 0x000fea0003800000 */
[----:B------:R-:W-:Y:S01]  /*c100*/  IMAD.MOV.U32 R2, RZ, RZ, R8 ;  /* 0x000000ffff027224 */ /* 0x000fe200078e0008 */
[----:B------:R-:W-:-:S07]  /*c110*/  MOV R15, 0xc130 ;  /* 0x0000c130000f7802 */ /* 0x000fce0000000f00 */
[----:B-1----:R-:W-:Y:S05]  /*c120*/  CALL.REL.NOINC `($__internal_0_$__cuda_sm20_rcp_rn_f32_slowpath) ;  /* 0x0000002c004c7944 */ /* 0x002fea0003c00000 */
[----:B------:R-:W-:Y:S01]  /*c130*/  IMAD.MOV.U32 R10, RZ, RZ, R0 ;  /* 0x000000ffff0a7224 */ /* 0x000fe200078e0000 */
[----:B------:R-:W-:Y:S06]  /*c140*/  BRA `(.L_x_56) ;  /* 0x0000000000107947 */ /* 0x000fec0003800000 */
.L_x_55:
[----:B------:R-:W2:Y:S02]  /*c150*/  MUFU.RCP R3, R8 ;  /* 0x0000000800037308 */ /* 0x000ea40000001000 */
[----:B--2---:R-:W-:-:S04]  /*c160*/  FFMA R0, R8, R3, -1 ;  /* 0xbf80000008007423 */ /* 0x004fc80000000003 */
[----:B------:R-:W-:-:S04]  /*c170*/  FADD.FTZ R0, -R0, -RZ ;  /* 0x800000ff00007221 */ /* 0x000fc80000010100 */
[----:B------:R-:W-:-:S07]  /*c180*/  FFMA R10, R3, R0, R3 ;  /* 0x00000000030a7223 */ /* 0x000fce0000000003 */
.L_x_56:
[----:B------:R-:W-:Y:S05]  /*c190*/  BSYNC B1 ;  /* 0x0000000000017941 */ /* 0x000fea0003800000 */
.L_x_54:
[----:B------:R-:W-:Y:S01]  /*c1a0*/  FSETP.GEU.AND P0, PT, |R8|, 1.175494350822287508e-38, PT ;  /* 0x008000000800780b */ /* 0x000fe20003f0e200 */
[----:B------:R-:W-:-:S12]  /*c1b0*/  ULDC UR4, c[0x0][0x600] ;  /* 0x0001800000047ab9 */ /* 0x000fd80000000800 */
[----:B------:R-:W-:-:S04]  /*c1c0*/  @!P0 FMUL R8, R8, 16777216 ;  /* 0x4b80000008088820 */ /* 0x000fc80000400000 */
[----:B------:R-:W2:Y:S02]  /*c1d0*/  MUFU.LG2 R0, R8 ;  /* 0x0000000800007308 */ /* 0x000ea40000000c00 */
[----:B--2---:R-:W-:-:S04]  /*c1e0*/  @!P0 FADD R0, R0, -24 ;  /* 0xc1c0000000008421 */ /* 0x004fc80000000000 */
[----:B------:R-:W-:-:S04]  /*c1f0*/  FMUL R0, R0, 0.69314718246459960938 ;  /* 0x3f31721800007820 */ /* 0x000fc80000400000 */
[----:B------:R-:W-:-:S07]  /*c200*/  FFMA R9, R7, UR4, R0 ;  /* 0x0000000407097c23 */ /* 0x000fce0008000000 */
.L_x_53:
[----:B------:R-:W-:Y:S05]  /*c210*/  BSYNC B0 ;  /* 0x0000000000007941 */ /* 0x000fea0003800000 */
.L_x_52:
[----:B------:R-:W-:Y:S01]  /*c220*/  UISETP.NE.AND UP0, UPT, UR37, 0x1, UPT ;  /* 0x000000012500788c */ /* 0x000fe2000bf05270 */
[----:B------:R-:W2:Y:S01]  /*c230*/  S2R R17, SR_TID.X ;  /* 0x0000000000117919 */ /* 0x000ea20000002100 */
[----:B------:R-:W-:Y:S02]  /*c240*/  ULDC.64 UR8, c[0x0][0x208] ;  /* 0x0000820000087ab9 */ /* 0x000fe40000000a00 */
[----:B------:R-:W-:-:S06]  /*c250*/  USEL UR4, URZ, 0x1, UP0 ;  /* 0x000000013f047887 */ /* 0x000fcc0008000000 */
[----:B------:R-:W-:Y:S01]  /*c260*/  IMAD.U32 R0, RZ, RZ, UR4 ;  /* 0x00000004ff007e24 */ /* 0x000fe2000f8e00ff */
[----:B------:R-:W-:Y:S02]  /*c270*/  ULDC UR4, c[0x0][0x608] ;  /* 0x0001820000047ab9 */ /* 0x000fe40000000800 */
[----:B------:R-:W-:Y:S02]  /*c280*/  FMUL R10, R10, UR4 ;  /* 0x000000040a0a7c20 */ /* 0x000fe40008400000 */
[----:B------:R-:W-:-:S04]  /*c290*/  SHF.L.U32 R0, R0, 0x1f, RZ ;  /* 0x0000001f00007819 */ /* 0x000fc800000006ff */
[----:B------:R-:W3:Y:S01]  /*c2a0*/  SYNCS.PHASECHK.TRANS64.TRYWAIT P0, [UR20+0x8], R0 ;  /* 0x00000800ff0075a7 */ /* 0x000ee20008000154 */
[C---:B--2---:R-:W-:Y:S02]  /*c2b0*/  LOP3.LUT P1, RZ, R17.reuse, 0x3, RZ, 0xc0, !PT ;  /* 0x0000000311ff7812 */ /* 0x044fe4000782c0ff */
[----:B------:R-:W-:Y:S01]  /*c2c0*/  LOP3.LUT R16, R17, 0x7f, RZ, 0xc0, !PT ;  /* 0x0000007f11107812 */ /* 0x000fe200078ec0ff */
[----:B---3--:R-:W-:Y:S10]  /*c2d0*/  @!P0 BRA `(.L_x_57) ;  /* 0x0000002800508947 */ /* 0x008ff40003800000 */
.L_x_109:
[----:B------:R-:W-:Y:S01]  /*c2e0*/  USHF.L.U32 UR42, UR42, 0x6, URZ ;  /* 0x000000062a2a7899 */ /* 0x000fe2000800063f */
[----:B------:R-:W-:Y:S01]  /*c2f0*/  BSSY B0, `(.L_x_58) ;  /* 0x0000018000007945 */ /* 0x000fe20003800000 */
[----:B------:R-:W-:Y:S02]  /*c300*/  SHF.R.U32.HI R17, RZ, 0x2, R17 ;  /* 0x00000002ff117819 */ /* 0x000fe40000011611 */
[----:B------:R-:W-:Y:S01]  /*c310*/  SHF.R.U32.HI R18, RZ, 0x5, R16 ;  /* 0x00000005ff127819 */ /* 0x000fe20000011610 */
[----:B------:R-:W-:Y:S07]  /*c320*/  @P1 BRA `(.L_x_59) ;  /* 0x0000000000501947 */ /* 0x000fee0003800000 */
[----:B------:R-:W3:Y:S01]  /*c330*/  S2UR UR4, SR_CTAID.Y ;  /* 0x00000000000479c3 */ /* 0x000ee20000002600 */
[----:B--2---:R-:W-:Y:S01]  /*c340*/  IMAD.SHL.U32 R3, R18, 0x10, RZ ;  /* 0x0000001012037824 */ /* 0x004fe200078e00ff */
[----:B------:R-:W-:Y:S01]  /*c350*/  LOP3.LUT R0, R17, 0x7, RZ, 0xc0, !PT ;  /* 0x0000000711007812 */ /* 0x000fe200078ec0ff */
[----:B------:R-:W-:-:S03]  /*c360*/  ULDC.64 UR6, c[0x0][0x688] ;  /* 0x0001a20000067ab9 */ /* 0x000fc60000000a00 */
[----:B------:R-:W-:Y:S02]  /*c370*/  LOP3.LUT R0, R3, 0xfffffff0, R0, 0xe2, !PT ;  /* 0xfffffff003007812 */ /* 0x000fe400078ee200 */
[----:B------:R-:W2:Y:S03]  /*c380*/  S2UR UR5, SR_CTAID.Z ;  /* 0x00000000000579c3 */ /* 0x000ea60000002700 */
[----:B------:R-:W-:-:S04]  /*c390*/  VIADD R3, R0, UR42 ;  /* 0x0000002a00037c36 */ /* 0x000fc80008000000 */
[----:B------:R-:W-:Y:S01]  /*c3a0*/  VIADD R2, R3, 0x8 ;  /* 0x0000000803027836 */ /* 0x000fe20000000000 */
[----:B---3--:R-:W-:-:S04]  /*c3b0*/  UIMAD UR4, UR4, UR6, UR42 ;  /* 0x00000006040472a4 */ /* 0x008fc8000f8e022a */
[----:B--2---:R-:W-:-:S03]  /*c3c0*/  UIMAD UR4, UR5, UR7, UR4 ;  /* 0x00000007050472a4 */ /* 0x004fc6000f8e0204 */
[----:B------:R-:W-:Y:S02]  /*c3d0*/  ULDC UR5, c[0x0][0x288] ;  /* 0x0000a20000057ab9 */ /* 0x000fe40000000800 */
[----:B------:R-:W-:Y:S02]  /*c3e0*/  ISETP.GE.U32.AND P0, PT, R3, UR5, PT ;  /* 0x0000000503007c0c */ /* 0x000fe4000bf06070 */
[----:B------:R-:W-:Y:S02]  /*c3f0*/  IADD3 R0, P2, R0, UR4, RZ ;  /* 0x0000000400007c10 */ /* 0x000fe4000ff5e0ff */
[----:B------:R-:W-:Y:S01]  /*c400*/  ISETP.GE.U32.AND P1, PT, R2, UR5, PT ;  /* 0x0000000502007c0c */ /* 0x000fe2000bf26070 */
[----:B------:R-:W-:Y:S02]  /*c410*/  ULDC.64 UR4, c[0x0][0x680] ;  /* 0x0001a00000047ab9 */ /* 0x000fe40000000a00 */
[----:B------:R-:W-:Y:S01]  /*c420*/  IMAD.X R3, RZ, RZ, RZ, P2 ;  /* 0x000000ffff037224 */ /* 0x000fe200010e06ff */
[----:B------:R-:W-:-:S04]  /*c430*/  LEA R2, P2, R0, UR4, 0x2 ;  /* 0x0000000400027c11 */ /* 0x000fc8000f8410ff */
[----:B------:R-:W-:-:S05]  /*c440*/  LEA.HI.X R3, R0, UR5, R3, 0x2, P2 ;  /* 0x0000000500037c11 */ /* 0x000fca00090f1403 */
[----:B------:R3:W-:Y:S04]  /*c450*/  @!P0 STG.E desc[UR8][R2.64], R11 ;  /* 0x0000000b02008986 */ /* 0x0007e8000c101908 */
[----:B------:R3:W-:Y:S02]  /*c460*/  @!P1 STG.E desc[UR8][R2.64+0x20], R9 ;  /* 0x0000200902009986 */ /* 0x0007e4000c101908 */
.L_x_59:
[----:B------:R-:W-:Y:S05]  /*c470*/  BSYNC B0 ;  /* 0x0000000000007941 */ /* 0x000fea0003800000 */
.L_x_58:
[----:B------:R-:W-:Y:S01]  /*c480*/  ULDC.64 UR4, c[0x0][0x730] ;  /* 0x0001cc0000047ab9 */ /* 0x000fe20000000a00 */
[-C--:B------:R-:W-:Y:S01]  /*c490*/  FMUL R90, R90, R10.reuse ;  /* 0x0000000a5a5a7220 */ /* 0x080fe20000400000 */
[----:B------:R-:W-:Y:S01]  /*c4a0*/  ISETP.NE.U32.AND P0, PT, RZ, UR4, PT ;  /* 0x00000004ff007c0c */ /* 0x000fe2000bf05070 */
[-C--:B------:R-:W-:Y:S01]  /*c4b0*/  FMUL R42, R91, R10.reuse ;  /* 0x0000000a5b2a7220 */ /* 0x080fe20000400000 */
[-C--:B------:R-:W-:Y:S01]  /*c4c0*/  FMUL R94, R94, R10.reuse ;  /* 0x0000000a5e5e7220 */ /* 0x080fe20000400000 */
[-C--:B------:R-:W-:Y:S01]  /*c4d0*/  FMUL R46, R95, R10.reuse ;  /* 0x0000000a5f2e7220 */ /* 0x080fe20000400000 */
[----:B------:R-:W-:Y:S01]  /*c4e0*/  ISETP.NE.AND.EX P0, PT, RZ, UR5, PT, P0 ;  /* 0x00000005ff007c0c */ /* 0x000fe2000bf05300 */
        /* <DEDUP_REMOVED lines=20> */
[----:B------:R-:W-:Y:S06]  /*c630*/  @P0 BRA `(.L_x_60) ;  /* 0x0000000000200947 */ /* 0x000fec0003800000 */
[----:B------:R-:W-:Y:S02]  /*c640*/  ULDC.64 UR4, c[0x0][0x728] ;  /* 0x0001ca0000047ab9 */ /* 0x000fe40000000a00 */
[----:B------:R-:W-:-:S04]  /*c650*/  ISETP.NE.U32.AND P0, PT, RZ, UR4, PT ;  /* 0x00000004ff007c0c */ /* 0x000fc8000bf05070 */
[----:B------:R-:W-:-:S13]  /*c660*/  ISETP.NE.AND.EX P0, PT, RZ, UR5, PT, P0 ;  /* 0x00000005ff007c0c */ /* 0x000fda000bf05300 */
[----:B------:R-:W-:Y:S05]  /*c670*/  @!P0 BRA `(.L_x_61) ;  /* 0x00000000000c8947 */ /* 0x000fea0003800000 */
[----:B--23--:R-:W2:Y:S02]  /*c680*/  LDC.64 R2, c[0x0][0x728] ;  /* 0x0001ca00ff027b82 */ /* 0x00cea40000000a00 */
[----:B--2---:R2:W5:Y:S01]  /*c690*/  LDG.E R2, desc[UR8][R2.64] ;  /* 0x0000000802027981 */ /* 0x004562000c1e1900 */
[----:B------:R-:W-:Y:S05]  /*c6a0*/  BRA `(.L_x_60) ;  /* 0x0000000000047947 */ /* 0x000fea0003800000 */
.L_x_61:
[----:B---3--:R-:W4:Y:S02]  /*c6b0*/  LDC R2, c[0x0][0x720] ;  /* 0x0001c800ff027b82 */ /* 0x008f240000000800 */
.L_x_60:
[----:B--2---:R-:W-:Y:S01]  /*c6c0*/  MOV R0, RZ ;  /* 0x000000ff00007202 */ /* 0x004fe20000000f00 */
[----:B----45:R-:W-:-:S03]  /*c6d0*/  IMAD.MOV.U32 R51, RZ, RZ, R2 ;  /* 0x000000ffff337224 */ /* 0x030fc600078e0002 */
[----:B------:R-:W-:-:S13]  /*c6e0*/  LOP3.LUT P0, RZ, R0, 0x9f, RZ, 0xc0, !PT ;  /* 0x0000009f00ff7812 */ /* 0x000fda000780c0ff */
[----:B------:R-:W-:Y:S05]  /*c6f0*/  @!P0 BRA `(.L_x_62) ;  /* 0x0000000000408947 */ /* 0x000fea0003800000 */
[----:B------:R-:W-:Y:S01]  /*c700*/  MOV R0, 0x0 ;  /* 0x0000000000007802 */ /* 0x000fe20000000f00 */
[----:B------:R-:W-:Y:S01]  /*c710*/  ULDC.64 UR4, c[0x4][0x70] ;  /* 0x01001c0000047ab9 */ /* 0x000fe20000000a00 */
[----:B------:R-:W-:Y:S01]  /*c720*/  ULDC.64 UR6, c[0x4][0x8] ;  /* 0x0100020000067ab9 */ /* 0x000fe20000000a00 */
[----:B------:R-:W-:Y:S01]  /*c730*/  IMAD.U32 R4, RZ, RZ, UR4 ;  /* 0x00000004ff047e24 */ /* 0x000fe2000f8e00ff */
[----:B---3--:R2:W3:Y:S01]  /*c740*/  LDC.64 R2, c[0x4][R0] ;  /* 0x0100000000027b82 */ /* 0x0084e20000000a00 */
[----:B------:R-:W-:Y:S01]  /*c750*/  IMAD.U32 R5, RZ, RZ, UR5 ;  /* 0x00000005ff057e24 */ /* 0x000fe2000f8e00ff */
[----:B------:R-:W-:Y:S01]  /*c760*/  ULDC.64 UR4, c[0x4][0x78] ;  /* 0x01001e0000047ab9 */ /* 0x000fe20000000a00 */
[----:B------:R-:W-:Y:S02]  /*c770*/  IMAD.U32 R10, RZ, RZ, UR6 ;  /* 0x00000006ff0a7e24 */ /* 0x000fe4000f8e00ff */
[----:B------:R-:W-:Y:S02]  /*c780*/  IMAD.U32 R6, RZ, RZ, UR4 ;  /* 0x00000004ff067e24 */ /* 0x000fe4000f8e00ff */
[----:B------:R-:W-:-:S02]  /*c790*/  IMAD.U32 R7, RZ, RZ, UR5 ;  /* 0x00000005ff077e24 */ /* 0x000fc4000f8e00ff */
[----:B------:R-:W-:Y:S02]  /*c7a0*/  IMAD.U32 R11, RZ, RZ, UR7 ;  /* 0x00000007ff0b7e24 */ /* 0x000fe4000f8e00ff */
[----:B------:R-:W-:Y:S02]  /*c7b0*/  IMAD.MOV.U32 R8, RZ, RZ, 0x70 ;  /* 0x00000070ff087424 */ /* 0x000fe400078e00ff */
[----:B------:R-:W-:Y:S02]  /*c7c0*/  IMAD.MOV.U32 R12, RZ, RZ, 0x1 ;  /* 0x00000001ff0c7424 */ /* 0x000fe400078e00ff */
[----:B--2---:R-:W-:-:S07]  /*c7d0*/  IMAD.MOV.U32 R13, RZ, RZ, RZ ;  /* 0x000000ffff0d7224 */ /* 0x004fce00078e00ff */
[----:B------:R-:W-:-:S07]  /*c7e0*/  LEPC R20, `(.L_x_62) ;  /* 0x000000001014794e */ /* 0x000fce0000000000 */
[----:B-1-3--:R-:W-:Y:S05]  /*c7f0*/  CALL.ABS.NOINC R2 ;  /* 0x0000000002007343 */ /* 0x00afea0003c00000 */
.L_x_62:
[----:B------:R-:W-:Y:S02]  /*c800*/  IMAD.U32 R19, RZ, RZ, UR36 ;  /* 0x00000024ff137e24 */ /* 0x000fe4000f8e00ff */
[----:B------:R-:W-:-:S04]  /*c810*/  IMAD.U32 R0, RZ, RZ, UR37 ;  /* 0x00000025ff007e24 */ /* 0x000fc8000f8e00ff */
[----:B------:R-:W-:-:S04]  /*c820*/  IMAD R19, R0, 0x1100, R19 ;  /* 0x0000110000137824 */ /* 0x000fc800078e0213 */
[----:B------:R-:W-:-:S05]  /*c830*/  VIADD R0, R19, 0xffffef00 ;  /* 0xffffef0013007836 */ /* 0x000fca0000000000 */
        /* <DEDUP_REMOVED lines=18> */
.L_x_63:
[----:B------:R-:W2:Y:S01]  /*c960*/  S2R R5, SR_TID.X ;  /* 0x0000000000057919 */ /* 0x000ea20000002100 */
[----:B------:R-:W-:Y:S01]  /*c970*/  ULDC.64 UR4, c[0x0][0x730] ;  /* 0x0001cc0000047ab9 */ /* 0x000fe20000000a00 */
[----:B------:R-:W-:Y:S01]  /*c980*/  IMAD.SHL.U32 R17, R17, 0x20, RZ ;  /* 0x0000002011117824 */ /* 0x000fe200078e00ff */
[----:B------:R-:W-:Y:S01]  /*c990*/  ISETP.NE.U32.AND P0, PT, RZ, UR4, PT ;  /* 0x00000004ff007c0c */ /* 0x000fe2000bf05070 */
[----:B------:R-:W-:-:S03]  /*c9a0*/  VIADD R16, R16, 0x1f ;  /* 0x0000001f10107836 */ /* 0x000fc60000000000 */
[----:B------:R-:W-:Y:S02]  /*c9b0*/  ISETP.NE.AND.EX P0, PT, RZ, UR5, PT, P0 ;  /* 0x00000005ff007c0c */ /* 0x000fe4000bf05300 */
[----:B------:R-:W-:-:S11]  /*c9c0*/  ISETP.GT.U32.AND P1, PT, R16, 0x3e, PT ;  /* 0x0000003e1000780c */ /* 0x000fd60003f24070 */
[----:B------:R-:W4:Y:S01]  /*c9d0*/  @P0 LDC R51, c[0x0][0x720] ;  /* 0x0001c800ff330b82 */ /* 0x000f220000000800 */
[C---:B--2---:R-:W-:Y:S02]  /*c9e0*/  IMAD.SHL.U32 R0, R5.reuse, 0x2, RZ ;  /* 0x0000000205007824 */ /* 0x044fe400078e00ff */
[----:B---3--:R-:W-:-:S03]  /*c9f0*/  IMAD.SHL.U32 R2, R5, 0x8, RZ ;  /* 0x0000000805027824 */ /* 0x008fc600078e00ff */
[----:B------:R-:W-:Y:S02]  /*ca00*/  LOP3.LUT R3, R0, 0x6, RZ, 0xc0, !PT ;  /* 0x0000000600037812 */ /* 0x000fe400078ec0ff */
[----:B------:R-:W-:Y:S02]  /*ca10*/  LOP3.LUT R2, R2, 0x80, RZ, 0xc0, !PT ;  /* 0x0000008002027812 */ /* 0x000fe400078ec0ff */
[----:B------:R-:W-:Y:S01]  /*ca20*/  SHF.R.U32.HI R0, RZ, 0x4, R5 ;  /* 0x00000004ff007819 */ /* 0x000fe20000011605 */
[----:B------:R-:W-:Y:S01]  /*ca30*/  IMAD R3, R18, 0x200, R3 ;  /* 0x0000020012037824 */ /* 0x000fe200078e0203 */
[----:B------:R-:W-:Y:S01]  /*ca40*/  LOP3.LUT R4, R2, 0x10, R5, 0xf8, !PT ;  /* 0x0000001002047812 */ /* 0x000fe200078ef805 */
[-C--:B----4-:R-:W-:Y:S01]  /*ca50*/  FMUL R7, R24, R51.reuse ;  /* 0x0000003318077220 */ /* 0x090fe20000400000 */
[----:B------:R-:W-:Y:S01]  /*ca60*/  LOP3.LUT R2, R17, 0x60, RZ, 0xc0, !PT ;  /* 0x0000006011027812 */ /* 0x000fe200078ec0ff */
[-C--:B------:R-:W-:Y:S01]  /*ca70*/  FMUL R24, R32, R51.reuse ;  /* 0x0000003320187220 */ /* 0x080fe20000400000 */
[----:B------:R-:W-:Y:S01]  /*ca80*/  LOP3.LUT P0, RZ, R0, 0x1, RZ, 0xc0, !PT ;  /* 0x0000000100ff7812 */ /* 0x000fe2000780c0ff */
[----:B------:R-:W-:Y:S01]  /*ca90*/  FMUL R15, R28, R51 ;  /* 0x000000331c0f7220 */ /* 0x000fe20000400000 */
[----:B------:R-:W-:Y:S01]  /*caa0*/  IADD3 R2, R4, R3, R2 ;  /* 0x0000000304027210 */ /* 0x000fe20007ffe002 */
[-C--:B------:R-:W-:Y:S01]  /*cab0*/  FMUL R32, R36, R51.reuse ;  /* 0x0000003324207220 */ /* 0x080fe20000400000 */
[-C--:B------:R-:W-:Y:S01]  /*cac0*/  FMUL R3, R22, R51.reuse ;  /* 0x0000003316037220 */ /* 0x080fe20000400000 */
[-C--:B------:R-:W-:Y:S01]  /*cad0*/  FMUL R5, R42, R51.reuse ;  /* 0x000000332a057220 */ /* 0x080fe20000400000 */
[----:B------:R-:W-:Y:S01]  /*cae0*/  FMUL R9, R46, R51 ;  /* 0x000000332e097220 */ /* 0x000fe20000400000 */
[----:B------:R-:W-:-:S02]  /*caf0*/  IMAD.IADD R50, R19, 0x1, R2 ;  /* 0x0000000113327824 */ /* 0x000fc400078e0202 */
[-C--:B------:R-:W-:Y:S01]  /*cb00*/  FMUL R11, R26, R51.reuse ;  /* 0x000000331a0b7220 */ /* 0x080fe20000400000 */
[-C--:B------:R-:W-:Y:S01]  /*cb10*/  FMUL R20, R30, R51.reuse ;  /* 0x000000331e147220 */ /* 0x080fe20000400000 */
[-C--:B------:R-:W-:Y:S01]  /*cb20*/  FMUL R28, R34, R51.reuse ;  /* 0x00000033221c7220 */ /* 0x080fe20000400000 */
[----:B------:R-:W-:Y:S02]  /*cb30*/  VIADD R2, R50, 0xffffef00 ;  /* 0xffffef0032027836 */ /* 0x000fe40000000000 */
[-C--:B------:R-:W-:Y:S01]  /*cb40*/  FMUL R36, R38, R51.reuse ;  /* 0x0000003326247220 */ /* 0x080fe20000400000 */
[----:B------:R-:W-:Y:S02]  /*cb50*/  VIADD R18, R50, 0xffffef10 ;  /* 0xffffef1032127836 */ /* 0x000fe40000000000 */
[-C--:B------:R-:W-:Y:S01]  /*cb60*/  FMUL R0, R88, R51.reuse ;  /* 0x0000003358007220 */ /* 0x080fe20000400000 */
[----:B------:R-:W-:Y:S02]  /*cb70*/  @P0 VIADD R18, R2, 0xfffffff0 ;  /* 0xfffffff002120836 */ /* 0x000fe40000000000 */
[-C--:B------:R-:W-:Y:S01]  /*cb80*/  FMUL R2, R90, R51.reuse ;  /* 0x000000335a027220 */ /* 0x080fe20000400000 */
[-C--:B------:R-:W-:Y:S01]  /*cb90*/  FMUL R4, R92, R51.reuse ;  /* 0x000000335c047220 */ /* 0x080fe20000400000 */
[-C--:B------:R-:W-:Y:S01]  /*cba0*/  FMUL R6, R94, R51.reuse ;  /* 0x000000335e067220 */ /* 0x080fe20000400000 */
[-C--:B------:R-:W-:Y:S01]  /*cbb0*/  FMUL R8, R96, R51.reuse ;  /* 0x0000003360087220 */ /* 0x080fe20000400000 */
[-C--:B------:R-:W-:Y:S01]  /*cbc0*/  FMUL R10, R98, R51.reuse ;  /* 0x00000033620a7220 */ /* 0x080fe20000400000 */
[-C--:B------:R-:W-:Y:S01]  /*cbd0*/  FMUL R13, R52, R51.reuse ;  /* 0x00000033340d7220 */ /* 0x080fe20000400000 */
[-C--:B------:R-:W-:Y:S01]  /*cbe0*/  FMUL R12, R100, R51.reuse ;  /* 0x00000033640c7220 */ /* 0x080fe20000400000 */
[-C--:B-1----:R-:W-:Y:S01]  /*cbf0*/  FMUL R14, R102, R51.reuse ;  /* 0x00000033660e7220 */ /* 0x082fe20000400000 */
        /* <DEDUP_REMOVED lines=28> */
[----:B------:R-:W-:-:S02]  /*cdc0*/  F2FP.SATFINITE.E4M3.F32.PACK_AB_MERGE_C R3, R3, R0, RZ ;  /* 0x000000000303723e */ /* 0x000fc400048070ff */
[----:B------:R-:W-:Y:S02]  /*cdd0*/  F2FP.SATFINITE.E4M3.F32.PACK_AB_MERGE_C R5, R5, R2, RZ ;  /* 0x000000020505723e */ /* 0x000fe400048070ff */
[----:B------:R-:W-:Y:S02]  /*cde0*/  F2FP.SATFINITE.E4M3.F32.PACK_AB_MERGE_C R7, R7, R4, RZ ;  /* 0x000000040707723e */ /* 0x000fe400048070ff */
[----:B------:R-:W-:Y:S02]  /*cdf0*/  F2FP.SATFINITE.E4M3.F32.PACK_AB_MERGE_C R9, R9, R6, RZ ;  /* 0x000000060909723e */ /* 0x000fe400048070ff */
[----:B------:R-:W-:Y:S02]  /*ce00*/  F2FP.SATFINITE.E4M3.F32.PACK_AB_MERGE_C R11, R11, R8, RZ ;  /* 0x000000080b0b723e */ /* 0x000fe400048070ff */
[----:B------:R-:W-:Y:S02]  /*ce10*/  F2FP.SATFINITE.E4M3.F32.PACK_AB_MERGE_C R13, R13, R10, RZ ;  /* 0x0000000a0d0d723e */ /* 0x000fe400048070ff */
        /* <DEDUP_REMOVED lines=17> */
[----:B------:R-:W-:Y:S01]  /*cf30*/  F2FP.SATFINITE.E4M3.F32.PACK_AB_MERGE_C R49, R46, R49, RZ ;  /* 0x000000312e31723e */ /* 0x000fe200048070ff */
[----:B------:R-:W-:Y:S06]  /*cf40*/  @P1 BRA `(.L_x_64) ;  /* 0x0000000000041947 */ /* 0x000fec0003800000 */
[----:B------:R-:W-:-:S04]  /*cf50*/  DEPBAR.LE SB0, 0x1 ;  /* 0x000080400000791a */ /* 0x000fc80000000000 */
.L_x_64:
[----:B------:R-:W-:Y:S05]  /*cf60*/  WARPSYNC.ALL ;  /* 0x0000000000007948 */ /* 0x000fea0003800000 */
[----:B------:R-:W-:Y:S06]  /*cf70*/  BAR.SYNC.DEFER_BLOCKING 0x1, 0x80 ;  /* 0x0042000000007b1d */ /* 0x000fec0000010000 */
[----:B------:R-:W-:Y:S01]  /*cf80*/  BSSY B0, `(.L_x_65) ;  /* 0x000001c000007945 */ /* 0x000fe20003800000 */
[----:B------:R1:W-:Y:S04]  /*cf90*/  STS.U16 [R50+-0x1100], R3 ;  /* 0xffef000332007388 */ /* 0x0003e80000000400 */
[----:B------:R1:W-:Y:S04]  /*cfa0*/  STS.U16 [R50+-0x1000], R5 ;  /* 0xfff0000532007388 */ /* 0x0003e80000000400 */
[----:B------:R1:W-:Y:S04]  /*cfb0*/  STS.U16 [R50+-0x10f8], R7 ;  /* 0xffef080732007388 */ /* 0x0003e80000000400 */
[----:B------:R1:W-:Y:S04]  /*cfc0*/  STS.U16 [R50+-0xff8], R9 ;  /* 0xfff0080932007388 */ /* 0x0003e80000000400 */
[----:B------:R1:W-:Y:S04]  /*cfd0*/  STS.U16 [R18], R11 ;  /* 0x0000000b12007388 */ /* 0x0003e80000000400 */
[----:B------:R1:W-:Y:S04]  /*cfe0*/  STS.U16 [R18+0x100], R13 ;  /* 0x0001000d12007388 */ /* 0x0003e80000000400 */
[----:B------:R1:W-:Y:S04]  /*cff0*/  STS.U16 [R18+0x8], R15 ;  /* 0x0000080f12007388 */ /* 0x0003e80000000400 */
[----:B------:R1:W-:Y:S01]  /*d000*/  STS.U16 [R18+0x108], R17 ;  /* 0x0001081112007388 */ /* 0x0003e20000000400 */
[----:B------:R-:W-:Y:S01]  /*d010*/  @!PT LDS RZ, [RZ] ;  /* 0x00000000fffff984 */ /* 0x000fe20000000800 */
[----:B------:R-:W-:Y:S01]  /*d020*/  @!PT LDS RZ, [RZ] ;  /* 0x00000000fffff984 */ /* 0x000fe20000000800 */
[----:B------:R-:W-:Y:S01]  /*d030*/  @!PT LDS RZ, [RZ] ;  /* 0x00000000fffff984 */ /* 0x000fe20000000800 */
[----:B------:R-:W-:Y:S01]  /*d040*/  @!PT LDS RZ, [RZ] ;  /* 0x00000000fffff984 */ /* 0x000fe20000000800 */
[----:B------:R2:W-:Y:S06]  /*d050*/  MEMBAR.ALL.CTA ;  /* 0x0000000000007992 */ /* 0x0005ec0000008000 */
[----:B--2---:R-:W2:Y:S02]  /*d060*/  FENCE.VIEW.ASYNC.S ;  /* 0x00000000000073c6 */ /* 0x004ea40000000000 */
[----:B--2---:R-:W-:Y:S06]  /*d070*/  BAR.SYNC.DEFER_BLOCKING 0x1, 0x80 ;  /* 0x0042000000007b1d */ /* 0x004fec0000010000 */
[----:B-1----:R-:W-:Y:S05]  /*d080*/  @P1 BRA `(.L_x_66) ;  /* 0x00000000002c1947 */ /* 0x002fea0003800000 */
[----:B------:R-:W-:Y:S01]  /*d090*/  S2UR UR44, SR_CTAID.Z ;  /* 0x00000000002c79c3 */ /* 0x000fe20000002700 */
[----:B------:R-:W-:Y:S01]  /*d0a0*/  R2UR UR40, R19 ;  /* 0x00000000132872ca */ /* 0x000fe200000e0000 */
[----:B------:R-:W-:Y:S01]  /*d0b0*/  ULDC.64 UR4, c[0x0][0x198] ;  /* 0x0000660000047ab9 */ /* 0x000fe20000000a00 */
[----:B------:R-:W-:Y:S01]  /*d0c0*/  UMOV UR41, URZ ;  /* 0x0000003f00297c82 */ /* 0x000fe20008000000 */
[----:B------:R-:W-:-:S04]  /*d0d0*/  UIADD3 UR4, UP0, UR4, 0x670, URZ ;  /* 0x0000067004047890 */ /* 0x000fc8000ff1e03f */
[----:B------:R-:W1:Y:S01]  /*d0e0*/  S2UR UR43, SR_CTAID.Y ;  /* 0x00000000002b79c3 */ /* 0x000e620000002600 */
[----:B------:R-:W-:-:S05]  /*d0f0*/  UIADD3.X UR5, URZ, UR5, URZ, UP0, !UPT ;  /* 0x000000053f057290 */ /* 0x000fca00087fe43f */
[----:B------:R-:W-:-:S09]  /*d100*/  UIADD3 UR40, UR40, -0x1100, URZ ;  /* 0xffffef0028287890 */ /* 0x000fd2000fffe03f */
[----:B-1----:R1:W-:Y:S01]  /*d110*/  UTMASTG.4D [UR40], [UR4] ;  /* 0x00000028040073b5 */ /* 0x0023e20008018000 */
[----:B------:R0:W-:Y:S01]  /*d120*/  UTMACMDFLUSH ;  /* 0x00000000000079b7 */ /* 0x0001e20000000000 */
[----:B-1----:R-:W-:-:S04]  /*d130*/  DEPBAR.LE SB0, 0x1 ;  /* 0x000080400000791a */ /* 0x002fc80000000000 */
.L_x_66:
[----:B------:R-:W-:Y:S05]  /*d140*/  BSYNC B0 ;  /* 0x0000000000007941 */ /* 0x000fea0003800000 */
.L_x_65:
[----:B------:R-:W-:Y:S06]  /*d150*/  BAR.SYNC.DEFER_BLOCKING 0x1, 0x80 ;  /* 0x0042000000007b1d */ /* 0x000fec0000010000 */
[----:B------:R-:W-:Y:S01]  /*d160*/  BSSY B0, `(.L_x_67) ;  /* 0x000001c000007945 */ /* 0x000fe20003800000 */
[----:B------:R1:W-:Y:S04]  /*d170*/  STS.U16 [R50+-0x900], R23 ;  /* 0xfff7001732007388 */ /* 0x0003e80000000400 */
[----:B------:R1:W-:Y:S04]  /*d180*/  STS.U16 [R50+-0x800], R21 ;  /* 0xfff8001532007388 */ /* 0x0003e80000000400 */
[----:B------:R1:W-:Y:S04]  /*d190*/  STS.U16 [R50+-0x8f8], R27 ;  /* 0xfff7081b32007388 */ /* 0x0003e80000000400 */
[----:B------:R1:W-:Y:S04]  /*d1a0*/  STS.U16 [R50+-0x7f8], R25 ;  /* 0xfff8081932007388 */ /* 0x0003e80000000400 */
[----:B------:R1:W-:Y:S04]  /*d1b0*/  STS.U16 [R18+0x800], R31 ;  /* 0x0008001f12007388 */ /* 0x0003e80000000400 */
        /* <DEDUP_REMOVED lines=14> */
[----:B------:R-:W-:Y:S01]  /*d2a0*/  UMOV UR41, 0x20 ;  /* 0x0000002000297882 */ /* 0x000fe20000000000 */
[----:B------:R-:W-:-:S04]  /*d2b0*/  UIADD3 UR4, UP0, UR4, 0x670, URZ ;  /* 0x0000067004047890 */ /* 0x000fc8000ff1e03f */
[----:B------:R-:W1:Y:S01]  /*d2c0*/  S2UR UR43, SR_CTAID.Y ;  /* 0x00000000002b79c3 */ /* 0x000e620000002600 */
[----:B------:R-:W-:-:S05]  /*d2d0*/  UIADD3.X UR5, URZ, UR5, URZ, UP0, !UPT ;  /* 0x000000053f057290 */ /* 0x000fca00087fe43f */
[----:B------:R-:W-:-:S09]  /*d2e0*/  UIADD3 UR40, UR40, -0x900, URZ ;  /* 0xfffff70028287890 */ /* 0x000fd2000fffe03f */
[----:B-1----:R1:W-:Y:S01]  /*d2f0*/  UTMASTG.4D [UR40], [UR4] ;  /* 0x00000028040073b5 */ /* 0x0023e20008018000 */
[----:B------:R0:W-:Y:S01]  /*d300*/  UTMACMDFLUSH ;  /* 0x00000000000079b7 */ /* 0x0001e20000000000 */
[----:B-1----:R-:W-:-:S04]  /*d310*/  DEPBAR.LE SB0, 0x1 ;  /* 0x000080400000791a */ /* 0x002fc80000000000 */
.L_x_68:
[----:B------:R-:W-:Y:S05]  /*d320*/  BSYNC B0 ;  /* 0x0000000000007941 */ /* 0x000fea0003800000 */
.L_x_67:
        /* <DEDUP_REMOVED lines=22> */
[----:B------:R-:W-:Y:S01]  /*d490*/  UIADD3 UR4, UP0, UR4, 0x670, URZ ;  /* 0x0000067004047890 */ /* 0x000fe2000ff1e03f */
[----:B------:R-:W-:-:S03]  /*d4a0*/  UMOV UR10, UR42 ;  /* 0x0000002a000a7c82 */ /* 0x000fc60008000000 */
[----:B------:R-:W1:Y:S01]  /*d4b0*/  S2UR UR11, SR_CTAID.Y ;  /* 0x00000000000b79c3 */ /* 0x000e620000002600 */
[----:B------:R-:W-:-:S05]  /*d4c0*/  UIADD3.X UR5, URZ, UR5, URZ, UP0, !UPT ;  /* 0x000000053f057290 */ /* 0x000fca00087fe43f */
[----:B------:R-:W-:-:S09]  /*d4d0*/  UIADD3 UR8, UR8, -0x1100, URZ ;  /* 0xffffef0008087890 */ /* 0x000fd2000fffe03f */
[----:B-1----:R1:W-:Y:S02]  /*d4e0*/  UTMASTG.4D [UR8], [UR4] ;  /* 0x00000008040073b5 */ /* 0x0023e40008018000 */
[----:B-1----:R0:W-:Y:S02]  /*d4f0*/  UTMACMDFLUSH ;  /* 0x00000000000079b7 */ /* 0x0021e40000000000 */
.L_x_70:
[----:B------:R-:W-:Y:S05]  /*d500*/  BSYNC B0 ;  /* 0x0000000000007941 */ /* 0x000fea0003800000 */
.L_x_69:
[----:B------:R-:W-:Y:S01]  /*d510*/  UIADD3 UR37, UR37, -0x1, URZ ;  /* 0xffffffff25257890 */ /* 0x000fe2000fffe03f */
[----:B------:R-:W-:-:S04]  /*d520*/  DEPBAR.LE SB0, 0x0 ;  /* 0x000080000000791a */ /* 0x000fc80000000000 */
[----:B------:R-:W-:-:S04]  /*d530*/  USHF.L.U32 UR4, UR37, 0x3, URZ ;  /* 0x0000000325047899 */ /* 0x000fc8000800063f */
[----:B------:R-:W-:-:S04]  /*d540*/  ULOP3.LUT UR4, UR4, 0x8, URZ, 0xe2, !UPT ;  /* 0x0000000804047892 */ /* 0x000fc8000f8ee23f */
[----:B------:R-:W-:-:S06]  /*d550*/  ULOP3.LUT UR4, UR4, 0x18, URZ, 0x3c, !UPT ;  /* 0x0000001804047892 */ /* 0x000fcc000f8e3c3f */
[----:B------:R-:W-:-:S04]  /*d560*/  IMAD.U32 R0, RZ, RZ, UR4 ;  /* 0x00000004ff007e24 */ /* 0x000fc8000f8e00ff */
[----:B------:R-:W-:Y:S01]  /*d570*/  SYNCS.ARRIVE.TRANS64.A1T0 RZ, [R0+UR36+0x12090], RZ ;  /* 0x012090ff00ff79a7 */ /* 0x000fe20008100024 */
[----:B------:R-:W-:Y:S05]  /*d580*/  EXIT ;  /* 0x000000000000794d */ /* 0x000fea0003800000 */
.L_x_6:
[----:B------:R-:W-:-:S08]  /*d590*/  UISETP.NE.AND UP0, UPT, UR5, 0x1, UPT ;  /* 0x000000010500788c */ /* 0x000fd0000bf05270 */
[----:B------:R-:W1:-:S00]  /*d5a0*/  USETMAXREG.DEALLOC.CTAPOOL 0x18 ;  /* 0x00000018000079c8 */ /* 0x000e4000080e0500 */
[----:B------:R-:W-:-:S13]  /*d5b0*/  PLOP3.LUT P0, PT, PT, PT, UP0, 0x80, 0x0 ;  /* 0x000000000000781c */ /* 0x000fda0003f0f008 */
[----:B------:R-:W-:Y:S05]  /*d5c0*/  @P0 EXIT ;  /* 0x000000000000094d */ /* 0x000fea0003800000 */
[----:B------:R-:W2:Y:S01]  /*d5d0*/  S2UR UR11, SR_CTAID.X ;  /* 0x00000000000b79c3 */ /* 0x000ea20000002500 */
[----:B------:R-:W-:Y:S01]  /*d5e0*/  ELECT P3, URZ, PT ;  /* 0x00000000003f782f */ /* 0x000fe20003860000 */
[----:B------:R-:W-:Y:S01]  /*d5f0*/  BSSY B0, `(.L_x_71) ;  /* 0x0000035000007945 */ /* 0x000fe20003800000 */
[----:B-1----:R-:W-:Y:S02]  /*d600*/  IMAD.MOV.U32 R2, RZ, RZ, RZ ;  /* 0x000000ffff027224 */ /* 0x002fe400078e00ff */
[----:B------:R-:W-:Y:S02]  /*d610*/  IMAD.MOV.U32 R8, RZ, RZ, RZ ;  /* 0x000000ffff087224 */ /* 0x000fe400078e00ff */
[----:B------:R-:W-:Y:S01]  /*d620*/  IMAD.MOV.U32 R4, RZ, RZ, RZ ;  /* 0x000000ffff047224 */ /* 0x000fe200078e00ff */
[----:B------:R-:W1:Y:S08]  /*d630*/  S2UR UR20, SR_CTAID.Y ;  /* 0x00000000001479c3 */ /* 0x000e700000002600 */
[----:B------:R-:W3:Y:S01]  /*d640*/  S2UR UR21, SR_CTAID.Z ;  /* 0x00000000001579c3 */ /* 0x000ee20000002700 */
[----:B--2---:R-:W-:Y:S01]  /*d650*/  USHF.L.U32 UR11, UR11, 0x7, URZ ;  /* 0x000000070b0b7899 */ /* 0x004fe2000800063f */
[----:B------:R-:W-:Y:S11]  /*d660*/  @!P3 BRA `(.L_x_72) ;  /* 0x0000000000b4b947 */ /* 0x000ff60003800000 */
[----:B------:R-:W2:Y:S01]  /*d670*/  S2R R4, SR_CgaCtaId ;  /* 0x0000000000047919 */ /* 0x000ea20000008800 */
[----:B------:R-:W-:Y:S01]  /*d680*/  MOV R3, 0x400 ;  /* 0x0000040000037802 */ /* 0x000fe20000000f00 */
[----:B------:R-:W-:-:S03]  /*d690*/  IMAD.MOV.U32 R5, RZ, RZ, 0x1 ;  /* 0x00000001ff057424 */ /* 0x000fc600078e00ff */
[----:B--2---:R-:W-:Y:S02]  /*d6a0*/  LEA R4, R4, R3, 0x18 ;  /* 0x0000000304047211 */ /* 0x004fe400078ec0ff */
[----:B------:R-:W-:-:S04]  /*d6b0*/  SHF.L.U32 R3, R5, 0x1f, RZ ;  /* 0x0000001f05037819 */ /* 0x000fc800000006ff */
[----:B------:R-:W2:Y:S02]  /*d6c0*/  SYNCS.PHASECHK.TRANS64.TRYWAIT P0, [R4+URZ+0x12060], R3 ;  /* 0x01206003040075a7 */ /* 0x000ea4000800017f */
[----:B--2---:R-:W-:Y:S05]  /*d6d0*/  @!P0 BRA `(.L_x_73) ;  /* 0x0000001400688947 */ /* 0x004fea0003800000 */
.L_x_110:
[----:B------:R-:W-:Y:S01]  /*d6e0*/  ULOP3.LUT UR5, UR4, 0x2, URZ, 0xfc, !UPT ;  /* 0x0000000204057892 */ /* 0x000fe2000f8efc3f */
[----:B--2---:R-:W-:-:S03]  /*d6f0*/  @P2 IMAD.MOV.U32 R3, RZ, RZ, 0x1800 ;  /* 0x00001800ff032424 */ /* 0x004fc600078e00ff */
[----:B------:R-:W-:Y:S01]  /*d700*/  UPRMT UR5, UR5, 0x9910, URZ ;  /* 0x0000991005057896 */ /* 0x000fe2000800003f */
[----:B------:R2:W-:Y:S03]  /*d710*/  @P2 SYNCS.ARRIVE.TRANS64 RZ, [R4+URZ+0x12050], R3 ;  /* 0x0120500304ff29a7 */ /* 0x0005e6000800003f */
[----:B------:R-:W-:-:S06]  /*d720*/  UISETP.NE.AND UP0, UPT, UR5, 0x2, UPT ;  /* 0x000000020500788c */ /* 0x000fcc000bf05270 */
[----:B------:R-:W-:-:S13]  /*d730*/  PLOP3.LUT P0, PT, PT, PT, UP0, 0x80, 0x0 ;  /* 0x000000000000781c */ /* 0x000fda0003f0f008 */
[----:B--2---:R-:W-:Y:S05]  /*d740*/  @P0 BRA `(.L_x_74) ;  /* 0x0000000000040947 */ /* 0x004fea0003800000 */
[----:B-1-3--:R-:W-:Y:S01]  /*d750*/  BPT.TRAP 0x1 ;  /* 0x000000040000795c */ /* 0x00afe20000300000 */
.L_x_74:
[----:B------:R-:W-:-:S04]  /*d760*/  LOP3.LUT P0, RZ, R0, 0x1f, RZ, 0xc0, !PT ;  /* 0x0000001f00ff7812 */ /* 0x000fc8000780c0ff */
[----:B------:R-:W-:-:S13]  /*d770*/  PLOP3.LUT P0, PT, P0, P2, PT, 0x2a, 0x0 ;  /* 0x000000000000781c */ /* 0x000fda0000704572 */
[----:B------:R-:W-:Y:S05]  /*d780*/  @P0 BRA `(.L_x_75) ;  /* 0x0000000000040947 */ /* 0x000fea0003800000 */
[----:B-1-3--:R-:W-:Y:S01]  /*d790*/  BPT.TRAP 0x1 ;  /* 0x000000040000795c */ /* 0x00afe20000300000 */
.L_x_75:
[----:B------:R-:W-:Y:S01]  /*d7a0*/  R2UR UR8, R4 ;  /* 0x00000000040872ca */ /* 0x000fe200000e0000 */
[----:B------:R-:W-:Y:S01]  /*d7b0*/  ULDC.64 UR6, c[0x0][0x198] ;  /* 0x0000660000067ab9 */ /* 0x000fe20000000a00 */
[----:B------:R-:W-:Y:S01]  /*d7c0*/  UMOV UR14, 0x0 ;  /* 0x00000000000e7882 */ /* 0x000fe20000000000 */
[----:B------:R-:W-:Y:S01]  /*d7d0*/  UIADD3 UR6, UP0, UR6, 0xf0, URZ ;  /* 0x000000f006067890 */ /* 0x000fe2000ff1e03f */
[----:B------:R-:W-:Y:S01]  /*d7e0*/  IMAD.MOV.U32 R8, RZ, RZ, 0x40 ;  /* 0x00000040ff087424 */ /* 0x000fe200078e00ff */
[----:B------:R-:W-:Y:S01]  /*d7f0*/  UMOV UR15, 0x10000000 ;  /* 0x10000000000f7882 */ /* 0x000fe20000000000 */
[----:B------:R-:W-:Y:S01]  /*d800*/  UMOV UR10, URZ ;  /* 0x0000003f000a7c82 */ /* 0x000fe20008000000 */
[----:B------:R-:W-:Y:S01]  /*d810*/  UIADD3.X UR7, URZ, UR7, URZ, UP0, !UPT ;  /* 0x000000073f077290 */ /* 0x000fe200087fe43f */
[----:B------:R-:W-:Y:S01]  /*d820*/  IMAD.MOV.U32 R4, RZ, RZ, 0x1 ;  /* 0x00000001ff047424 */ /* 0x000fe200078e00ff */
[----:B-1----:R-:W-:Y:S01]  /*d830*/  UMOV UR12, UR20 ;  /* 0x00000014000c7c82 */ /* 0x002fe20008000000 */
[----:B---3--:R-:W-:Y:S01]  /*d840*/  UMOV UR13, UR21 ;  /* 0x00000015000d7c82 */ /* 0x008fe20008000000 */
[----:B------:R-:W-:Y:S01]  /*d850*/  UMOV UR26, 0x20 ;  /* 0x00000020001a7882 */ /* 0x000fe20000000000 */
[----:B------:R-:W-:Y:S01]  /*d860*/  UMOV UR27, UR11 ;  /* 0x0000000b001b7c82 */ /* 0x000fe20008000000 */
[----:B------:R-:W-:-:S02]  /*d870*/  UIADD3 UR9, UR8, 0x12050, URZ ;  /* 0x0001205008097890 */ /* 0x000fc4000fffe03f */
[----:B------:R-:W-:Y:S02]  /*d880*/  UIADD3 UR24, UR8, 0x800, URZ ;  /* 0x0000080008187890 */ /* 0x000fe4000fffe03f */
[----:B------:R-:W-:Y:S01]  /*d890*/  UIADD3 UR16, UR8, 0x1000, URZ ;  /* 0x0000100008107890 */ /* 0x000fe2000fffe03f */
[----:B------:R-:W-:Y:S01]  /*d8a0*/  UMOV UR28, UR20 ;  /* 0x00000014001c7c82 */ /* 0x000fe20008000000 */
[----:B------:R-:W-:Y:S01]  /*d8b0*/  UMOV UR29, UR21 ;  /* 0x00000015001d7c82 */ /* 0x000fe20008000000 */
[----:B------:R-:W-:Y:S01]  /*d8c0*/  UMOV UR25, UR9 ;  /* 0x0000000900197c82 */ /* 0x000fe20008000000 */
[----:B------:R-:W-:Y:S01]  /*d8d0*/  UMOV UR18, 0x40 ;  /* 0x0000004000127882 */ /* 0x000fe20000000000 */
[----:B------:R-:W-:Y:S01]  /*d8e0*/  UMOV UR19, UR11 ;  /* 0x0000000b00137c82 */ /* 0x000fe20008000000 */
[----:B------:R-:W-:Y:S01]  /*d8f0*/  UMOV UR17, UR9 ;  /* 0x0000000900117c82 */ /* 0x000fe20008000000 */
[----:B------:R2:W-:Y:S01]  /*d900*/  UTMALDG.4D [UR8], [UR6], desc[UR14] ;  /* 0x00000e08060075b4 */ /* 0x0005e20008019000 */
[----:B------:R2:W-:Y:S01]  /*d910*/  UTMALDG.4D [UR24], [UR6], desc[UR14] ;  /* 0x00000e18060075b4 */ /* 0x0005e20008019000 */
[----:B------:R2:W-:Y:S02]  /*d920*/  UTMALDG.4D [UR16], [UR6], desc[UR14] ;  /* 0x00000e10060075b4 */ /* 0x0005e40008019000 */
[----:B--2---:R-:W-:Y:S01]  /*d930*/  NOP ;  /* 0x0000000000007918 */ /* 0x004fe20000000000 */
.L_x_72:
[----:B-1-3--:R-:W-:Y:S05]  /*d940*/  BSYNC B0 ;  /* 0x0000000000007941 */ /* 0x00afea0003800000 */
.L_x_71:
[----:B------:R-:W1:Y:S01]  /*d950*/  LDC R3, c[0x0][0x28c] ;  /* 0x0000a300ff037b82 */ /* 0x000e620000000800 */
[----:B------:R-:W-:Y:S01]  /*d960*/  BSSY B0, `(.L_x_76) ;  /* 0x0000031000007945 */ /* 0x000fe20003800000 */
[----:B-1----:R-:W-:-:S13]  /*d970*/  ISETP.GT.AND P4, PT, R3, RZ, P3 ;  /* 0x000000ff0300720c */ /* 0x002fda0001f84270 */
[----:B------:R-:W-:Y:S05]  /*d980*/  @!P4 BRA `(.L_x_77) ;  /* 0x0000000000b8c947 */ /* 0x000fea0003800000 */
[----:B------:R-:W1:Y:S01]  /*d990*/  S2R R5, SR_CgaCtaId ;  /* 0x0000000000057919 */ /* 0x000e620000008800 */
[----:B------:R-:W-:-:S04]  /*d9a0*/  MOV R2, 0x400 ;  /* 0x0000040000027802 */ /* 0x000fc80000000f00 */
[----:B-1----:R-:W-:Y:S01]  /*d9b0*/  LEA R5, R5, R2, 0x18 ;  /* 0x0000000205057211 */ /* 0x002fe200078ec0ff */
[----:B------:R-:W-:-:S05]  /*d9c0*/  IMAD.MOV.U32 R2, RZ, RZ, 0x1 ;  /* 0x00000001ff027424 */ /* 0x000fca00078e00ff */
[----:B------:R-:W-:-:S04]  /*d9d0*/  SHF.L.U32 R2, R2, 0x1f, RZ ;  /* 0x0000001f02027819 */ /* 0x000fc800000006ff */
[----:B------:R-:W1:Y:S02]  /*d9e0*/  SYNCS.PHASECHK.TRANS64.TRYWAIT P0, [R5+URZ+0x12028], R2 ;  /* 0x01202802050075a7 */ /* 0x000e64000800017f */
[----:B-1----:R-:W-:Y:S05]  /*d9f0*/  @!P0 BRA `(.L_x_78) ;  /* 0x0000001000b48947 */ /* 0x002fea0003800000 */
.L_x_111:
[----:B------:R-:W-:Y:S01]  /*da00*/  ULOP3.LUT UR5, UR4, 0x2, URZ, 0xfc, !UPT ;  /* 0x0000000204057892 */ /* 0x000fe2000f8efc3f */
[----:B-1----:R-:W-:-:S03]  /*da10*/  @P2 IMAD.MOV.U32 R2, RZ, RZ, 0x3000 ;  /* 0x00003000ff022424 */ /* 0x002fc600078e00ff */
[----:B------:R-:W-:Y:S01]  /*da20*/  UPRMT UR5, UR5, 0x9910, URZ ;  /* 0x0000991005057896 */ /* 0x000fe2000800003f */
[----:B------:R1:W-:Y:S03]  /*da30*/  @P2 SYNCS.ARRIVE.TRANS64 RZ, [R5+URZ+0x12000], R2 ;  /* 0x0120000205ff29a7 */ /* 0x0003e6000800003f */
[----:B------:R-:W-:-:S06]  /*da40*/  UISETP.NE.AND UP0, UPT, UR5, 0x2, UPT ;  /* 0x000000020500788c */ /* 0x000fcc000bf05270 */
[----:B------:R-:W-:-:S13]  /*da50*/  PLOP3.LUT P0, PT, PT, PT, UP0, 0x80, 0x0 ;  /* 0x000000000000781c */ /* 0x000fda0003f0f008 */
[----:B-1----:R-:W-:Y:S05]  /*da60*/  @P0 BRA `(.L_x_79) ;  /* 0x0000000000040947 */ /* 0x002fea0003800000 */
[----:B------:R-:W-:Y:S01]  /*da70*/  BPT.TRAP 0x1 ;  /* 0x000000040000795c */ /* 0x000fe20000300000 */
.L_x_79:
[----:B------:R-:W-:-:S04]  /*da80*/  LOP3.LUT P0, RZ, R0, 0x1f, RZ, 0xc0, !PT ;  /* 0x0000001f00ff7812 */ /* 0x000fc8000780c0ff */
[----:B------:R-:W-:-:S13]  /*da90*/  PLOP3.LUT P0, PT, P0, P2, PT, 0x2a, 0x0 ;  /* 0x000000000000781c */ /* 0x000fda0000704572 */
[----:B------:R-:W-:Y:S05]  /*daa0*/  @P0 BRA `(.L_x_80) ;  /* 0x0000000000040947 */ /* 0x000fea0003800000 */
[----:B------:R-:W-:Y:S01]  /*dab0*/  BPT.TRAP 0x1 ;  /* 0x000000040000795c */ /* 0x000fe20000300000 */
.L_x_80:
[----:B------:R-:W-:Y:S01]  /*dac0*/  R2UR UR24, R5 ;  /* 0x00000000051872ca */ /* 0x000fe200000e0000 */
[----:B------:R-:W-:Y:S01]  /*dad0*/  ULDC.64 UR6, c[0x0][0x198] ;  /* 0x0000660000067ab9 */ /* 0x000fe20000000a00 */
[----:B------:R-:W-:Y:S01]  /*dae0*/  UMOV UR19, URZ ;  /* 0x0000003f00137c82 */ /* 0x000fe20008000000 */
[----:B------:R-:W-:Y:S01]  /*daf0*/  UIADD3 UR6, UP0, UR6, 0x1f0, URZ ;  /* 0x000001f006067890 */ /* 0x000fe2000ff1e03f */
[----:B------:R-:W-:Y:S01]  /*db00*/  IMAD.MOV.U32 R2, RZ, RZ, 0x1 ;  /* 0x00000001ff027424 */ /* 0x000fe200078e00ff */
[----:B------:R-:W-:Y:S01]  /*db10*/  UMOV UR8, 0x0 ;  /* 0x0000000000087882 */ /* 0x000fe20000000000 */
[----:B------:R-:W-:Y:S01]  /*db20*/  UMOV UR9, 0x10000000 ;  /* 0x1000000000097882 */ /* 0x000fe20000000000 */
[----:B------:R-:W-:Y:S01]  /*db30*/  UIADD3.X UR7, URZ, UR7, URZ, UP0, !UPT ;  /* 0x000000073f077290 */ /* 0x000fe200087fe43f */
[----:B------:R-:W-:Y:S01]  /*db40*/  UMOV UR18, URZ ;  /* 0x0000003f00127c82 */ /* 0x000fe20008000000 */
[----:B------:R-:W-:Y:S01]  /*db50*/  UMOV UR34, 0x20 ;  /* 0x0000002000227882 */ /* 0x000fe20000000000 */
[----:B------:R-:W-:Y:S01]  /*db60*/  UMOV UR36, UR20 ;  /* 0x0000001400247c82 */ /* 0x000fe20008000000 */
[----:B------:R-:W-:-:S02]  /*db70*/  UMOV UR37, UR21 ;  /* 0x0000001500257c82 */ /* 0x000fc40008000000 */
[----:B------:R-:W-:Y:S02]  /*db80*/  UIADD3 UR16, UR24, 0x3000, URZ ;  /* 0x0000300018107890 */ /* 0x000fe4000fffe03f */
[----:B------:R-:W-:Y:S02]  /*db90*/  UIADD3 UR17, UR24, 0x12000, URZ ;  /* 0x0001200018117890 */ /* 0x000fe4000fffe03f */
[----:B------:R-:W-:Y:S02]  /*dba0*/  UIADD3 UR32, UR24, 0x4000, URZ ;  /* 0x0000400018207890 */ /* 0x000fe4000fffe03f */
[----:B------:R-:W-:Y:S01]  /*dbb0*/  UIADD3 UR24, UR24, 0x5000, URZ ;  /* 0x0000500018187890 */ /* 0x000fe2000fffe03f */
[----:B------:R-:W-:Y:S02]  /*dbc0*/  UMOV UR35, UR19 ;  /* 0x0000001300237c82 */ /* 0x000fe40008000000 */
[----:B------:R-:W-:Y:S01]  /*dbd0*/  UMOV UR33, UR17 ;  /* 0x0000001100217c82 */ /* 0x000fe20008000000 */
[----:B------:R-:W-:Y:S01]  /*dbe0*/  UMOV UR26, 0x40 ;  /* 0x00000040001a7882 */ /* 0x000fe20000000000 */
[----:B------:R-:W-:Y:S01]  /*dbf0*/  UMOV UR28, UR20 ;  /* 0x00000014001c7c82 */ /* 0x000fe20008000000 */
[----:B------:R-:W-:Y:S01]  /*dc00*/  UMOV UR29, UR21 ;  /* 0x00000015001d7c82 */ /* 0x000fe20008000000 */
[----:B------:R-:W-:Y:S01]  /*dc10*/  UMOV UR27, UR19 ;  /* 0x00000013001b7c82 */ /* 0x000fe20008000000 */
[----:B------:R1:W-:Y:S01]  /*dc20*/  UTMALDG.4D [UR16], [UR6], desc[UR8] ;  /* 0x00000810060075b4 */ /* 0x0003e20008019000 */
[----:B------:R-:W-:Y:S01]  /*dc30*/  UMOV UR25, UR17 ;  /* 0x0000001100197c82 */ /* 0x000fe20008000000 */
[----:B------:R1:W-:Y:S01]  /*dc40*/  UTMALDG.4D [UR32], [UR6], desc[UR8] ;  /* 0x00000820060075b4 */ /* 0x0003e20008019000 */
[----:B------:R1:W-:Y:S02]  /*dc50*/  UTMALDG.4D [UR24], [UR6], desc[UR8] ;  /* 0x00000818060075b4 */ /* 0x0003e40008019000 */
[----:B-1----:R-:W-:Y:S01]  /*dc60*/  NOP ;  /* 0x0000000000007918 */ /* 0x002fe20000000000 */
.L_x_77:
[----:B------:R-:W-:Y:S05]  /*dc70*/  BSYNC B0 ;  /* 0x0000000000007941 */ /* 0x000fea0003800000 */
.L_x_76:
[----:B------:R-:W-:Y:S04]  /*dc80*/  BSSY B0, `(.L_x_81) ;  /* 0x0000033000007945 */ /* 0x000fe80003800000 */
[----:B------:R-:W-:Y:S05]  /*dc90*/  @!P3 BRA `(.L_x_82) ;  /* 0x0000000000c4b947 */ /* 0x000fea0003800000 */
[----:B------:R-:W1:Y:S01]  /*dca0*/  S2R R6, SR_CgaCtaId ;  /* 0x0000000000067919 */ /* 0x000e620000008800 */
[----:B------:R-:W-:-:S04]  /*dcb0*/  MOV R5, 0x400 ;  /* 0x0000040000057802 */ /* 0x000fc80000000f00 */
[----:B-1----:R-:W-:Y:S01]  /*dcc0*/  LEA R7, R6, R5, 0x18 ;  /* 0x0000000506077211 */ /* 0x002fe200078ec0ff */
[----:B------:R-:W-:-:S04]  /*dcd0*/  IMAD.MOV.U32 R6, RZ, RZ, 0x1 ;  /* 0x00000001ff067424 */ /* 0x000fc800078e00ff */
[----:B------:R-:W-:Y:S01]  /*dce0*/  IMAD R5, R4, 0x8, R7 ;  /* 0x0000000804057824 */ /* 0x000fe200078e0207 */
[----:B------:R-:W-:-:S04]  /*dcf0*/  SHF.L.U32 R6, R6, 0x1f, RZ ;  /* 0x0000001f06067819 */ /* 0x000fc800000006ff */
[----:B------:R-:W1:Y:S02]  /*dd00*/  SYNCS.PHASECHK.TRANS64.TRYWAIT P0, [R5+URZ+0x12060], R6 ;  /* 0x01206006050075a7 */ /* 0x000e64000800017f */
[----:B-1----:R-:W-:Y:S05]  /*dd10*/  @!P0 BRA `(.L_x_83) ;  /* 0x0000001000008947 */ /* 0x002fea0003800000 */
.L_x_112:
        /* <DEDUP_REMOVED lines=8> */
.L_x_84:
[----:B------:R-:W-:-:S04]  /*dda0*/  LOP3.LUT P0, RZ, R0, 0x1f, RZ, 0xc0, !PT ;  /* 0x0000001f00ff7812 */ /* 0x000fc8000780c0ff */
[----:B------:R-:W-:-:S13]  /*ddb0*/  PLOP3.LUT P0, PT, P0, P2, PT, 0x2a, 0x0 ;  /* 0x000000000000781c */ /* 0x000fda0000704572 */
[----:B------:R-:W-:Y:S05]  /*ddc0*/  @P0 BRA `(.L_x_85) ;  /* 0x0000000000040947 */ /* 0x000fea0003800000 */
[----:B------:R-:W-:Y:S01]  /*ddd0*/  BPT.TRAP 0x1 ;  /* 0x000000040000795c */ /* 0x000fe20000300000 */
.L_x_85:
[----:B------:R-:W-:Y:S01]  /*dde0*/  R2UR UR32, R4 ;  /* 0x00000000042072ca */ /* 0x000fe200000e0000 */
[----:B------:R-:W-:Y:S01]  /*ddf0*/  ULDC.64 UR6, c[0x0][0x198] ;  /* 0x0000660000067ab9 */ /* 0x000fe20000000a00 */
[----:B------:R-:W-:Y:S01]  /*de00*/  R2UR UR5, R7 ;  /* 0x00000000070572ca */ /* 0x000fe200000e0000 */
[----:B------:R-:W-:Y:S01]  /*de10*/  UIADD3 UR6, UP0, UR6, 0xf0, URZ ;  /* 0x000000f006067890 */ /* 0x000fe2000ff1e03f */
[----:B------:R-:W-:Y:S01]  /*de20*/  R2UR UR35, R8 ;  /* 0x00000000082372ca */ /* 0x000fe200000e0000 */
[----:B------:R-:W-:Y:S01]  /*de30*/  UMOV UR8, 0x0 ;  /* 0x0000000000087882 */ /* 0x000fe20000000000 */
[----:B------:R-:W-:Y:S01]  /*de40*/  R2UR UR33, R5 ;  /* 0x00000000052172ca */ /* 0x000fe200000e0000 */
[----:B------:R-:W-:Y:S01]  /*de50*/  UIADD3.X UR7, URZ, UR7, URZ, UP0, !UPT ;  /* 0x000000073f077290 */ /* 0x000fe200087fe43f */
[----:B------:R-:W-:Y:S01]  /*de60*/  UMOV UR9, 0x10000000 ;  /* 0x1000000000097882 */ /* 0x000fe20000000000 */
[----:B------:R-:W-:Y:S01]  /*de70*/  UMOV UR34, URZ ;  /* 0x0000003f00227c82 */ /* 0x000fe20008000000 */
[----:B------:R-:W-:Y:S01]  /*de80*/  UMOV UR36, UR20 ;  /* 0x0000001400247c82 */ /* 0x000fe20008000000 */
[----:B------:R-:W-:Y:S01]  /*de90*/  UMOV UR37, UR21 ;  /* 0x0000001500257c82 */ /* 0x000fe20008000000 */
[----:B------:R-:W-:Y:S01]  /*dea0*/  UMOV UR26, 0x20 ;  /* 0x00000020001a7882 */ /* 0x000fe20000000000 */
[----:B------:R-:W-:-:S02]  /*deb0*/  UMOV UR28, UR20 ;  /* 0x00000014001c7c82 */ /* 0x000fc40008000000 */
[----:B------:R-:W-:Y:S02]  /*dec0*/  UIMAD UR32, UR32, 0x1800, UR5 ;  /* 0x00001800202078a4 */ /* 0x000fe4000f8e0205 */
[----:B------:R-:W-:Y:S02]  /*ded0*/  UIADD3 UR35, UR11, UR35, URZ ;  /* 0x000000230b237290 */ /* 0x000fe4000fffe03f */
[----:B------:R-:W-:Y:S02]  /*dee0*/  UIADD3 UR33, UR33, 0x12050, URZ ;  /* 0x0001205021217890 */ /* 0x000fe4000fffe03f */
[----:B------:R-:W-:Y:S02]  /*def0*/  UIADD3 UR24, UR32, 0x800, URZ ;  /* 0x0000080020187890 */ /* 0x000fe4000fffe03f */
[----:B------:R-:W-:Y:S01]  /*df00*/  UIADD3 UR16, UR32, 0x1000, URZ ;  /* 0x0000100020107890 */ /* 0x000fe2000fffe03f */
[----:B------:R-:W-:Y:S02]  /*df10*/  UMOV UR29, UR21 ;  /* 0x00000015001d7c82 */ /* 0x000fe40008000000 */
[----:B------:R-:W-:Y:S01]  /*df20*/  UMOV UR25, UR33 ;  /* 0x0000002100197c82 */ /* 0x000fe20008000000 */
[----:B------:R-:W-:Y:S01]  /*df30*/  UMOV UR27, UR35 ;  /* 0x00000023001b7c82 */ /* 0x000fe20008000000 */
[----:B------:R-:W-:Y:S01]  /*df40*/  UMOV UR18, 0x40 ;  /* 0x0000004000127882 */ /* 0x000fe20000000000 */
[----:B------:R-:W-:Y:S01]  /*df50*/  UMOV UR17, UR33 ;  /* 0x0000002100117c82 */ /* 0x000fe20008000000 */
[----:B------:R1:W-:Y:S01]  /*df60*/  UTMALDG.4D [UR32], [UR6], desc[UR8] ;  /* 0x00000820060075b4 */ /* 0x0003e20008019000 */
[----:B------:R-:W-:Y:S01]  /*df70*/  UMOV UR19, UR35 ;  /* 0x0000002300137c82 */ /* 0x000fe20008000000 */
[----:B------:R1:W-:Y:S01]  /*df80*/  UTMALDG.4D [UR24], [UR6], desc[UR8] ;  /* 0x00000818060075b4 */ /* 0x0003e20008019000 */
[----:B------:R1:W-:Y:S02]  /*df90*/  UTMALDG.4D [UR16], [UR6], desc[UR8] ;  /* 0x00000810060075b4 */ /* 0x0003e40008019000 */
[----:B-1----:R-:W-:Y:S01]  /*dfa0*/  NOP ;  /* 0x0000000000007918 */ /* 0x002fe20000000000 */
.L_x_82:
[----:B------:R-:W-:Y:S05]  /*dfb0*/  BSYNC B0 ;  /* 0x0000000000007941 */ /* 0x000fea0003800000 */
.L_x_81:
[----:B------:R-:W-:Y:S01]  /*dfc0*/  BSSY B0, `(.L_x_86) ;  /* 0x0000027000007945 */ /* 0x000fe20003800000 */
[----:B------:R-:W-:-:S03]  /*dfd0*/  IMAD.MOV.U32 R8, RZ, RZ, RZ ;  /* 0x000000ffff087224 */ /* 0x000fc600078e00ff */
[----:B------:R-:W-:Y:S05]  /*dfe0*/  @!P4 BRA `(.L_x_87) ;  /* 0x000000000090c947 */ /* 0x000fea0003800000 */
[----:B------:R-:W1:Y:S01]  /*dff0*/  S2R R5, SR_CgaCtaId ;  /* 0x0000000000057919 */ /* 0x000e620000008800 */
[----:B------:R-:W-:Y:S01]  /*e000*/  MOV R4, 0x400 ;  /* 0x0000040000047802 */ /* 0x000fe20000000f00 */
[----:B------:R-:W-:-:S05]  /*e010*/  IMAD.MOV.U32 R7, RZ, RZ, 0x1 ;  /* 0x00000001ff077424 */ /* 0x000fca00078e00ff */
[----:B------:R-:W-:Y:S02]  /*e020*/  SHF.L.U32 R7, R7, 0x1f, RZ ;  /* 0x0000001f07077819 */ /* 0x000fe400000006ff */
[----:B-1----:R-:W-:-:S05]  /*e030*/  LEA R5, R5, R4, 0x18 ;  /* 0x0000000405057211 */ /* 0x002fca00078ec0ff */
[----:B------:R-:W-:-:S04]  /*e040*/  IMAD R4, R2, 0x8, R5 ;  /* 0x0000000802047824 */ /* 0x000fc800078e0205 */
[----:B------:R-:W1:Y:S02]  /*e050*/  SYNCS.PHASECHK.TRANS64.TRYWAIT P0, [R4+URZ+0x12028], R7 ;  /* 0x01202807040075a7 */ /* 0x000e64000800017f */
[----:B-1----:R-:W-:Y:S05]  /*e060*/  @!P0 BRA `(.L_x_88) ;  /* 0x0000000c00408947 */ /* 0x002fea0003800000 */
.L_x_113:
        /* <DEDUP_REMOVED lines=8> */
.L_x_89:
[----:B------:R-:W-:-:S04]  /*e0f0*/  LOP3.LUT P0, RZ, R0, 0x1f, RZ, 0xc0, !PT ;  /* 0x0000001f00ff7812 */ /* 0x000fc8000780c0ff */
[----:B------:R-:W-:-:S13]  /*e100*/  PLOP3.LUT P0, PT, P0, P2, PT, 0x2a, 0x0 ;  /* 0x000000000000781c */ /* 0x000fda0000704572 */
[----:B------:R-:W-:Y:S05]  /*e110*/  @P0 BRA `(.L_x_90) ;  /* 0x0000000000040947 */ /* 0x000fea0003800000 */
[----:B------:R-:W-:Y:S01]  /*e120*/  BPT.TRAP 0x1 ;  /* 0x000000040000795c */ /* 0x000fe20000300000 */
.L_x_90:
[----:B------:R-:W-:Y:S01]  /*e130*/  IMAD R5, R2, 0x3000, R5 ;  /* 0x0000300002057824 */ /* 0x000fe200078e0205 */
[----:B------:R-:W-:Y:S01]  /*e140*/  R2UR UR17, R4 ;  /* 0x00000000041172ca */ /* 0x000fe200000e0000 */
[----:B------:R-:W-:Y:S01]  /*e150*/  ULDC.64 UR6, c[0x0][0x198] ;  /* 0x0000660000067ab9 */ /* 0x000fe20000000a00 */
[----:B------:R-:W-:Y:S01]  /*e160*/  UMOV UR8, 0x0 ;  /* 0x0000000000087882 */ /* 0x000fe20000000000 */
[----:B------:R-:W-:Y:S01]  /*e170*/  UIADD3 UR6, UP0, UR6, 0x2f0, URZ ;  /* 0x000002f006067890 */ /* 0x000fe2000ff1e03f */
[----:B------:R-:W-:Y:S01]  /*e180*/  R2UR UR16, R5 ;  /* 0x00000000051072ca */ /* 0x000fe200000e0000 */
[----:B------:R-:W-:Y:S01]  /*e190*/  UMOV UR9, 0x10000000 ;  /* 0x1000000000097882 */ /* 0x000fe20000000000 */
[----:B------:R-:W-:Y:S01]  /*e1a0*/  UMOV UR18, URZ ;  /* 0x0000003f00127c82 */ /* 0x000fe20008000000 */
[----:B------:R-:W-:Y:S01]  /*e1b0*/  UIADD3.X UR7, URZ, UR7, URZ, UP0, !UPT ;  /* 0x000000073f077290 */ /* 0x000fe200087fe43f */
[----:B------:R-:W-:Y:S01]  /*e1c0*/  VIADD R2, R2, 0x1 ;  /* 0x0000000102027836 */ /* 0x000fe20000000000 */
[----:B------:R-:W-:Y:S01]  /*e1d0*/  UMOV UR19, URZ ;  /* 0x0000003f00137c82 */ /* 0x000fe20008000000 */
[----:B------:R-:W-:-:S03]  /*e1e0*/  IMAD.MOV.U32 R8, RZ, RZ, 0x1 ;  /* 0x00000001ff087424 */ /* 0x000fc600078e00ff */
[----:B------:R-:W-:-:S04]  /*e1f0*/  UIADD3 UR17, UR17, 0x12000, URZ ;  /* 0x0001200011117890 */ /* 0x000fc8000fffe03f */
[----:B------:R-:W-:-:S09]  /*e200*/  UIADD3 UR16, UR16, 0x3000, URZ ;  /* 0x0000300010107890 */ /* 0x000fd2000fffe03f */
[----:B------:R1:W-:Y:S02]  /*e210*/  UTMALDG.4D [UR16], [UR6], desc[UR8] ;  /* 0x00000810060075b4 */ /* 0x0003e40008019000 */
[----:B-1----:R-:W-:Y:S01]  /*e220*/  NOP ;  /* 0x0000000000007918 */ /* 0x002fe20000000000 */
.L_x_87:
[----:B------:R-:W-:Y:S05]  /*e230*/  BSYNC B0 ;  /* 0x0000000000007941 */ /* 0x000fea0003800000 */
.L_x_86:
[----:B------:R-:W-:-:S13]  /*e240*/  ISETP.GE.AND P0, PT, R3, 0x81, PT ;  /* 0x000000810300780c */ /* 0x000fda0003f06270 */
[----:B------:R-:W-:Y:S05]  /*e250*/  @!P0 EXIT ;  /* 0x000000000000894d */ /* 0x000fea0003800000 */
[----:B------:R-:W-:Y:S01]  /*e260*/  VIADD R3, R3, 0x7f ;  /* 0x0000007f03037836 */ /* 0x000fe20000000000 */
[----:B------:R-:W-:Y:S01]  /*e270*/  LOP3.LUT P0, RZ, R0, 0x1f, RZ, 0xc0, !PT ;  /* 0x0000001f00ff7812 */ /* 0x000fe2000780c0ff */
[----:B------:R-:W-:Y:S03]  /*e280*/  BSSY B0, `(.L_x_91) ;  /* 0x0000068000007945 */ /* 0x000fe60003800000 */
[----:B------:R-:W-:Y:S02]  /*e290*/  SHF.R.S32.HI R0, RZ, 0x1f, R3 ;  /* 0x0000001fff007819 */ /* 0x000fe40000011403 */
[----:B------:R-:W-:Y:S02]  /*e2a0*/  PLOP3.LUT P0, PT, P0, P2, PT, 0x2a, 0x0 ;  /* 0x000000000000781c */ /* 0x000fe40000704572 */
[----:B------:R-:W-:Y:S01]  /*e2b0*/  LEA.HI R0, R0, R3, RZ, 0x7 ;  /* 0x0000000300007211 */ /* 0x000fe200078f38ff */
[----:B------:R-:W-:-:S03]  /*e2c0*/  IMAD.U32 R3, RZ, RZ, UR4 ;  /* 0x00000004ff037e24 */ /* 0x000fc6000f8e00ff */
[----:B------:R-:W-:Y:S02]  /*e2d0*/  SHF.R.S32.HI R4, RZ, 0x7, R0 ;  /* 0x00000007ff047819 */ /* 0x000fe40000011400 */
[----:B------:R-:W-:Y:S01]  /*e2e0*/  LOP3.LUT R0, R3, 0x2, RZ, 0xfc, !PT ;  /* 0x0000000203007812 */ /* 0x000fe200078efcff */
[----:B------:R-:W-:Y:S02]  /*e2f0*/  IMAD.MOV.U32 R3, RZ, RZ, 0x1 ;  /* 0x00000001ff037424 */ /* 0x000fe400078e00ff */
[----:B------:R-:W-:-:S07]  /*e300*/  IMAD.SHL.U32 R4, R4, 0x2, RZ ;  /* 0x0000000204047824 */ /* 0x000fce00078e00ff */
.L_x_102:
[----:B------:R-:W-:Y:S04]  /*e310*/  BSSY B1, `(.L_x_92) ;  /* 0x0000033000017945 */ /* 0x000fe80003800000 */
[----:B------:R-:W-:Y:S05]  /*e320*/  @!P3 BRA `(.L_x_93) ;  /* 0x0000000000c4b947 */ /* 0x000fea0003800000 */
[----:B------:R-:W1:Y:S01]  /*e330*/  S2R R6, SR_CgaCtaId ;  /* 0x0000000000067919 */ /* 0x000e620000008800 */
[----:B------:R-:W-:-:S04]  /*e340*/  MOV R5, 0x400 ;  /* 0x0000040000057802 */ /* 0x000fc80000000f00 */
[----:B-1----:R-:W-:Y:S02]  /*e350*/  LEA R7, R6, R5, 0x18 ;  /* 0x0000000506077211 */ /* 0x002fe400078ec0ff */
[----:B------:R-:W-:-:S03]  /*e360*/  SHF.L.U32 R5, R3, 0x1f, RZ ;  /* 0x0000001f03057819 */ /* 0x000fc600000006ff */
[----:B------:R-:W-:-:S04]  /*e370*/  IMAD R6, R2, 0x8, R7 ;  /* 0x0000000802067824 */ /* 0x000fc800078e0207 */
[----:B------:R-:W1:Y:S02]  /*e380*/  SYNCS.PHASECHK.TRANS64.TRYWAIT P4, [R6+URZ+0x12028], R5 ;  /* 0x01202805060075a7 */ /* 0x000e64000808017f */
[----:B-1----:R-:W-:Y:S05]  /*e390*/  @!P4 BRA `(.L_x_94) ;  /* 0x000000080088c947 */ /* 0x002fea0003800000 */
.L_x_114:
[----:B-1----:R-:W-:-:S04]  /*e3a0*/  @P2 IMAD.MOV.U32 R5, RZ, RZ, 0x3000 ;  /* 0x00003000ff052424 */ /* 0x002fc800078e00ff */
[----:B------:R1:W-:Y:S02]  /*e3b0*/  @P2 SYNCS.ARRIVE.TRANS64 RZ, [R6+URZ+0x12000], R5 ;  /* 0x0120000506ff29a7 */ /* 0x0003e4000800003f */
[----:B-1----:R-:W-:-:S04]  /*e3c0*/  PRMT R5, R0, 0x9910, RZ ;  /* 0x0000991000057816 */ /* 0x002fc800000000ff */
[----:B------:R-:W-:-:S13]  /*e3d0*/  ISETP.NE.AND P4, PT, R5, 0x2, PT ;  /* 0x000000020500780c */ /* 0x000fda0003f85270 */
[----:B------:R-:W-:Y:S05]  /*e3e0*/  @P4 BRA `(.L_x_95) ;  /* 0x0000000000044947 */ /* 0x000fea0003800000 */
[----:B------:R-:W-:Y:S01]  /*e3f0*/  BPT.TRAP 0x1 ;  /* 0x000000040000795c */ /* 0x000fe20000300000 */
.L_x_95:
[----:B------:R-:W-:Y:S05]  /*e400*/  @P0 BRA `(.L_x_96) ;  /* 0x0000000000040947 */ /* 0x000fea0003800000 */
[----:B------:R-:W-:Y:S01]  /*e410*/  BPT.TRAP 0x1 ;  /* 0x000000040000795c */ /* 0x000fe20000300000 */
.L_x_96:
[----:B------:R-:W-:Y:S01]  /*e420*/  IMAD R7, R2, 0x3000, R7 ;  /* 0x0000300002077824 */ /* 0x000fe200078e0207 */
[----:B------:R-:W-:Y:S01]  /*e430*/  R2UR UR17, R6 ;  /* 0x00000000061172ca */ /* 0x000fe200000e0000 */
[----:B------:R-:W-:Y:S01]  /*e440*/  ULDC.64 UR6, c[0x0][0x198] ;  /* 0x0000660000067ab9 */ /* 0x000fe20000000a00 */
[----:B------:R-:W-:Y:S01]  /*e450*/  R2UR UR19, R8 ;  /* 0x00000000081372ca */ /* 0x000fe200000e0000 */
[----:B------:R-:W-:Y:S01]  /*e460*/  UIADD3 UR6, UP0, UR6, 0x1f0, URZ ;  /* 0x000001f006067890 */ /* 0x000fe2000ff1e03f */
[----:B------:R-:W-:Y:S01]  /*e470*/  R2UR UR24, R7 ;  /* 0x00000000071872ca */ /* 0x000fe200000e0000 */
[----:B------:R-:W-:Y:S01]  /*e480*/  UMOV UR8, 0x0 ;  /* 0x0000000000087882 */ /* 0x000fe20000000000 */
[----:B------:R-:W-:Y:S01]  /*e490*/  UMOV UR9, 0x10000000 ;  /* 0x1000000000097882 */ /* 0x000fe20000000000 */
[----:B------:R-:W-:Y:S01]  /*e4a0*/  UIADD3.X UR7, URZ, UR7, URZ, UP0, !UPT ;  /* 0x000000073f077290 */ /* 0x000fe200087fe43f */
[----:B------:R-:W-:Y:S01]  /*e4b0*/  VIADD R5, R2, 0x1 ;  /* 0x0000000102057836 */ /* 0x000fe20000000000 */
[----:B------:R-:W-:Y:S01]  /*e4c0*/  UMOV UR18, URZ ;  /* 0x0000003f00127c82 */ /* 0x000fe20008000000 */
[----:B------:R-:W-:Y:S01]  /*e4d0*/  UMOV UR34, 0x20 ;  /* 0x0000002000227882 */ /* 0x000fe20000000000 */
[----:B------:R-:W-:Y:S01]  /*e4e0*/  UMOV UR36, UR20 ;  /* 0x0000001400247c82 */ /* 0x000fe20008000000 */
[----:B------:R-:W-:Y:S01]  /*e4f0*/  UMOV UR37, UR21 ;  /* 0x0000001500257c82 */ /* 0x000fe20008000000 */
[----:B------:R-:W-:Y:S01]  /*e500*/  UIADD3 UR17, UR17, 0x12000, URZ ;  /* 0x0001200011117890 */ /* 0x000fe2000fffe03f */
[----:B------:R-:W-:Y:S01]  /*e510*/  ISETP.NE.AND P4, PT, R5, 0x5, PT ;  /* 0x000000050500780c */ /* 0x000fe20003f85270 */
[----:B------:R-:W-:-:S02]  /*e520*/  USHF.L.U32 UR19, UR19, 0x7, URZ ;  /* 0x0000000713137899 */ /* 0x000fc4000800063f */
[----:B------:R-:W-:Y:S01]  /*e530*/  UIADD3 UR16, UR24, 0x3000, URZ ;  /* 0x0000300018107890 */ /* 0x000fe2000fffe03f */
[----:B------:R-:W-:Y:S01]  /*e540*/  SEL R2, RZ, 0x1, P4 ;  /* 0x00000001ff027807 */ /* 0x000fe20002000000 */
[----:B------:R-:W-:Y:S02]  /*e550*/  UIADD3 UR32, UR24, 0x4000, URZ ;  /* 0x0000400018207890 */ /* 0x000fe4000fffe03f */
[----:B------:R-:W-:Y:S01]  /*e560*/  UIADD3 UR24, UR24, 0x5000, URZ ;  /* 0x0000500018187890 */ /* 0x000fe2000fffe03f */
[----:B------:R-:W-:Y:S01]  /*e570*/  LOP3.LUT R3, R3, R2, RZ, 0x3c, !PT ;  /* 0x0000000203037212 */ /* 0x000fe200078e3cff */
[----:B------:R-:W-:Y:S01]  /*e580*/  UMOV UR33, UR17 ;  /* 0x0000001100217c82 */ /* 0x000fe20008000000 */
[----:B------:R-:W-:Y:S01]  /*e590*/  UMOV UR35, UR19 ;  /* 0x0000001300237c82 */ /* 0x000fe20008000000 */
[----:B------:R-:W-:Y:S01]  /*e5a0*/  UMOV UR26, 0x40 ;  /* 0x00000040001a7882 */ /* 0x000fe20000000000 */
[----:B------:R-:W-:Y:S01]  /*e5b0*/  UMOV UR28, UR20 ;  /* 0x00000014001c7c82 */ /* 0x000fe20008000000 */
[----:B------:R-:W-:Y:S01]  /*e5c0*/  UMOV UR29, UR21 ;  /* 0x00000015001d7c82 */ /* 0x000fe20008000000 */
[----:B------:R-:W-:Y:S01]  /*e5d0*/  UMOV UR25, UR17 ;  /* 0x0000001100197c82 */ /* 0x000fe20008000000 */
[----:B------:R-:W-:Y:S01]  /*e5e0*/  UMOV UR27, UR19 ;  /* 0x00000013001b7c82 */ /* 0x000fe20008000000 */
[----:B------:R1:W-:Y:S01]  /*e5f0*/  UTMALDG.4D [UR16], [UR6], desc[UR8] ;  /* 0x00000810060075b4 */ /* 0x0003e20008019000 */
[----:B------:R-:W-:Y:S01]  /*e600*/  SEL R2, R5, RZ, P4 ;  /* 0x000000ff05027207 */ /* 0x000fe20002000000 */
[----:B------:R1:W-:Y:S01]  /*e610*/  UTMALDG.4D [UR32], [UR6], desc[UR8] ;  /* 0x00000820060075b4 */ /* 0x0003e20008019000 */
[----:B------:R1:W-:Y:S02]  /*e620*/  UTMALDG.4D [UR24], [UR6], desc[UR8] ;  /* 0x00000818060075b4 */ /* 0x0003e40008019000 */
[----:B-1----:R-:W-:-:S03]  /*e630*/  NOP ;  /* 0x0000000000007918 */ /* 0x002fc60000000000 */
.L_x_93:
[----:B------:R-:W-:Y:S05]  /*e640*/  BSYNC B1 ;  /* 0x0000000000017941 */ /* 0x000fea0003800000 */
.L_x_92:
[----:B------:R-:W-:Y:S01]  /*e650*/  ISETP.LT.OR P4, PT, R4, 0x4, !P3 ;  /* 0x000000040400780c */ /* 0x000fe20005f81670 */
[----:B------:R-:W-:-:S12]  /*e660*/  BSSY B1, `(.L_x_97) ;  /* 0x0000026000017945 */ /* 0x000fd80003800000 */
[----:B------:R-:W-:Y:S05]  /*e670*/  @P4 BRA `(.L_x_98) ;  /* 0x0000000000904947 */ /* 0x000fea0003800000 */
[----:B------:R-:W1:Y:S01]  /*e680*/  S2R R6, SR_CgaCtaId ;  /* 0x0000000000067919 */ /* 0x000e620000008800 */
[----:B------:R-:W-:Y:S02]  /*e690*/  MOV R5, 0x400 ;  /* 0x0000040000057802 */ /* 0x000fe40000000f00 */
[----:B------:R-:W-:Y:S02]  /*e6a0*/  SHF.L.U32 R7, R3, 0x1f, RZ ;  /* 0x0000001f03077819 */ /* 0x000fe400000006ff */
[----:B-1----:R-:W-:-:S05]  /*e6b0*/  LEA R5, R6, R5, 0x18 ;  /* 0x0000000506057211 */ /* 0x002fca00078ec0ff */
[----:B------:R-:W-:-:S04]  /*e6c0*/  IMAD R6, R2, 0x8, R5 ;  /* 0x0000000802067824 */ /* 0x000fc800078e0205 */
[----:B------:R-:W1:Y:S02]  /*e6d0*/  SYNCS.PHASECHK.TRANS64.TRYWAIT P4, [R6+URZ+0x12028], R7 ;  /* 0x01202807060075a7 */ /* 0x000e64000808017f */
[----:B-1----:R-:W-:Y:S05]  /*e6e0*/  @!P4 BRA `(.L_x_99) ;  /* 0x0000000400c8c947 */ /* 0x002fea0003800000 */
.L_x_115:
[----:B-1----:R-:W-:-:S04]  /*e6f0*/  @P1 IMAD.MOV.U32 R7, RZ, RZ, 0x3000 ;  /* 0x00003000ff071424 */ /* 0x002fc800078e00ff */
[----:B------:R1:W-:Y:S02]  /*e700*/  @P1 SYNCS.ARRIVE.TRANS64 RZ, [R6+URZ+0x12000], R7 ;  /* 0x0120000706ff19a7 */ /* 0x0003e4000800003f */
[----:B-1----:R-:W-:-:S04]  /*e710*/  PRMT R7, R0, 0x9910, RZ ;  /* 0x0000991000077816 */ /* 0x002fc800000000ff */
[----:B------:R-:W-:-:S13]  /*e720*/  ISETP.NE.AND P4, PT, R7, 0x2, PT ;  /* 0x000000020700780c */ /* 0x000fda0003f85270 */
[----:B------:R-:W-:Y:S05]  /*e730*/  @P4 BRA `(.L_x_100) ;  /* 0x0000000000044947 */ /* 0x000fea0003800000 */
[----:B------:R-:W-:Y:S01]  /*e740*/  BPT.TRAP 0x1 ;  /* 0x000000040000795c */ /* 0x000fe20000300000 */
.L_x_100:
[----:B------:R-:W-:Y:S05]  /*e750*/  @P0 BRA `(.L_x_101) ;  /* 0x0000000000040947 */ /* 0x000fea0003800000 */
[----:B------:R-:W-:Y:S01]  /*e760*/  BPT.TRAP 0x1 ;  /* 0x000000040000795c */ /* 0x000fe20000300000 */
.L_x_101:
        /* <DEDUP_REMOVED lines=11> */
[----:B------:R-:W-:-:S03]  /*e820*/  VIADD R8, R8, 0x1 ;  /* 0x0000000108087836 */ /* 0x000fc60000000000 */
[----:B------:R-:W-:Y:S01]  /*e830*/  UIADD3 UR17, UR17, 0x12000, URZ ;  /* 0x0001200011117890 */ /* 0x000fe2000fffe03f */
[C---:B------:R-:W-:Y:S01]  /*e840*/  ISETP.NE.AND P4, PT, R2.reuse, 0x5, PT ;  /* 0x000000050200780c */ /* 0x040fe20003f85270 */
[----:B------:R-:W-:Y:S02]  /*e850*/  USHF.L.U32 UR18, UR18, 0x7, URZ ;  /* 0x0000000712127899 */ /* 0x000fe4000800063f */
[----:B------:R-:W-:Y:S01]  /*e860*/  UIADD3 UR16, UR16, 0x3000, URZ ;  /* 0x0000300010107890 */ /* 0x000fe2000fffe03f */
[----:B------:R-:W-:Y:S02]  /*e870*/  SEL R6, RZ, 0x1, P4 ;  /* 0x00000001ff067807 */ /* 0x000fe40002000000 */
[----:B------:R-:W-:Y:S02]  /*e880*/  SEL R2, R2, RZ, P4 ;  /* 0x000000ff02027207 */ /* 0x000fe40002000000 */
[----:B------:R-:W-:-:S04]  /*e890*/  LOP3.LUT R3, R3, R6, RZ, 0x3c, !PT ;  /* 0x0000000603037212 */ /* 0x000fc800078e3cff */
[----:B------:R1:W-:Y:S02]  /*e8a0*/  UTMALDG.4D [UR16], [UR6], desc[UR8] ;  /* 0x00000810060075b4 */ /* 0x0003e40008019000 */
[----:B-1----:R-:W-:Y:S01]  /*e8b0*/  NOP ;  /* 0x0000000000007918 */ /* 0x002fe20000000000 */
.L_x_98:
[----:B------:R-:W-:Y:S05]  /*e8c0*/  BSYNC B1 ;  /* 0x0000000000017941 */ /* 0x000fea0003800000 */
.L_x_97:
[C---:B------:R-:W-:Y:S01]  /*e8d0*/  ISETP.GT.AND P4, PT, R4.reuse, 0x4, PT ;  /* 0x000000040400780c */ /* 0x040fe20003f84270 */
[----:B------:R-:W-:-:S12]  /*e8e0*/  VIADD R4, R4, 0xfffffffe ;  /* 0xfffffffe04047836 */ /* 0x000fd80000000000 */
[----:B------:R-:W-:Y:S05]  /*e8f0*/  @P4 BRA `(.L_x_102) ;  /* 0xfffffff800844947 */ /* 0x000fea000383ffff */
[----:B------:R-:W-:Y:S05]  /*e900*/  BSYNC B0 ;  /* 0x0000000000007941 */ /* 0x000fea0003800000 */
.L_x_91:
[----:B------:R-:W-:Y:S05]  /*e910*/  EXIT ;  /* 0x000000000000794d */ /* 0x000fea0003800000 */
.L_x_15:
[----:B--2---:R-:W-:-:S04]  /*e920*/  IMAD.U32 R3, RZ, RZ, UR8 ;  /* 0x00000008ff037e24 */ /* 0x004fc8000f8e00ff */
[----:B------:R2:W3:Y:S03]  /*e930*/  SYNCS.PHASECHK.TRANS64.TRYWAIT P1, [R3+URZ+0x12050], R4 ;  /* 0x01205004030075a7 */ /* 0x0004e6000802017f */
[----:B---3--:R-:W-:Y:S05]  /*e940*/  @!P1 NANOSLEEP.SYNCS 0x989680 ;  /* 0x009896800000995d */ /* 0x008fea0003900000 */
[----:B------:R-:W3:Y:S02]  /*e950*/  @!P1 SYNCS.PHASECHK.TRANS64 P1, [R3+URZ+0x12050], R4 ;  /* 0x01205004030095a7 */ /* 0x000ee4000802007f */
[----:B---3--:R-:W-:Y:S05]  /*e960*/  @!P1 BRA `(.L_x_15) ;  /* 0xfffffffc00ec9947 */ /* 0x008fea000383ffff */
[----:B------:R-:W-:Y:S05]  /*e970*/  BRA `(.L_x_103) ;  /* 0xffffff2400147947 */ /* 0x000fea000383ffff */
.L_x_17:
[----:B---3--:R-:W-:-:S04]  /*e980*/  IMAD.U32 R2, RZ, RZ, UR36 ;  /* 0x00000024ff027e24 */ /* 0x008fc8000f8e00ff */
[----:B------:R3:W4:Y:S03]  /*e990*/  SYNCS.PHASECHK.TRANS64.TRYWAIT P1, [R2+URZ+0x12000], R11 ;  /* 0x0120000b020075a7 */ /* 0x000726000802017f */
[----:B----4-:R-:W-:Y:S05]  /*e9a0*/  @!P1 NANOSLEEP.SYNCS 0x989680 ;  /* 0x009896800000995d */ /* 0x010fea0003900000 */
[----:B------:R-:W4:Y:S02]  /*e9b0*/  @!P1 SYNCS.PHASECHK.TRANS64 P1, [R2+URZ+0x12000], R11 ;  /* 0x0120000b020095a7 */ /* 0x000f24000802007f */
[----:B----4-:R-:W-:Y:S05]  /*e9c0*/  @!P1 BRA `(.L_x_17) ;  /* 0xfffffffc00ec9947 */ /* 0x010fea000383ffff */
[----:B------:R-:W-:Y:S05]  /*e9d0*/  BRA `(.L_x_104) ;  /* 0xffffff24001c7947 */ /* 0x000fea000383ffff */
.L_x_18:
[----:B--2---:R-:W-:-:S04]  /*e9e0*/  IMAD.U32 R3, RZ, RZ, UR20 ;  /* 0x00000014ff037e24 */ /* 0x004fc8000f8e00ff */
[----:B------:R2:W3:Y:S03]  /*e9f0*/  SYNCS.PHASECHK.TRANS64.TRYWAIT P1, [R3+URZ+-0x8], R2 ;  /* 0xfffff802030075a7 */ /* 0x0004e6000802017f */
[----:B---3--:R-:W-:Y:S05]  /*ea00*/  @!P1 NANOSLEEP.SYNCS 0x989680 ;  /* 0x009896800000995d */ /* 0x008fea0003900000 */
[----:B------:R-:W3:Y:S02]  /*ea10*/  @!P1 SYNCS.PHASECHK.TRANS64 P1, [R3+URZ+-0x8], R2 ;  /* 0xfffff802030095a7 */ /* 0x000ee4000802007f */
[----:B---3--:R-:W-:Y:S05]  /*ea20*/  @!P1 BRA `(.L_x_18) ;  /* 0xfffffffc00ec9947 */ /* 0x008fea000383ffff */
[----:B------:R-:W-:Y:S05]  /*ea30*/  BRA `(.L_x_105) ;  /* 0xffffff2400187947 */ /* 0x000fea000383ffff */
.L_x_20:
[----:B-1----:R-:W-:-:S04]  /*ea40*/  IMAD.U32 R14, RZ, RZ, UR36 ;  /* 0x00000024ff0e7e24 */ /* 0x002fc8000f8e00ff */
[----:B------:R1:W2:Y:S03]  /*ea50*/  SYNCS.PHASECHK.TRANS64.TRYWAIT P2, [R14+URZ+0x12008], R11 ;  /* 0x0120080b0e0075a7 */ /* 0x0002a6000804017f */
[----:B--2---:R-:W-:Y:S05]  /*ea60*/  @!P2 NANOSLEEP.SYNCS 0x989680 ;  /* 0x009896800000a95d */ /* 0x004fea0003900000 */
[----:B------:R-:W2:Y:S02]  /*ea70*/  @!P2 SYNCS.PHASECHK.TRANS64 P2, [R14+URZ+0x12008], R11 ;  /* 0x0120080b0e00a5a7 */ /* 0x000ea4000804007f */
[----:B--2---:R-:W-:Y:S05]  /*ea80*/  @!P2 BRA `(.L_x_20) ;  /* 0xfffffffc00eca947 */ /* 0x004fea000383ffff */
[----:B------:R-:W-:Y:S05]  /*ea90*/  BRA `(.L_x_106) ;  /* 0xffffff5800d07947 */ /* 0x000fea000383ffff */
.L_x_25:
[----:B-1----:R-:W-:-:S04]  /*eaa0*/  IMAD.U32 R7, RZ, RZ, UR7 ;  /* 0x00000007ff077e24 */ /* 0x002fc8000f8e00ff */
[----:B------:R1:W2:Y:S03]  /*eab0*/  SYNCS.PHASECHK.TRANS64.TRYWAIT P3, [R7+URZ+0x12000], R6 ;  /* 0x01200006070075a7 */ /* 0x0002a6000806017f */
[----:B--2---:R-:W-:Y:S05]  /*eac0*/  @!P3 NANOSLEEP.SYNCS 0x989680 ;  /* 0x009896800000b95d */ /* 0x004fea0003900000 */
[----:B------:R-:W2:Y:S02]  /*ead0*/  @!P3 SYNCS.PHASECHK.TRANS64 P3, [R7+URZ+0x12000], R6 ;  /* 0x012000060700b5a7 */ /* 0x000ea4000806007f */
[----:B--2---:R-:W-:Y:S05]  /*eae0*/  @!P3 BRA `(.L_x_25) ;  /* 0xfffffffc00ecb947 */ /* 0x004fea000383ffff */
[----:B------:R-:W-:Y:S05]  /*eaf0*/  BRA `(.L_x_107) ;  /* 0xffffff5c00887947 */ /* 0x000fea000383ffff */
.L_x_29:
[----:B-1----:R-:W-:-:S04]  /*eb00*/  IMAD.U32 R14, RZ, RZ, UR5 ;  /* 0x00000005ff0e7e24 */ /* 0x002fc8000f8e00ff */
[----:B------:R1:W2:Y:S03]  /*eb10*/  SYNCS.PHASECHK.TRANS64.TRYWAIT P3, [R14+URZ+0x12000], R41 ;  /* 0x012000290e0075a7 */ /* 0x0002a6000806017f */
[----:B--2---:R-:W-:Y:S05]  /*eb20*/  @!P3 NANOSLEEP.SYNCS 0x989680 ;  /* 0x009896800000b95d */ /* 0x004fea0003900000 */
[----:B------:R-:W2:Y:S02]  /*eb30*/  @!P3 SYNCS.PHASECHK.TRANS64 P3, [R14+URZ+0x12000], R41 ;  /* 0x012000290e00b5a7 */ /* 0x000ea4000806007f */
[----:B--2---:R-:W-:Y:S05]  /*eb40*/  @!P3 BRA `(.L_x_29) ;  /* 0xfffffffc00ecb947 */ /* 0x004fea000383ffff */
[----:B------:R-:W-:Y:S05]  /*eb50*/  BRA `(.L_x_28) ;  /* 0xffffff8c00e87947 */ /* 0x000fea000383ffff */
.L_x_37:
[----:B--2---:R-:W-:-:S04]  /*eb60*/  IMAD.U32 R7, RZ, RZ, UR7 ;  /* 0x00000007ff077e24 */ /* 0x004fc8000f8e00ff */
[----:B------:R2:W3:Y:S03]  /*eb70*/  SYNCS.PHASECHK.TRANS64.TRYWAIT P3, [R7+URZ+0x12000], R6 ;  /* 0x01200006070075a7 */ /* 0x0004e6000806017f */
[----:B---3--:R-:W-:Y:S05]  /*eb80*/  @!P3 NANOSLEEP.SYNCS 0x989680 ;  /* 0x009896800000b95d */ /* 0x008fea0003900000 */
[----:B------:R-:W3:Y:S02]  /*eb90*/  @!P3 SYNCS.PHASECHK.TRANS64 P3, [R7+URZ+0x12000], R6 ;  /* 0x012000060700b5a7 */ /* 0x000ee4000806007f */
[----:B---3--:R-:W-:Y:S05]  /*eba0*/  @!P3 BRA `(.L_x_37) ;  /* 0xfffffffc00ecb947 */ /* 0x008fea000383ffff */
[----:B------:R-:W-:Y:S05]  /*ebb0*/  BRA `(.L_x_108) ;  /* 0xffffff9000d47947 */ /* 0x000fea000383ffff */
.L_x_41:
[----:B-1----:R-:W-:-:S04]  /*ebc0*/  IMAD.U32 R13, RZ, RZ, UR5 ;  /* 0x00000005ff0d7e24 */ /* 0x002fc8000f8e00ff */
[----:B------:R1:W2:Y:S03]  /*ebd0*/  SYNCS.PHASECHK.TRANS64.TRYWAIT P3, [R13+URZ+0x12000], R18 ;  /* 0x012000120d0075a7 */ /* 0x0002a6000806017f */
[----:B--2---:R-:W-:Y:S05]  /*ebe0*/  @!P3 NANOSLEEP.SYNCS 0x989680 ;  /* 0x009896800000b95d */ /* 0x004fea0003900000 */
[----:B------:R-:W2:Y:S02]  /*ebf0*/  @!P3 SYNCS.PHASECHK.TRANS64 P3, [R13+URZ+0x12000], R18 ;  /* 0x012000120d00b5a7 */ /* 0x000ea4000806007f */
[----:B--2---:R-:W-:Y:S05]  /*ec00*/  @!P3 BRA `(.L_x_41) ;  /* 0xfffffffc00ecb947 */ /* 0x004fea000383ffff */
[----:B------:R-:W-:Y:S05]  /*ec10*/  BRA `(.L_x_40) ;  /* 0xffffffcc00047947 */ /* 0x000fea000383ffff */
.L_x_57:
[----:B--2---:R-:W-:-:S04]  /*ec20*/  IMAD.U32 R3, RZ, RZ, UR20 ;  /* 0x00000014ff037e24 */ /* 0x004fc8000f8e00ff */
[----:B------:R2:W3:Y:S03]  /*ec30*/  SYNCS.PHASECHK.TRANS64.TRYWAIT P0, [R3+URZ+0x8], R0 ;  /* 0x00000800030075a7 */ /* 0x0004e6000800017f */
[----:B---3--:R-:W-:Y:S05]  /*ec40*/  @!P0 NANOSLEEP.SYNCS 0x989680 ;  /* 0x009896800000895d */ /* 0x008fea0003900000 */
[----:B------:R-:W3:Y:S02]  /*ec50*/  @!P0 SYNCS.PHASECHK.TRANS64 P0, [R3+URZ+0x8], R0 ;  /* 0x00000800030085a7 */ /* 0x000ee4000800007f */
[----:B---3--:R-:W-:Y:S05]  /*ec60*/  @!P0 BRA `(.L_x_57) ;  /* 0xfffffffc00ec8947 */ /* 0x008fea000383ffff */
[----:B------:R-:W-:Y:S05]  /*ec70*/  BRA `(.L_x_109) ;  /* 0xffffffd400987947 */ /* 0x000fea000383ffff */
.L_x_73:
[----:B--2---:R2:W4:Y:S02]  /*ec80*/  SYNCS.PHASECHK.TRANS64.TRYWAIT P0, [R4+URZ+0x12060], R3 ;  /* 0x01206003040075a7 */ /* 0x004524000800017f */
[----:B----4-:R-:W-:Y:S05]  /*ec90*/  @!P0 NANOSLEEP.SYNCS 0x989680 ;  /* 0x009896800000895d */ /* 0x010fea0003900000 */
[----:B------:R-:W4:Y:S02]  /*eca0*/  @!P0 SYNCS.PHASECHK.TRANS64 P0, [R4+URZ+0x12060], R3 ;  /* 0x01206003040085a7 */ /* 0x000f24000800007f */
[----:B----4-:R-:W-:Y:S05]  /*ecb0*/  @!P0 BRA `(.L_x_73) ;  /* 0xfffffffc00f08947 */ /* 0x010fea000383ffff */
[----:B------:R-:W-:Y:S05]  /*ecc0*/  BRA `(.L_x_110) ;  /* 0xffffffe800847947 */ /* 0x000fea000383ffff */
.L_x_78:
[----:B-1----:R1:W2:Y:S02]  /*ecd0*/  SYNCS.PHASECHK.TRANS64.TRYWAIT P0, [R5+URZ+0x12028], R2 ;  /* 0x01202802050075a7 */ /* 0x0022a4000800017f */
[----:B--2---:R-:W-:Y:S05]  /*ece0*/  @!P0 NANOSLEEP.SYNCS 0x989680 ;  /* 0x009896800000895d */ /* 0x004fea0003900000 */
[----:B------:R-:W2:Y:S02]  /*ecf0*/  @!P0 SYNCS.PHASECHK.TRANS64 P0, [R5+URZ+0x12028], R2 ;  /* 0x01202802050085a7 */ /* 0x000ea4000800007f */
[----:B--2---:R-:W-:Y:S05]  /*ed00*/  @!P0 BRA `(.L_x_78) ;  /* 0xfffffffc00f08947 */ /* 0x004fea000383ffff */
[----:B------:R-:W-:Y:S05]  /*ed10*/  BRA `(.L_x_111) ;  /* 0xffffffec00387947 */ /* 0x000fea000383ffff */
.L_x_83:
[----:B-1----:R1:W2:Y:S02]  /*ed20*/  SYNCS.PHASECHK.TRANS64.TRYWAIT P0, [R5+URZ+0x12060], R6 ;  /* 0x01206006050075a7 */ /* 0x0022a4000800017f */
[----:B--2---:R-:W-:Y:S05]  /*ed30*/  @!P0 NANOSLEEP.SYNCS 0x989680 ;  /* 0x009896800000895d */ /* 0x004fea0003900000 */
[----:B------:R-:W2:Y:S02]  /*ed40*/  @!P0 SYNCS.PHASECHK.TRANS64 P0, [R5+URZ+0x12060], R6 ;  /* 0x01206006050085a7 */ /* 0x000ea4000800007f */
[----:B--2---:R-:W-:Y:S05]  /*ed50*/  @!P0 BRA `(.L_x_83) ;  /* 0xfffffffc00f08947 */ /* 0x004fea000383ffff */
[----:B------:R-:W-:Y:S05]  /*ed60*/  BRA `(.L_x_112) ;  /* 0xffffffec00ec7947 */ /* 0x000fea000383ffff */
.L_x_88:
[----:B-1----:R1:W2:Y:S02]  /*ed70*/  SYNCS.PHASECHK.TRANS64.TRYWAIT P0, [R4+URZ+0x12028], R7 ;  /* 0x01202807040075a7 */ /* 0x0022a4000800017f */
[----:B--2---:R-:W-:Y:S05]  /*ed80*/  @!P0 NANOSLEEP.SYNCS 0x989680 ;  /* 0x009896800000895d */ /* 0x004fea0003900000 */
[----:B------:R-:W2:Y:S02]  /*ed90*/  @!P0 SYNCS.PHASECHK.TRANS64 P0, [R4+URZ+0x12028], R7 ;  /* 0x01202807040085a7 */ /* 0x000ea4000800007f */
[----:B--2---:R-:W-:Y:S05]  /*eda0*/  @!P0 BRA `(.L_x_88) ;  /* 0xfffffffc00f08947 */ /* 0x004fea000383ffff */
[----:B------:R-:W-:Y:S05]  /*edb0*/  BRA `(.L_x_113) ;  /* 0xfffffff000ac7947 */ /* 0x000fea000383ffff */
.L_x_94:
[----:B-1----:R1:W2:Y:S02]  /*edc0*/  SYNCS.PHASECHK.TRANS64.TRYWAIT P4, [R6+URZ+0x12028], R5 ;  /* 0x01202805060075a7 */ /* 0x0022a4000808017f */
[----:B--2---:R-:W-:Y:S05]  /*edd0*/  @!P4 NANOSLEEP.SYNCS 0x989680 ;  /* 0x009896800000c95d */ /* 0x004fea0003900000 */
[----:B------:R-:W2:Y:S02]  /*ede0*/  @!P4 SYNCS.PHASECHK.TRANS64 P4, [R6+URZ+0x12028], R5 ;  /* 0x012028050600c5a7 */ /* 0x000ea4000808007f */
[----:B--2---:R-:W-:Y:S05]  /*edf0*/  @!P4 BRA `(.L_x_94) ;  /* 0xfffffffc00f0c947 */ /* 0x004fea000383ffff */
[----:B------:R-:W-:Y:S05]  /*ee00*/  BRA `(.L_x_114) ;  /* 0xfffffff400647947 */ /* 0x000fea000383ffff */
.L_x_99:
[----:B-1----:R1:W2:Y:S02]  /*ee10*/  SYNCS.PHASECHK.TRANS64.TRYWAIT P4, [R6+URZ+0x12028], R7 ;  /* 0x01202807060075a7 */ /* 0x0022a4000808017f */
[----:B--2---:R-:W-:Y:S05]  /*ee20*/  @!P4 NANOSLEEP.SYNCS 0x989680 ;  /* 0x009896800000c95d */ /* 0x004fea0003900000 */
[----:B------:R-:W2:Y:S02]  /*ee30*/  @!P4 SYNCS.PHASECHK.TRANS64 P4, [R6+URZ+0x12028], R7 ;  /* 0x012028070600c5a7 */ /* 0x000ea4000808007f */
[----:B--2---:R-:W-:Y:S05]  /*ee40*/  @!P4 BRA `(.L_x_99) ;  /* 0xfffffffc00f0c947 */ /* 0x004fea000383ffff */
[----:B------:R-:W-:Y:S05]  /*ee50*/  BRA `(.L_x_115) ;  /* 0xfffffff800247947 */ /* 0x000fea000383ffff */
        .weak           $__internal_0_$__cuda_sm20_rcp_rn_f32_slowpath
        .type           $__internal_0_$__cuda_sm20_rcp_rn_f32_slowpath,@function
        .size           $__internal_0_$__cuda_sm20_rcp_rn_f32_slowpath,(.L_x_121 - $__internal_0_$__cuda_sm20_rcp_rn_f32_slowpath)
$__internal_0_$__cuda_sm20_rcp_rn_f32_slowpath:
[----:B------:R-:W-:Y:S01]  /*ee60*/  IMAD.SHL.U32 R0, R2, 0x2, RZ ;  /* 0x0000000202007824 */ /* 0x000fe200078e00ff */
[----:B------:R-:W-:Y:S04]  /*ee70*/  BSSY B2, `(.L_x_116) ;  /* 0x0000030000027945 */ /* 0x000fe80003800000 */
[----:B------:R-:W-:-:S04]  /*ee80*/  SHF.R.U32.HI R13, RZ, 0x18, R0 ;  /* 0x00000018ff0d7819 */ /* 0x000fc80000011600 */
[----:B------:R-:W-:-:S13]  /*ee90*/  ISETP.NE.U32.AND P0, PT, R13, RZ, PT ;  /* 0x000000ff0d00720c */ /* 0x000fda0003f05070 */
[----:B------:R-:W-:Y:S05]  /*eea0*/  @P0 BRA `(.L_x_117) ;  /* 0x0000000000280947 */ /* 0x000fea0003800000 */
[----:B------:R-:W-:-:S05]  /*eeb0*/  IMAD.SHL.U32 R0, R2, 0x2, RZ ;  /* 0x0000000202007824 */ /* 0x000fca00078e00ff */
[----:B------:R-:W-:-:S13]  /*eec0*/  ISETP.NE.AND P0, PT, R0, RZ, PT ;  /* 0x000000ff0000720c */ /* 0x000fda0003f05270 */
[----:B------:R-:W-:Y:S01]  /*eed0*/  @P0 FFMA R5, R2, 1.84467440737095516160e+19, RZ ;  /* 0x5f80000002050823 */ /* 0x000fe200000000ff */
[----:B------:R-:W-:Y:S08]  /*eee0*/  @!P0 MUFU.RCP R3, R2 ;  /* 0x0000000200038308 */ /* 0x000ff00000001000 */
[----:B------:R-:W1:Y:S02]  /*eef0*/  @P0 MUFU.RCP R0, R5 ;  /* 0x0000000500000308 */ /* 0x000e640000001000 */
[----:B-1----:R-:W-:-:S04]  /*ef00*/  @P0 FFMA R12, R5, R0, -1 ;  /* 0xbf800000050c0423 */ /* 0x002fc80000000000 */
[----:B------:R-:W-:-:S04]  /*ef10*/  @P0 FADD.FTZ R13, -R12, -RZ ;  /* 0x800000ff0c0d0221 */ /* 0x000fc80000010100 */
[----:B------:R-:W-:-:S04]  /*ef20*/  @P0 FFMA R0, R0, R13, R0 ;  /* 0x0000000d00000223 */ /* 0x000fc80000000000 */
[----:B------:R-:W-:Y:S01]  /*ef30*/  @P0 FFMA R3, R0, 1.84467440737095516160e+19, RZ ;  /* 0x5f80000000030823 */ /* 0x000fe200000000ff */
[----:B------:R-:W-:Y:S06]  /*ef40*/  BRA `(.L_x_118) ;  /* 0x0000000000887947 */ /* 0x000fec0003800000 */
.L_x_117:
[----:B------:R-:W-:-:S05]  /*ef50*/  VIADD R19, R13, 0xffffff03 ;  /* 0xffffff030d137836 */ /* 0x000fca0000000000 */
[----:B------:R-:W-:-:S13]  /*ef60*/  ISETP.GT.U32.AND P0, PT, R19, 0x1, PT ;  /* 0x000000011300780c */ /* 0x000fda0003f04070 */
[----:B------:R-:W-:Y:S05]  /*ef70*/  @P0 BRA `(.L_x_119) ;  /* 0x0000000000780947 */ /* 0x000fea0003800000 */
[----:B------:R-:W-:Y:S01]  /*ef80*/  LOP3.LUT R0, R2, 0x7fffff, RZ, 0xc0, !PT ;  /* 0x007fffff02007812 */ /* 0x000fe200078ec0ff */
[----:B------:R-:W-:-:S03]  /*ef90*/  IMAD.MOV.U32 R14, RZ, RZ, 0x3 ;  /* 0x00000003ff0e7424 */ /* 0x000fc600078e00ff */
[----:B------:R-:W-:Y:S02]  /*efa0*/  LOP3.LUT R0, R0, 0x3f800000, RZ, 0xfc, !PT ;  /* 0x3f80000000007812 */ /* 0x000fe400078efcff */
[----:B------:R-:W-:Y:S02]  /*efb0*/  SHF.L.U32 R14, R14, R19, RZ ;  /* 0x000000130e0e7219 */ /* 0x000fe400000006ff */
[----:B------:R-:W1:Y:S02]  /*efc0*/  MUFU.RCP R3, R0 ;  /* 0x0000000000037308 */ /* 0x000e640000001000 */
[----:B-1----:R-:W-:-:S04]  /*efd0*/  FFMA R5, R0, R3, -1 ;  /* 0xbf80000000057423 */ /* 0x002fc80000000003 */
[----:B------:R-:W-:-:S04]  /*efe0*/  FADD.FTZ R12, -R5, -RZ ;  /* 0x800000ff050c7221 */ /* 0x000fc80000010100 */
[CCC-:B------:R-:W-:Y:S01]  /*eff0*/  FFMA.RM R5, R3.reuse, R12.reuse, R3.reuse ;  /* 0x0000000c03057223 */ /* 0x1c0fe20000004003 */
[----:B------:R-:W-:-:S04]  /*f000*/  FFMA.RP R12, R3, R12, R3 ;  /* 0x0000000c030c7223 */ /* 0x000fc80000008003 */
[C---:B------:R-:W-:Y:S02]  /*f010*/  LOP3.LUT R3, R5.reuse, 0x7fffff, RZ, 0xc0, !PT ;  /* 0x007fffff05037812 */ /* 0x040fe400078ec0ff */
[----:B------:R-:W-:Y:S02]  /*f020*/  FSETP.NEU.FTZ.AND P0, PT, R5, R12, PT ;  /* 0x0000000c0500720b */ /* 0x000fe40003f1d000 */
[----:B------:R-:W-:Y:S02]  /*f030*/  LOP3.LUT R3, R3, 0x800000, RZ, 0xfc, !PT ;  /* 0x0080000003037812 */ /* 0x000fe400078efcff */
[----:B------:R-:W-:Y:S02]  /*f040*/  SEL R5, RZ, 0xffffffff, !P0 ;  /* 0xffffffffff057807 */ /* 0x000fe40004000000 */
[----:B------:R-:W-:-:S03]  /*f050*/  LOP3.LUT R14, R14, R3, RZ, 0xc0, !PT ;  /* 0x000000030e0e7212 */ /* 0x000fc600078ec0ff */
[----:B------:R-:W-:Y:S01]  /*f060*/  IMAD.MOV R0, RZ, RZ, -R5 ;  /* 0x000000ffff007224 */ /* 0x000fe200078e0a05 */
[----:B------:R-:W-:-:S04]  /*f070*/  SHF.R.U32.HI R14, RZ, R19, R14 ;  /* 0x00000013ff0e7219 */ /* 0x000fc8000001160e */
[----:B------:R-:W-:Y:S02]  /*f080*/  LOP3.LUT P1, RZ, R0, R19, R3, 0xf8, !PT ;  /* 0x0000001300ff7212 */ /* 0x000fe4000782f803 */
[C---:B------:R-:W-:Y:S02]  /*f090*/  LOP3.LUT P0, RZ, R14.reuse, 0x1, RZ, 0xc0, !PT ;  /* 0x000000010eff7812 */ /* 0x040fe4000780c0ff */
[----:B------:R-:W-:-:S04]  /*f0a0*/  LOP3.LUT P2, RZ, R14, 0x2, RZ, 0xc0, !PT ;  /* 0x000000020eff7812 */ /* 0x000fc8000784c0ff */
[----:B------:R-:W-:Y:S02]  /*f0b0*/  PLOP3.LUT P0, PT, P0, P1, P2, 0xe0, 0x0 ;  /* 0x000000000000781c */ /* 0x000fe40000703c20 */
[----:B------:R-:W-:Y:S02]  /*f0c0*/  LOP3.LUT P1, RZ, R2, 0x7fffff, RZ, 0xc0, !PT ;  /* 0x007fffff02ff7812 */ /* 0x000fe4000782c0ff */
[----:B------:R-:W-:-:S05]  /*f0d0*/  SEL R0, RZ, 0x1, !P0 ;  /* 0x00000001ff007807 */ /* 0x000fca0004000000 */
[----:B------:R-:W-:-:S05]  /*f0e0*/  IMAD.MOV R0, RZ, RZ, -R0 ;  /* 0x000000ffff007224 */ /* 0x000fca00078e0a00 */
[----:B------:R-:W-:Y:S01]  /*f0f0*/  ISETP.GE.AND P0, PT, R0, RZ, PT ;  /* 0x000000ff0000720c */ /* 0x000fe20003f06270 */
[----:B------:R-:W-:-:S05]  /*f100*/  VIADD R0, R13, 0xffffff04 ;  /* 0xffffff040d007836 */ /* 0x000fca0000000000 */
[----:B------:R-:W-:-:S07]  /*f110*/  SHF.R.U32.HI R3, RZ, R0, R3 ;  /* 0x00000000ff037219 */ /* 0x000fce0000011603 */
[----:B------:R-:W-:-:S04]  /*f120*/  @!P0 VIADD R3, R3, 0x1 ;  /* 0x0000000103038836 */ /* 0x000fc80000000000 */
[----:B------:R-:W-:-:S05]  /*f130*/  @!P1 IMAD.SHL.U32 R3, R3, 0x2, RZ ;  /* 0x0000000203039824 */ /* 0x000fca00078e00ff */
[----:B------:R-:W-:Y:S01]  /*f140*/  LOP3.LUT R3, R3, 0x80000000, R2, 0xf8, !PT ;  /* 0x8000000003037812 */ /* 0x000fe200078ef802 */
[----:B------:R-:W-:Y:S06]  /*f150*/  BRA `(.L_x_118) ;  /* 0x0000000000047947 */ /* 0x000fec0003800000 */
.L_x_119:
[----:B------:R1:W2:Y:S02]  /*f160*/  MUFU.RCP R3, R2 ;  /* 0x0000000200037308 */ /* 0x0002a40000001000 */
.L_x_118:
[----:B------:R-:W-:Y:S05]  /*f170*/  BSYNC B2 ;  /* 0x0000000000027941 */ /* 0x000fea0003800000 */
.L_x_116:
[----:B--2---:R-:W-:Y:S02]  /*f180*/  IMAD.MOV.U32 R0, RZ, RZ, R3 ;  /* 0x000000ffff007224 */ /* 0x004fe400078e0003 */
[----:B-1----:R-:W-:Y:S02]  /*f190*/  IMAD.MOV.U32 R2, RZ, RZ, R15 ;  /* 0x000000ffff027224 */ /* 0x002fe400078e000f */
[----:B------:R-:W-:-:S04]  /*f1a0*/  IMAD.MOV.U32 R3, RZ, RZ, 0x0 ;  /* 0x00000000ff037424 */ /* 0x000fc800078e00ff */
[----:B------:R-:W-:Y:S05]  /*f1b0*/  RET.REL.NODEC R2 `(_ZN7cutlass13device_kernelINS_4fmha6kernel28FmhaKernelTmaWarpSpecializedINS1_10collective30FmhaMainloopTmaWarpSpecializedINS_12float_e4m3_tEffN4cute5tupleIJNS7_1CILi128EEESA_NS9_ILi96EEEEEENS8_IJiNS9_ILi1EEENS8_IJiiEEEEEESF_NS8_IJSD_iSE_EEENS4_14ResidualFusionEJEEENS4_15FmhaFwdEpilogueIS6_fNS8_IJNS9_ILi64EEESB_SA_EEEEENS2_23IndividualTileSchedulerEJEEEEEvNT_6ParamsE) ;  /* 0xffffff0c02907950 */ /* 0x000fea0003c3ffff */
.L_x_120:
[----:B------:R-:W-:-:S00]  /*f1c0*/  BRA `(.L_x_120) ;  /* 0xfffffffc00fc7947 */ /* 0x000fc0000383ffff */
[----:B------:R-:W-:-:S00]  /*f1d0*/  NOP ;  /* 0x0000000000007918 */ /* 0x000fc00000000000 */
        /* <DEDUP_REMOVED lines=10> */
.L_x_121:


//--------------------- .nv.global.init           --------------------------
	.section	.nv.global.init,"aw",@progbits
.nv.global.init:
	.type		$str$24,@object
	.size		$str$24,($str$25 - $str$24)
$str$24:
        /*0000*/ 	.byte	0x28, 0x61, 0x64, 0x64, 0x72, 0x65, 0x73, 0x73, 0x20, 0x26, 0x20, 0x6d, 0x61, 0x73, 0x6b, 0x29
        /*0010*/ 	.byte	0x20, 0x3d, 0x3d, 0x20, 0x30, 0x00
	.type		$str$25,@object
	.size		$str$25,(__unnamed_1 - $str$25)
$str$25:
        /*0016*/ 	.byte	0x2f, 0x74, 0x6d, 0x70, 0x2f, 0x63, 0x75, 0x74, 0x6c, 0x61, 0x73, 0x73, 0x5f, 0x73, 0x77, 0x65
        /*0026*/ 	.byte	0x65, 0x70, 0x5f, 0x73, 0x72, 0x63, 0x2f, 0x69, 0x6e, 0x63, 0x6c, 0x75, 0x64, 0x65, 0x2f, 0x63
        /*0036*/ 	.byte	0x75, 0x74, 0x65, 0x2f, 0x70, 0x6f, 0x69, 0x6e, 0x74, 0x65, 0x72, 0x5f, 0x66, 0x6c, 0x61, 0x67
        /*0046*/ 	.byte	0x67, 0x65, 0x64, 0x2e, 0x68, 0x70, 0x70, 0x00
	.type		__unnamed_1,@object
	.size		__unnamed_1,(__unnamed_2 - __unnamed_1)
__unnamed_1:
        /*004e*/ 	.byte	0x61, 0x75, 0x74, 0x6f, 0x20, 0x63, 0x75, 0x74, 0x65, 0x3a, 0x3a, 0x61, 0x73, 0x5f, 0x70, 0x6f
        /* <DEDUP_REMOVED lines=27> */
        /*020e*/ 	.byte	0x43, 0x3c, 0x32, 0x30, 0x34, 0x38, 0x3e, 0x3e, 0x3e, 0x3e, 0x3e, 0x5d, 0x00
	.type		__unnamed_2,@object
	.size		__unnamed_2,(.L_1 - __unnamed_2)
__unnamed_2:
        /* <DEDUP_REMOVED lines=29> */
.L_1:


//--------------------- .nv.shared._ZN7cutlass13device_kernelINS_4fmha6kernel28FmhaKernelTmaWarpSpecializedINS1_10collective30FmhaMainloopTmaWarpSpecializedINS_12float_e4m3_tEffN4cute5tupleIJNS7_1CILi128EEESA_NS9_ILi96EEEEEENS8_IJiNS9_ILi1EEENS8_IJiiEEEEEESF_NS8_IJSD_iSE_EEENS4_14ResidualFusionEJEEENS4_15FmhaFwdEpilogueIS6_fNS8_IJNS9_ILi64EEESB_SA_EEEEENS2_23IndividualTileSchedulerEJEEEEEvNT_6ParamsE --------------------------
	.section	.nv.shared._ZN7cutlass13device_kernelINS_4fmha6kernel28FmhaKernelTmaWarpSpecializedINS1_10collective30FmhaMainloopTmaWarpSpecializedINS_12float_e4m3_tEffN4cute5tupleIJNS7_1CILi128EEESA_NS9_ILi96EEEEEENS8_IJiNS9_ILi1EEENS8_IJiiEEEEEESF_NS8_IJSD_iSE_EEENS4_14ResidualFusionEJEEENS4_15FmhaFwdEpilogueIS6_fNS8_IJNS9_ILi64EEESB_SA_EEEEENS2_23IndividualTileSchedulerEJEEEEEvNT_6ParamsE,"aw",@nobits
	.sectionflags	@""
	.align	16
	.zero		1024


//--------------------- .nv.shared.reserved.0     --------------------------
	.section	.nv.shared.reserved.0,"aw",@nobits
	.weak		__nv_reservedSMEM_offset_0_alias
	.size		__nv_reservedSMEM_offset_0_alias, 0, 0
	.other		__nv_reservedSMEM_offset_0_alias,@"STO_CUDA_RESERVED_SHARED STV_DEFAULT"
__nv_reservedSMEM_offset_0_alias:
	.zero		0


//--------------------- .nv.global                --------------------------
	.section	.nv.global,"aw",@nobits
.nv.global:
	.type		_ZN39_INTERNAL_3574f9ba_4_k_cu_e60f1f2c_29344cute1_E,@object
	.size		_ZN39_INTERNAL_3574f9ba_4_k_cu_e60f1f2c_29344cute1_E,(_ZN39_INTERNAL_3574f9ba_4_k_cu_e60f1f2c_29344cuda3std3__45__cpo6cbeginE - _ZN39_INTERNAL_3574f9ba_4_k_cu_e60f1f2c_29344cute1_E)
_ZN39_INTERNAL_3574f9ba_4_k_cu_e60f1f2c_29344cute1_E:
	.zero		1
	.type		_ZN39_INTERNAL_3574f9ba_4_k_cu_e60f1f2c_29344cuda3std3__45__cpo6cbeginE,@object
	.size		_ZN39_INTERNAL_3574f9ba_4_k_cu_e60f1f2c_29344cuda3std3__45__cpo6cbeginE,(_ZN39_INTERNAL_3574f9ba_4_k_cu_e60f1f2c_29344cuda3std3__48in_placeE - _ZN39_INTERNAL_3574f9ba_4_k_cu_e60f1f2c_29344cuda3std3__45__cpo6cbeginE)
_ZN39_INTERNAL_3574f9ba_4_k_cu_e60f1f2c_29344cuda3std3__45__cpo6cbeginE:
	.zero		1
	.type		_ZN39_INTERNAL_3574f9ba_4_k_cu_e60f1f2c_29344cuda3std3__48in_placeE,@object
	.size		_ZN39_INTERNAL_3574f9ba_4_k_cu_e60f1f2c_29344cuda3std3__48in_placeE,(_ZN39_INTERNAL_3574f9ba_4_k_cu_e60f1f2c_29344cuda3std6ranges3__45__cpo9iter_moveE - _ZN39_INTERNAL_3574f9ba_4_k_cu_e60f1f2c_29344cuda3std3__48in_placeE)
_ZN39_INTERNAL_3574f9ba_4_k_cu_e60f1f2c_29344cuda3std3__48in_placeE:
	.zero		1
	.type		_ZN39_INTERNAL_3574f9ba_4_k_cu_e60f1f2c_29344cuda3std6ranges3__45__cpo9iter_moveE,@object
	.size		_ZN39_INTERNAL_3574f9ba_4_k_cu_e60f1f2c_29344cuda3std6ranges3__45__cpo9iter_moveE,(_ZN39_INTERNAL_3574f9ba_4_k_cu_e60f1f2c_29344cuda3std3__45__cpo5beginE - _ZN39_INTERNAL_3574f9ba_4_k_cu_e60f1f2c_29344cuda3std6ranges3__45__cpo9iter_moveE)
_ZN39_INTERNAL_3574f9ba_4_k_cu_e60f1f2c_29344cuda3std6ranges3__45__cpo9iter_moveE:
	.zero		1
	.type		_ZN39_INTERNAL_3574f9ba_4_k_cu_e60f1f2c_29344cuda3std3__45__cpo5beginE,@object
	.size		_ZN39_INTERNAL_3574f9ba_4_k_cu_e60f1f2c_29344cuda3std3__45__cpo5beginE,(_ZN39_INTERNAL_3574f9ba_4_k_cu_e60f1f2c_29344cuda3std3__441_GLOBAL__N__3574f9ba_4_k_cu_e60f1f2c_29346ignoreE - _ZN39_INTERNAL_3574f9ba_4_k_cu_e60f1f2c_29344cuda3std3__45__cpo5beginE)
_ZN39_INTERNAL_3574f9ba_4_k_cu_e60f1f2c_29344cuda3std3__45__cpo5beginE:
	.zero		1
	.type		_ZN39_INTERNAL_3574f9ba_4_k_cu_e60f1f2c_29344cuda3std3__441_GLOBAL__N__3574f9ba_4_k_cu_e60f1f2c_29346ignoreE,@object
	.size		_ZN39_INTERNAL_3574f9ba_4_k_cu_e60f1f2c_29344cuda3std3__441_GLOBAL__N__3574f9ba_4_k_cu_e60f1f2c_29346ignoreE,(_ZN39_INTERNAL_3574f9ba_4_k_cu_e60f1f2c_29344cute7productE - _ZN39_INTERNAL_3574f9ba_4_k_cu_e60f1f2c_29344cuda3std3__441_GLOBAL__N__3574f9ba_4_k_cu_e60f1f2c_29346ignoreE)
_ZN39_INTERNAL_3574f9ba_4_k_cu_e60f1f2c_29344cuda3std3__441_GLOBAL__N__3574f9ba_4_k_cu_e60f1f2c_29346ignoreE:
	.zero		1
	.type		_ZN39_INTERNAL_3574f9ba_4_k_cu_e60f1f2c_29344cute7productE,@object
	.size		_ZN39_INTERNAL_3574f9ba_4_k_cu_e60f1f2c_29344cute7productE,(_ZN39_INTERNAL_3574f9ba_4_k_cu_e60f1f2c_29344cuda3std3__45__cpo3endE - _ZN39_INTERNAL_3574f9ba_4_k_cu_e60f1f2c_29344cute7productE)
_ZN39_INTERNAL_3574f9ba_4_k_cu_e60f1f2c_29344cute7productE:
	.zero		1
	.type		_ZN39_INTERNAL_3574f9ba_4_k_cu_e60f1f2c_29344cuda3std3__45__cpo3endE,@object
	.size		_ZN39_INTERNAL_3574f9ba_4_k_cu_e60f1f2c_29344cuda3std3__45__cpo3endE,(_ZN39_INTERNAL_3574f9ba_4_k_cu_e60f1f2c_29344cuda3std3__419piecewise_constructE - _ZN39_INTERNAL_3574f9ba_4_k_cu_e60f1f2c_29344cuda3std3__45__cpo3endE)
_ZN39_INTERNAL_3574f9ba_4_k_cu_e60f1f2c_29344cuda3std3__45__cpo3endE:
	.zero		1
	.type		_ZN39_INTERNAL_3574f9ba_4_k_cu_e60f1f2c_29344cuda3std3__419piecewise_constructE,@object
	.size		_ZN39_INTERNAL_3574f9ba_4_k_cu_e60f1f2c_29344cuda3std3__419piecewise_constructE,(_ZN39_INTERNAL_3574f9ba_4_k_cu_e60f1f2c_29344cuda3std3__45__cpo4cendE - _ZN39_INTERNAL_3574f9ba_4_k_cu_e60f1f2c_29344cuda3std3__419piecewise_constructE)
_ZN39_INTERNAL_3574f9ba_4_k_cu_e60f1f2c_29344cuda3std3__419piecewise_constructE:
	.zero		1
	.type		_ZN39_INTERNAL_3574f9ba_4_k_cu_e60f1f2c_29344cuda3std3__45__cpo4cendE,@object
	.size		_ZN39_INTERNAL_3574f9ba_4_k_cu_e60f1f2c_29344cuda3std3__45__cpo4cendE,(_ZN39_INTERNAL_3574f9ba_4_k_cu_e60f1f2c_29344cuda3std6ranges3__45__cpo4swapE - _ZN39_INTERNAL_3574f9ba_4_k_cu_e60f1f2c_29344cuda3std3__45__cpo4cendE)
_ZN39_INTERNAL_3574f9ba_4_k_cu_e60f1f2c_29344cuda3std3__45__cpo4cendE:
	.zero		1
	.type		_ZN39_INTERNAL_3574f9ba_4_k_cu_e60f1f2c_29344cuda3std6ranges3__45__cpo4swapE,@object
	.size		_ZN39_INTERNAL_3574f9ba_4_k_cu_e60f1f2c_29344cuda3std6ranges3__45__cpo4swapE,(.L_9 - _ZN39_INTERNAL_3574f9ba_4_k_cu_e60f1f2c_29344cuda3std6ranges3__45__cpo4swapE)
_ZN39_INTERNAL_3574f9ba_4_k_cu_e60f1f2c_29344cuda3std6ranges3__45__cpo4swapE:
	.zero		1
.L_9:


//--------------------- .nv.constant0._ZN7cutlass13device_kernelINS_4fmha6kernel28FmhaKernelTmaWarpSpecializedINS1_10collective30FmhaMainloopTmaWarpSpecializedINS_12float_e4m3_tEffN4cute5tupleIJNS7_1CILi128EEESA_NS9_ILi96EEEEEENS8_IJiNS9_ILi1EEENS8_IJiiEEEEEESF_NS8_IJSD_iSE_EEENS4_14ResidualFusionEJEEENS4_15FmhaFwdEpilogueIS6_fNS8_IJNS9_ILi64EEESB_SA_EEEEENS2_23IndividualTileSchedulerEJEEEEEvNT_6ParamsE --------------------------
	.section	.nv.constant0._ZN7cutlass13device_kernelINS_4fmha6kernel28FmhaKernelTmaWarpSpecializedINS1_10collective30FmhaMainloopTmaWarpSpecializedINS_12float_e4m3_tEffN4cute5tupleIJNS7_1CILi128EEESA_NS9_ILi96EEEEEENS8_IJiNS9_ILi1EEENS8_IJiiEEEEEESF_NS8_IJSD_iSE_EEENS4_14ResidualFusionEJEEENS4_15FmhaFwdEpilogueIS6_fNS8_IJNS9_ILi64EEESB_SA_EEEEENS2_23IndividualTileSchedulerEJEEEEEvNT_6ParamsE,"a",@progbits
	.sectionflags	@""
	.align	4
.nv.constant0._ZN7cutlass13device_kernelINS_4fmha6kernel28FmhaKernelTmaWarpSpecializedINS1_10collective30FmhaMainloopTmaWarpSpecializedINS_12float_e4m3_tEffN4cute5tupleIJNS7_1CILi128EEESA_NS9_ILi96EEEEEENS8_IJiNS9_ILi1EEENS8_IJiiEEEEEESF_NS8_IJSD_iSE_EEENS4_14ResidualFusionEJEEENS4_15FmhaFwdEpilogueIS6_fNS8_IJNS9_ILi64EEESB_SA_EEEEENS2_23IndividualTileSchedulerEJEEEEEvNT_6ParamsE:
	.zero		2688


//--------------------- SYMBOLS --------------------------

	.type		.nv.reservedSmem.offset0,@object
	.size		.nv.reservedSmem.offset0,0x4
	.type		__assertfail,@function
